	.target	sm_103a

	.elftype	@"ET_EXEC"


//--------------------- .note.nv.tkinfo           --------------------------
	.section	.note.nv.tkinfo,"",@"SHT_NOTE"
	.sectionflags	@"SHF_NOTE_NV_TKINFO"
	.tkinfo
        /*0018*/ 	.word	0x00000002
        /*0030*/ 	.string	""
        /*0030*/ 	.string	"ptxas"
        /*0030*/ 	.string	"Cuda compilation tools, release 13.0, V13.0.88"
        /*0030*/ 	.string	"Build cuda_13.0.r13.0/compiler.36424714_0"
        /*0030*/ 	.string	"-arch sm_103a -m 64 "



//--------------------- .note.nv.cuinfo           --------------------------
	.section	.note.nv.cuinfo,"",@"SHT_NOTE"
	.sectionflags	@"SHF_NOTE_NV_CUINFO"
        /*0018*/ 	.short	0x0002
        /*001a*/ 	.short	0x0067
        /*001c*/ 	.short	0x0082
	.zero		2


//--------------------- .nv.info                  --------------------------
	.section	.nv.info,"",@"SHT_CUDA_INFO"
	.align	4


	//----- nvinfo : EIATTR_REGCOUNT
	.align		4
        /*0000*/ 	.byte	0x04, 0x2f
        /*0002*/ 	.short	(.L_29 - .L_28)
	.align		4
.L_28:
        /*0004*/ 	.word	index@(_ZN2at6native55_GLOBAL__N__6c1c77d0_17_DistanceKernel_cu_7dd49032_311422cdist_kernel_cuda_implIdNS1_5distsIdE1pEEEvPT_PKS6_S9_S6_lllll)
        /*0008*/ 	.word	0x00000032


	//----- nvinfo : EIATTR_FRAME_SIZE
	.align		4
.L_29:
        /*000c*/ 	.byte	0x04, 0x11
        /*000e*/ 	.short	(.L_31 - .L_30)
	.align		4
.L_30:
        /*0010*/ 	.word	index@($_ZN2at6native55_GLOBAL__N__6c1c77d0_17_DistanceKernel_cu_7dd49032_311422cdist_kernel_cuda_implIdNS1_5distsIdE1pEEEvPT_PKS6_S9_S6_lllll$__internal_accurate_pow)
        /*0014*/ 	.word	0x00000000


	//----- nvinfo : EIATTR_FRAME_SIZE
	.align		4
.L_31:
        /*0018*/ 	.byte	0x04, 0x11
        /*001a*/ 	.short	(.L_33 - .L_32)
	.align		4
.L_32:
        /*001c*/ 	.word	index@($__internal_77_$__cuda_sm20_div_u64)
        /*0020*/ 	.word	0x00000000


	//----- nvinfo : EIATTR_FRAME_SIZE
	.align		4
.L_33:
        /*0024*/ 	.byte	0x04, 0x11
        /*0026*/ 	.short	(.L_35 - .L_34)
	.align		4
.L_34:
        /*0028*/ 	.word	index@($__internal_76_$__cuda_sm20_div_s64)
        /*002c*/ 	.word	0x00000000


	//----- nvinfo : EIATTR_FRAME_SIZE
	.align		4
.L_35:
        /*0030*/ 	.byte	0x04, 0x11
        /*0032*/ 	.short	(.L_37 - .L_36)
	.align		4
.L_36:
        /*0034*/ 	.word	index@($__internal_75_$__cuda_sm20_dblrcp_rn_slowpath_v3)
        /*0038*/ 	.word	0x00000000


	//----- nvinfo : EIATTR_FRAME_SIZE
	.align		4
.L_37:
        /*003c*/ 	.byte	0x04, 0x11
        /*003e*/ 	.short	(.L_39 - .L_38)
	.align		4
.L_38:
        /*0040*/ 	.word	index@(_ZN2at6native55_GLOBAL__N__6c1c77d0_17_DistanceKernel_cu_7dd49032_311422cdist_kernel_cuda_implIdNS1_5distsIdE1pEEEvPT_PKS6_S9_S6_lllll)
        /*0044*/ 	.word	0x00000000


	//----- nvinfo : EIATTR_REGCOUNT
	.align		4
.L_39:
        /*0048*/ 	.byte	0x04, 0x2f
        /*004a*/ 	.short	(.L_41 - .L_40)
	.align		4
.L_40:
        /*004c*/ 	.word	index@(_ZN2at6native55_GLOBAL__N__6c1c77d0_17_DistanceKernel_cu_7dd49032_311422cdist_kernel_cuda_implIdNS1_5distsIdE4zeroEEEvPT_PKS6_S9_S6_lllll)
        /*0050*/ 	.word	0x00000024


	//----- nvinfo : EIATTR_FRAME_SIZE
	.align		4
.L_41:
        /*0054*/ 	.byte	0x04, 0x11
        /*0056*/ 	.short	(.L_43 - .L_42)
	.align		4
.L_42:
        /*0058*/ 	.word	index@($__internal_74_$__cuda_sm20_div_u64)
        /*005c*/ 	.word	0x00000000


	//----- nvinfo : EIATTR_FRAME_SIZE
	.align		4
.L_43:
        /*0060*/ 	.byte	0x04, 0x11
        /*0062*/ 	.short	(.L_45 - .L_44)
	.align		4
.L_44:
        /*0064*/ 	.word	index@($__internal_73_$__cuda_sm20_div_s64)
        /*0068*/ 	.word	0x00000000


	//----- nvinfo : EIATTR_FRAME_SIZE
	.align		4
.L_45:
        /*006c*/ 	.byte	0x04, 0x11
        /*006e*/ 	.short	(.L_47 - .L_46)
	.align		4
.L_46:
        /*0070*/ 	.word	index@(_ZN2at6native55_GLOBAL__N__6c1c77d0_17_DistanceKernel_cu_7dd49032_311422cdist_kernel_cuda_implIdNS1_5distsIdE4zeroEEEvPT_PKS6_S9_S6_lllll)
        /*0074*/ 	.word	0x00000000


	//----- nvinfo : EIATTR_REGCOUNT
	.align		4
.L_47:
        /*0078*/ 	.byte	0x04, 0x2f
        /*007a*/ 	.short	(.L_49 - .L_48)
	.align		4
.L_48:
        /*007c*/ 	.word	index@(_ZN2at6native55_GLOBAL__N__6c1c77d0_17_DistanceKernel_cu_7dd49032_311422cdist_kernel_cuda_implIdNS1_5distsIdE3oneEEEvPT_PKS6_S9_S6_lllll)
        /*0080*/ 	.word	0x00000024


	//----- nvinfo : EIATTR_FRAME_SIZE
	.align		4
.L_49:
        /*0084*/ 	.byte	0x04, 0x11
        /*0086*/ 	.short	(.L_51 - .L_50)
	.align		4
.L_50:
        /*0088*/ 	.word	index@($__internal_72_$__cuda_sm20_div_u64)
        /*008c*/ 	.word	0x00000000


	//----- nvinfo : EIATTR_FRAME_SIZE
	.align		4
.L_51:
        /*0090*/ 	.byte	0x04, 0x11
        /*0092*/ 	.short	(.L_53 - .L_52)
	.align		4
.L_52:
        /*0094*/ 	.word	index@($__internal_71_$__cuda_sm20_div_s64)
        /*0098*/ 	.word	0x00000000


	//----- nvinfo : EIATTR_FRAME_SIZE
	.align		4
.L_53:
        /*009c*/ 	.byte	0x04, 0x11
        /*009e*/ 	.short	(.L_55 - .L_54)
	.align		4
.L_54:
        /*00a0*/ 	.word	index@(_ZN2at6native55_GLOBAL__N__6c1c77d0_17_DistanceKernel_cu_7dd49032_311422cdist_kernel_cuda_implIdNS1_5distsIdE3oneEEEvPT_PKS6_S9_S6_lllll)
        /*00a4*/ 	.word	0x00000000


	//----- nvinfo : EIATTR_REGCOUNT
	.align		4
.L_55:
        /*00a8*/ 	.byte	0x04, 0x2f
        /*00aa*/ 	.short	(.L_57 - .L_56)
	.align		4
.L_56:
        /*00ac*/ 	.word	index@(_ZN2at6native55_GLOBAL__N__6c1c77d0_17_DistanceKernel_cu_7dd49032_311422cdist_kernel_cuda_implIdNS1_5distsIdE3twoEEEvPT_PKS6_S9_S6_lllll)
        /*00b0*/ 	.word	0x00000024


	//----- nvinfo : EIATTR_FRAME_SIZE
	.align		4
.L_57:
        /*00b4*/ 	.byte	0x04, 0x11
        /*00b6*/ 	.short	(.L_59 - .L_58)
	.align		4
.L_58:
        /*00b8*/ 	.word	index@($__internal_70_$__cuda_sm20_dsqrt_rn_f64_mediumpath_v1)
        /*00bc*/ 	.word	0x00000000


	//----- nvinfo : EIATTR_FRAME_SIZE
	.align		4
.L_59:
        /*00c0*/ 	.byte	0x04, 0x11
        /*00c2*/ 	.short	(.L_61 - .L_60)
	.align		4
.L_60:
        /*00c4*/ 	.word	index@($__internal_69_$__cuda_sm20_div_u64)
        /*00c8*/ 	.word	0x00000000


	//----- nvinfo : EIATTR_FRAME_SIZE
	.align		4
.L_61:
        /*00cc*/ 	.byte	0x04, 0x11
        /*00ce*/ 	.short	(.L_63 - .L_62)
	.align		4
.L_62:
        /*00d0*/ 	.word	index@($__internal_68_$__cuda_sm20_div_s64)
        /*00d4*/ 	.word	0x00000000


	//----- nvinfo : EIATTR_FRAME_SIZE
	.align		4
.L_63:
        /*00d8*/ 	.byte	0x04, 0x11
        /*00da*/ 	.short	(.L_65 - .L_64)
	.align		4
.L_64:
        /*00dc*/ 	.word	index@(_ZN2at6native55_GLOBAL__N__6c1c77d0_17_DistanceKernel_cu_7dd49032_311422cdist_kernel_cuda_implIdNS1_5distsIdE3twoEEEvPT_PKS6_S9_S6_lllll)
        /*00e0*/ 	.word	0x00000000


	//----- nvinfo : EIATTR_REGCOUNT
	.align		4
.L_65:
        /*00e4*/ 	.byte	0x04, 0x2f
        /*00e6*/ 	.short	(.L_67 - .L_66)
	.align		4
.L_66:
        /*00e8*/ 	.word	index@(_ZN2at6native55_GLOBAL__N__6c1c77d0_17_DistanceKernel_cu_7dd49032_311422cdist_kernel_cuda_implIdNS1_5distsIdE3infEEEvPT_PKS6_S9_S6_lllll)
        /*00ec*/ 	.word	0x00000026


	//----- nvinfo : EIATTR_FRAME_SIZE
	.align		4
.L_67:
        /*00f0*/ 	.byte	0x04, 0x11
        /*00f2*/ 	.short	(.L_69 - .L_68)
	.align		4
.L_68:
        /*00f4*/ 	.word	index@($__internal_67_$__cuda_sm20_div_u64)
        /*00f8*/ 	.word	0x00000000


	//----- nvinfo : EIATTR_FRAME_SIZE
	.align		4
.L_69:
        /*00fc*/ 	.byte	0x04, 0x11
        /*00fe*/ 	.short	(.L_71 - .L_70)
	.align		4
.L_70:
        /*0100*/ 	.word	index@($__internal_66_$__cuda_sm20_div_s64)
        /*0104*/ 	.word	0x00000000


	//----- nvinfo : EIATTR_FRAME_SIZE
	.align		4
.L_71:
        /*0108*/ 	.byte	0x04, 0x11
        /*010a*/ 	.short	(.L_73 - .L_72)
	.align		4
.L_72:
        /*010c*/ 	.word	index@(_ZN2at6native55_GLOBAL__N__6c1c77d0_17_DistanceKernel_cu_7dd49032_311422cdist_kernel_cuda_implIdNS1_5distsIdE3infEEEvPT_PKS6_S9_S6_lllll)
        /*0110*/ 	.word	0x00000000


	//----- nvinfo : EIATTR_REGCOUNT
	.align		4
.L_73:
        /*0114*/ 	.byte	0x04, 0x2f
        /*0116*/ 	.short	(.L_75 - .L_74)
	.align		4
.L_74:
        /*0118*/ 	.word	index@(_ZN2at6native55_GLOBAL__N__6c1c77d0_17_DistanceKernel_cu_7dd49032_311422cdist_kernel_cuda_implIfNS1_5distsIfE1pEEEvPT_PKS6_S9_S6_lllll)
        /*011c*/ 	.word	0x00000020


	//----- nvinfo : EIATTR_FRAME_SIZE
	.align		4
.L_75:
        /*0120*/ 	.byte	0x04, 0x11
        /*0122*/ 	.short	(.L_77 - .L_76)
	.align		4
.L_76:
        /*0124*/ 	.word	index@($__internal_65_$__cuda_sm20_div_u64)
        /*0128*/ 	.word	0x00000000


	//----- nvinfo : EIATTR_FRAME_SIZE
	.align		4
.L_77:
        /*012c*/ 	.byte	0x04, 0x11
        /*012e*/ 	.short	(.L_79 - .L_78)
	.align		4
.L_78:
        /*0130*/ 	.word	index@($__internal_64_$__cuda_sm20_div_s64)
        /*0134*/ 	.word	0x00000000


	//----- nvinfo : EIATTR_FRAME_SIZE
	.align		4
.L_79:
        /*0138*/ 	.byte	0x04, 0x11
        /*013a*/ 	.short	(.L_81 - .L_80)
	.align		4
.L_80:
        /*013c*/ 	.word	index@(_ZN2at6native55_GLOBAL__N__6c1c77d0_17_DistanceKernel_cu_7dd49032_311422cdist_kernel_cuda_implIfNS1_5distsIfE1pEEEvPT_PKS6_S9_S6_lllll)
        /*0140*/ 	.word	0x00000000


	//----- nvinfo : EIATTR_REGCOUNT
	.align		4
.L_81:
        /*0144*/ 	.byte	0x04, 0x2f
        /*0146*/ 	.short	(.L_83 - .L_82)
	.align		4
.L_82:
        /*0148*/ 	.word	index@(_ZN2at6native55_GLOBAL__N__6c1c77d0_17_DistanceKernel_cu_7dd49032_311422cdist_kernel_cuda_implIfNS1_5distsIfE4zeroEEEvPT_PKS6_S9_S6_lllll)
        /*014c*/ 	.word	0x00000020


	//----- nvinfo : EIATTR_FRAME_SIZE
	.align		4
.L_83:
        /*0150*/ 	.byte	0x04, 0x11
        /*0152*/ 	.short	(.L_85 - .L_84)
	.align		4
.L_84:
        /*0154*/ 	.word	index@($__internal_63_$__cuda_sm20_div_u64)
        /*0158*/ 	.word	0x00000000


	//----- nvinfo : EIATTR_FRAME_SIZE
	.align		4
.L_85:
        /*015c*/ 	.byte	0x04, 0x11
        /*015e*/ 	.short	(.L_87 - .L_86)
	.align		4
.L_86:
        /*0160*/ 	.word	index@($__internal_62_$__cuda_sm20_div_s64)
        /*0164*/ 	.word	0x00000000


	//----- nvinfo : EIATTR_FRAME_SIZE
	.align		4
.L_87:
        /*0168*/ 	.byte	0x04, 0x11
        /*016a*/ 	.short	(.L_89 - .L_88)
	.align		4
.L_88:
        /*016c*/ 	.word	index@(_ZN2at6native55_GLOBAL__N__6c1c77d0_17_DistanceKernel_cu_7dd49032_311422cdist_kernel_cuda_implIfNS1_5distsIfE4zeroEEEvPT_PKS6_S9_S6_lllll)
        /*0170*/ 	.word	0x00000000


	//----- nvinfo : EIATTR_REGCOUNT
	.align		4
.L_89:
        /*0174*/ 	.byte	0x04, 0x2f
        /*0176*/ 	.short	(.L_91 - .L_90)
	.align		4
.L_90:
        /*0178*/ 	.word	index@(_ZN2at6native55_GLOBAL__N__6c1c77d0_17_DistanceKernel_cu_7dd49032_311422cdist_kernel_cuda_implIfNS1_5distsIfE3oneEEEvPT_PKS6_S9_S6_lllll)
        /*017c*/ 	.word	0x00000020


	//----- nvinfo : EIATTR_FRAME_SIZE
	.align		4
.L_91:
        /*0180*/ 	.byte	0x04, 0x11
        /*0182*/ 	.short	(.L_93 - .L_92)
	.align		4
.L_92:
        /*0184*/ 	.word	index@($__internal_61_$__cuda_sm20_div_u64)
        /*0188*/ 	.word	0x00000000


	//----- nvinfo : EIATTR_FRAME_SIZE
	.align		4
.L_93:
        /*018c*/ 	.byte	0x04, 0x11
        /*018e*/ 	.short	(.L_95 - .L_94)
	.align		4
.L_94:
        /*0190*/ 	.word	index@($__internal_60_$__cuda_sm20_div_s64)
        /*0194*/ 	.word	0x00000000


	//----- nvinfo : EIATTR_FRAME_SIZE
	.align		4
.L_95:
        /*0198*/ 	.byte	0x04, 0x11
        /*019a*/ 	.short	(.L_97 - .L_96)
	.align		4
.L_96:
        /*019c*/ 	.word	index@(_ZN2at6native55_GLOBAL__N__6c1c77d0_17_DistanceKernel_cu_7dd49032_311422cdist_kernel_cuda_implIfNS1_5distsIfE3oneEEEvPT_PKS6_S9_S6_lllll)
        /*01a0*/ 	.word	0x00000000


	//----- nvinfo : EIATTR_REGCOUNT
	.align		4
.L_97:
        /*01a4*/ 	.byte	0x04, 0x2f
        /*01a6*/ 	.short	(.L_99 - .L_98)
	.align		4
.L_98:
        /*01a8*/ 	.word	index@(_ZN2at6native55_GLOBAL__N__6c1c77d0_17_DistanceKernel_cu_7dd49032_311422cdist_kernel_cuda_implIfNS1_5distsIfE3twoEEEvPT_PKS6_S9_S6_lllll)
        /*01ac*/ 	.word	0x00000020


	//----- nvinfo : EIATTR_FRAME_SIZE
	.align		4
.L_99:
        /*01b0*/ 	.byte	0x04, 0x11
        /*01b2*/ 	.short	(.L_101 - .L_100)
	.align		4
.L_100:
        /*01b4*/ 	.word	index@($__internal_59_$__cuda_sm20_div_u64)
        /*01b8*/ 	.word	0x00000000


	//----- nvinfo : EIATTR_FRAME_SIZE
	.align		4
.L_101:
        /*01bc*/ 	.byte	0x04, 0x11
        /*01be*/ 	.short	(.L_103 - .L_102)
	.align		4
.L_102:
        /*01c0*/ 	.word	index@($__internal_58_$__cuda_sm20_div_s64)
        /*01c4*/ 	.word	0x00000000


	//----- nvinfo : EIATTR_FRAME_SIZE
	.align		4
.L_103:
        /*01c8*/ 	.byte	0x04, 0x11
        /*01ca*/ 	.short	(.L_105 - .L_104)
	.align		4
.L_104:
        /*01cc*/ 	.word	index@(_ZN2at6native55_GLOBAL__N__6c1c77d0_17_DistanceKernel_cu_7dd49032_311422cdist_kernel_cuda_implIfNS1_5distsIfE3twoEEEvPT_PKS6_S9_S6_lllll)
        /*01d0*/ 	.word	0x00000000


	//----- nvinfo : EIATTR_REGCOUNT
	.align		4
.L_105:
        /*01d4*/ 	.byte	0x04, 0x2f
        /*01d6*/ 	.short	(.L_107 - .L_106)
	.align		4
.L_106:
        /*01d8*/ 	.word	index@(_ZN2at6native55_GLOBAL__N__6c1c77d0_17_DistanceKernel_cu_7dd49032_311422cdist_kernel_cuda_implIfNS1_5distsIfE3infEEEvPT_PKS6_S9_S6_lllll)
        /*01dc*/ 	.word	0x00000020


	//----- nvinfo : EIATTR_FRAME_SIZE
	.align		4
.L_107:
        /*01e0*/ 	.byte	0x04, 0x11
        /*01e2*/ 	.short	(.L_109 - .L_108)
	.align		4
.L_108:
        /*01e4*/ 	.word	index@($__internal_57_$__cuda_sm20_div_u64)
        /*01e8*/ 	.word	0x00000000


	//----- nvinfo : EIATTR_FRAME_SIZE
	.align		4
.L_109:
        /*01ec*/ 	.byte	0x04, 0x11
        /*01ee*/ 	.short	(.L_111 - .L_110)
	.align		4
.L_110:
        /*01f0*/ 	.word	index@($__internal_56_$__cuda_sm20_div_s64)
        /*01f4*/ 	.word	0x00000000


	//----- nvinfo : EIATTR_FRAME_SIZE
	.align		4
.L_111:
        /*01f8*/ 	.byte	0x04, 0x11
        /*01fa*/ 	.short	(.L_113 - .L_112)
	.align		4
.L_112:
        /*01fc*/ 	.word	index@(_ZN2at6native55_GLOBAL__N__6c1c77d0_17_DistanceKernel_cu_7dd49032_311422cdist_kernel_cuda_implIfNS1_5distsIfE3infEEEvPT_PKS6_S9_S6_lllll)
        /*0200*/ 	.word	0x00000000


	//----- nvinfo : EIATTR_REGCOUNT
	.align		4
.L_113:
        /*0204*/ 	.byte	0x04, 0x2f
        /*0206*/ 	.short	(.L_115 - .L_114)
	.align		4
.L_114:
        /*0208*/ 	.word	index@(_ZN2at6native55_GLOBAL__N__6c1c77d0_17_DistanceKernel_cu_7dd49032_311422pdist_kernel_cuda_implIdNS1_5distsIdE1pEEEvPT_PKS6_llS6_dd)
        /*020c*/ 	.word	0x00000032


	//----- nvinfo : EIATTR_FRAME_SIZE
	.align		4
.L_115:
        /*0210*/ 	.byte	0x04, 0x11
        /*0212*/ 	.short	(.L_117 - .L_116)
	.align		4
.L_116:
        /*0214*/ 	.word	index@($_ZN2at6native55_GLOBAL__N__6c1c77d0_17_DistanceKernel_cu_7dd49032_311422pdist_kernel_cuda_implIdNS1_5distsIdE1pEEEvPT_PKS6_llS6_dd$__internal_accurate_pow)
        /*0218*/ 	.word	0x00000000


	//----- nvinfo : EIATTR_FRAME_SIZE
	.align		4
.L_117:
        /*021c*/ 	.byte	0x04, 0x11
        /*021e*/ 	.short	(.L_119 - .L_118)
	.align		4
.L_118:
        /*0220*/ 	.word	index@($__internal_55_$__cuda_sm20_dsqrt_rn_f64_mediumpath_v1)
        /*0224*/ 	.word	0x00000000


	//----- nvinfo : EIATTR_FRAME_SIZE
	.align		4
.L_119:
        /*0228*/ 	.byte	0x04, 0x11
        /*022a*/ 	.short	(.L_121 - .L_120)
	.align		4
.L_120:
        /*022c*/ 	.word	index@($__internal_54_$__cuda_sm20_div_u64)
        /*0230*/ 	.word	0x00000000


	//----- nvinfo : EIATTR_FRAME_SIZE
	.align		4
.L_121:
        /*0234*/ 	.byte	0x04, 0x11
        /*0236*/ 	.short	(.L_123 - .L_122)
	.align		4
.L_122:
        /*0238*/ 	.word	index@($__internal_53_$__cuda_sm20_dblrcp_rn_slowpath_v3)
        /*023c*/ 	.word	0x00000000


	//----- nvinfo : EIATTR_FRAME_SIZE
	.align		4
.L_123:
        /*0240*/ 	.byte	0x04, 0x11
        /*0242*/ 	.short	(.L_125 - .L_124)
	.align		4
.L_124:
        /*0244*/ 	.word	index@(_ZN2at6native55_GLOBAL__N__6c1c77d0_17_DistanceKernel_cu_7dd49032_311422pdist_kernel_cuda_implIdNS1_5distsIdE1pEEEvPT_PKS6_llS6_dd)
        /*0248*/ 	.word	0x00000000


	//----- nvinfo : EIATTR_REGCOUNT
	.align		4
.L_125:
        /*024c*/ 	.byte	0x04, 0x2f
        /*024e*/ 	.short	(.L_127 - .L_126)
	.align		4
.L_126:
        /*0250*/ 	.word	index@(_ZN2at6native55_GLOBAL__N__6c1c77d0_17_DistanceKernel_cu_7dd49032_311422pdist_kernel_cuda_implIdNS1_5distsIdE4zeroEEEvPT_PKS6_llS6_dd)
        /*0254*/ 	.word	0x00000020


	//----- nvinfo : EIATTR_FRAME_SIZE
	.align		4
.L_127:
        /*0258*/ 	.byte	0x04, 0x11
        /*025a*/ 	.short	(.L_129 - .L_128)
	.align		4
.L_128:
        /*025c*/ 	.word	index@($__internal_52_$__cuda_sm20_dsqrt_rn_f64_mediumpath_v1)
        /*0260*/ 	.word	0x00000000


	//----- nvinfo : EIATTR_FRAME_SIZE
	.align		4
.L_129:
        /*0264*/ 	.byte	0x04, 0x11
        /*0266*/ 	.short	(.L_131 - .L_130)
	.align		4
.L_130:
        /*0268*/ 	.word	index@($__internal_51_$__cuda_sm20_div_u64)
        /*026c*/ 	.word	0x00000000


	//----- nvinfo : EIATTR_FRAME_SIZE
	.align		4
.L_131:
        /*0270*/ 	.byte	0x04, 0x11
        /*0272*/ 	.short	(.L_133 - .L_132)
	.align		4
.L_132:
        /*0274*/ 	.word	index@(_ZN2at6native55_GLOBAL__N__6c1c77d0_17_DistanceKernel_cu_7dd49032_311422pdist_kernel_cuda_implIdNS1_5distsIdE4zeroEEEvPT_PKS6_llS6_dd)
        /*0278*/ 	.word	0x00000000


	//----- nvinfo : EIATTR_REGCOUNT
	.align		4
.L_133:
        /*027c*/ 	.byte	0x04, 0x2f
        /*027e*/ 	.short	(.L_135 - .L_134)
	.align		4
.L_134:
        /*0280*/ 	.word	index@(_ZN2at6native55_GLOBAL__N__6c1c77d0_17_DistanceKernel_cu_7dd49032_311422pdist_kernel_cuda_implIdNS1_5distsIdE3oneEEEvPT_PKS6_llS6_dd)
        /*0284*/ 	.word	0x00000020


	//----- nvinfo : EIATTR_FRAME_SIZE
	.align		4
.L_135:
        /*0288*/ 	.byte	0x04, 0x11
        /*028a*/ 	.short	(.L_137 - .L_136)
	.align		4
.L_136:
        /*028c*/ 	.word	index@($__internal_50_$__cuda_sm20_dsqrt_rn_f64_mediumpath_v1)
        /*0290*/ 	.word	0x00000000


	//----- nvinfo : EIATTR_FRAME_SIZE
	.align		4
.L_137:
        /*0294*/ 	.byte	0x04, 0x11
        /*0296*/ 	.short	(.L_139 - .L_138)
	.align		4
.L_138:
        /*0298*/ 	.word	index@($__internal_49_$__cuda_sm20_div_u64)
        /*029c*/ 	.word	0x00000000


	//----- nvinfo : EIATTR_FRAME_SIZE
	.align		4
.L_139:
        /*02a0*/ 	.byte	0x04, 0x11
        /*02a2*/ 	.short	(.L_141 - .L_140)
	.align		4
.L_140:
        /*02a4*/ 	.word	index@(_ZN2at6native55_GLOBAL__N__6c1c77d0_17_DistanceKernel_cu_7dd49032_311422pdist_kernel_cuda_implIdNS1_5distsIdE3oneEEEvPT_PKS6_llS6_dd)
        /*02a8*/ 	.word	0x00000000


	//----- nvinfo : EIATTR_REGCOUNT
	.align		4
.L_141:
        /*02ac*/ 	.byte	0x04, 0x2f
        /*02ae*/ 	.short	(.L_143 - .L_142)
	.align		4
.L_142:
        /*02b0*/ 	.word	index@(_ZN2at6native55_GLOBAL__N__6c1c77d0_17_DistanceKernel_cu_7dd49032_311422pdist_kernel_cuda_implIdNS1_5distsIdE3twoEEEvPT_PKS6_llS6_dd)
        /*02b4*/ 	.word	0x00000020


	//----- nvinfo : EIATTR_FRAME_SIZE
	.align		4
.L_143:
        /*02b8*/ 	.byte	0x04, 0x11
        /*02ba*/ 	.short	(.L_145 - .L_144)
	.align		4
.L_144:
        /*02bc*/ 	.word	index@($__internal_48_$__cuda_sm20_dsqrt_rn_f64_mediumpath_v1)
        /*02c0*/ 	.word	0x00000000


	//----- nvinfo : EIATTR_FRAME_SIZE
	.align		4
.L_145:
        /*02c4*/ 	.byte	0x04, 0x11
        /*02c6*/ 	.short	(.L_147 - .L_146)
	.align		4
.L_146:
        /*02c8*/ 	.word	index@($__internal_47_$__cuda_sm20_div_u64)
        /*02cc*/ 	.word	0x00000000


	//----- nvinfo : EIATTR_FRAME_SIZE
	.align		4
.L_147:
        /*02d0*/ 	.byte	0x04, 0x11
        /*02d2*/ 	.short	(.L_149 - .L_148)
	.align		4
.L_148:
        /*02d4*/ 	.word	index@(_ZN2at6native55_GLOBAL__N__6c1c77d0_17_DistanceKernel_cu_7dd49032_311422pdist_kernel_cuda_implIdNS1_5distsIdE3twoEEEvPT_PKS6_llS6_dd)
        /*02d8*/ 	.word	0x00000000


	//----- nvinfo : EIATTR_REGCOUNT
	.align		4
.L_149:
        /*02dc*/ 	.byte	0x04, 0x2f
        /*02de*/ 	.short	(.L_151 - .L_150)
	.align		4
.L_150:
        /*02e0*/ 	.word	index@(_ZN2at6native55_GLOBAL__N__6c1c77d0_17_DistanceKernel_cu_7dd49032_311422pdist_kernel_cuda_implIdNS1_5distsIdE3infEEEvPT_PKS6_llS6_dd)
        /*02e4*/ 	.word	0x00000020


	//----- nvinfo : EIATTR_FRAME_SIZE
	.align		4
.L_151:
        /*02e8*/ 	.byte	0x04, 0x11
        /*02ea*/ 	.short	(.L_153 - .L_152)
	.align		4
.L_152:
        /*02ec*/ 	.word	index@($__internal_46_$__cuda_sm20_dsqrt_rn_f64_mediumpath_v1)
        /*02f0*/ 	.word	0x00000000


	//----- nvinfo : EIATTR_FRAME_SIZE
	.align		4
.L_153:
        /*02f4*/ 	.byte	0x04, 0x11
        /*02f6*/ 	.short	(.L_155 - .L_154)
	.align		4
.L_154:
        /*02f8*/ 	.word	index@($__internal_45_$__cuda_sm20_div_u64)
        /*02fc*/ 	.word	0x00000000


	//----- nvinfo : EIATTR_FRAME_SIZE
	.align		4
.L_155:
        /*0300*/ 	.byte	0x04, 0x11
        /*0302*/ 	.short	(.L_157 - .L_156)
	.align		4
.L_156:
        /*0304*/ 	.word	index@(_ZN2at6native55_GLOBAL__N__6c1c77d0_17_DistanceKernel_cu_7dd49032_311422pdist_kernel_cuda_implIdNS1_5distsIdE3infEEEvPT_PKS6_llS6_dd)
        /*0308*/ 	.word	0x00000000


	//----- nvinfo : EIATTR_REGCOUNT
	.align		4
.L_157:
        /*030c*/ 	.byte	0x04, 0x2f
        /*030e*/ 	.short	(.L_159 - .L_158)
	.align		4
.L_158:
        /*0310*/ 	.word	index@(_ZN2at6native55_GLOBAL__N__6c1c77d0_17_DistanceKernel_cu_7dd49032_311422pdist_kernel_cuda_implIfNS1_5distsIfE1pEEEvPT_PKS6_llS6_dd)
        /*0314*/ 	.word	0x00000020


	//----- nvinfo : EIATTR_FRAME_SIZE
	.align		4
.L_159:
        /*0318*/ 	.byte	0x04, 0x11
        /*031a*/ 	.short	(.L_161 - .L_160)
	.align		4
.L_160:
        /*031c*/ 	.word	index@($__internal_44_$__cuda_sm20_dsqrt_rn_f64_mediumpath_v1)
        /*0320*/ 	.word	0x00000000


	//----- nvinfo : EIATTR_FRAME_SIZE
	.align		4
.L_161:
        /*0324*/ 	.byte	0x04, 0x11
        /*0326*/ 	.short	(.L_163 - .L_162)
	.align		4
.L_162:
        /*0328*/ 	.word	index@($__internal_43_$__cuda_sm20_div_u64)
        /*032c*/ 	.word	0x00000000


	//----- nvinfo : EIATTR_FRAME_SIZE
	.align		4
.L_163:
        /*0330*/ 	.byte	0x04, 0x11
        /*0332*/ 	.short	(.L_165 - .L_164)
	.align		4
.L_164:
        /*0334*/ 	.word	index@(_ZN2at6native55_GLOBAL__N__6c1c77d0_17_DistanceKernel_cu_7dd49032_311422pdist_kernel_cuda_implIfNS1_5distsIfE1pEEEvPT_PKS6_llS6_dd)
        /*0338*/ 	.word	0x00000000


	//----- nvinfo : EIATTR_REGCOUNT
	.align		4
.L_165:
        /*033c*/ 	.byte	0x04, 0x2f
        /*033e*/ 	.short	(.L_167 - .L_166)
	.align		4
.L_166:
        /*0340*/ 	.word	index@(_ZN2at6native55_GLOBAL__N__6c1c77d0_17_DistanceKernel_cu_7dd49032_311422pdist_kernel_cuda_implIfNS1_5distsIfE4zeroEEEvPT_PKS6_llS6_dd)
        /*0344*/ 	.word	0x00000020


	//----- nvinfo : EIATTR_FRAME_SIZE
	.align		4
.L_167:
        /*0348*/ 	.byte	0x04, 0x11
        /*034a*/ 	.short	(.L_169 - .L_168)
	.align		4
.L_168:
        /*034c*/ 	.word	index@($__internal_42_$__cuda_sm20_dsqrt_rn_f64_mediumpath_v1)
        /*0350*/ 	.word	0x00000000


	//----- nvinfo : EIATTR_FRAME_SIZE
	.align		4
.L_169:
        /*0354*/ 	.byte	0x04, 0x11
        /*0356*/ 	.short	(.L_171 - .L_170)
	.align		4
.L_170:
        /*0358*/ 	.word	index@($__internal_41_$__cuda_sm20_div_u64)
        /*035c*/ 	.word	0x00000000


	//----- nvinfo : EIATTR_FRAME_SIZE
	.align		4
.L_171:
        /*0360*/ 	.byte	0x04, 0x11
        /*0362*/ 	.short	(.L_173 - .L_172)
	.align		4
.L_172:
        /*0364*/ 	.word	index@(_ZN2at6native55_GLOBAL__N__6c1c77d0_17_DistanceKernel_cu_7dd49032_311422pdist_kernel_cuda_implIfNS1_5distsIfE4zeroEEEvPT_PKS6_llS6_dd)
        /*0368*/ 	.word	0x00000000


	//----- nvinfo : EIATTR_REGCOUNT
	.align		4
.L_173:
        /*036c*/ 	.byte	0x04, 0x2f
        /*036e*/ 	.short	(.L_175 - .L_174)
	.align		4
.L_174:
        /*0370*/ 	.word	index@(_ZN2at6native55_GLOBAL__N__6c1c77d0_17_DistanceKernel_cu_7dd49032_311422pdist_kernel_cuda_implIfNS1_5distsIfE3oneEEEvPT_PKS6_llS6_dd)
        /*0374*/ 	.word	0x00000020


	//----- nvinfo : EIATTR_FRAME_SIZE
	.align		4
.L_175:
        /*0378*/ 	.byte	0x04, 0x11
        /*037a*/ 	.short	(.L_177 - .L_176)
	.align		4
.L_176:
        /*037c*/ 	.word	index@($__internal_40_$__cuda_sm20_dsqrt_rn_f64_mediumpath_v1)
        /*0380*/ 	.word	0x00000000


	//----- nvinfo : EIATTR_FRAME_SIZE
	.align		4
.L_177:
        /*0384*/ 	.byte	0x04, 0x11
        /*0386*/ 	.short	(.L_179 - .L_178)
	.align		4
.L_178:
        /*0388*/ 	.word	index@($__internal_39_$__cuda_sm20_div_u64)
        /*038c*/ 	.word	0x00000000


	//----- nvinfo : EIATTR_FRAME_SIZE
	.align		4
.L_179:
        /*0390*/ 	.byte	0x04, 0x11
        /*0392*/ 	.short	(.L_181 - .L_180)
	.align		4
.L_180:
        /*0394*/ 	.word	index@(_ZN2at6native55_GLOBAL__N__6c1c77d0_17_DistanceKernel_cu_7dd49032_311422pdist_kernel_cuda_implIfNS1_5distsIfE3oneEEEvPT_PKS6_llS6_dd)
        /*0398*/ 	.word	0x00000000


	//----- nvinfo : EIATTR_REGCOUNT
	.align		4
.L_181:
        /*039c*/ 	.byte	0x04, 0x2f
        /*039e*/ 	.short	(.L_183 - .L_182)
	.align		4
.L_182:
        /*03a0*/ 	.word	index@(_ZN2at6native55_GLOBAL__N__6c1c77d0_17_DistanceKernel_cu_7dd49032_311422pdist_kernel_cuda_implIfNS1_5distsIfE3twoEEEvPT_PKS6_llS6_dd)
        /*03a4*/ 	.word	0x00000020


	//----- nvinfo : EIATTR_FRAME_SIZE
	.align		4
.L_183:
        /*03a8*/ 	.byte	0x04, 0x11
        /*03aa*/ 	.short	(.L_185 - .L_184)
	.align		4
.L_184:
        /*03ac*/ 	.word	index@($__internal_38_$__cuda_sm20_dsqrt_rn_f64_mediumpath_v1)
        /*03b0*/ 	.word	0x00000000


	//----- nvinfo : EIATTR_FRAME_SIZE
	.align		4
.L_185:
        /*03b4*/ 	.byte	0x04, 0x11
        /*03b6*/ 	.short	(.L_187 - .L_186)
	.align		4
.L_186:
        /*03b8*/ 	.word	index@($__internal_37_$__cuda_sm20_div_u64)
        /*03bc*/ 	.word	0x00000000


	//----- nvinfo : EIATTR_FRAME_SIZE
	.align		4
.L_187:
        /*03c0*/ 	.byte	0x04, 0x11
        /*03c2*/ 	.short	(.L_189 - .L_188)
	.align		4
.L_188:
        /*03c4*/ 	.word	index@(_ZN2at6native55_GLOBAL__N__6c1c77d0_17_DistanceKernel_cu_7dd49032_311422pdist_kernel_cuda_implIfNS1_5distsIfE3twoEEEvPT_PKS6_llS6_dd)
        /*03c8*/ 	.word	0x00000000


	//----- nvinfo : EIATTR_REGCOUNT
	.align		4
.L_189:
        /*03cc*/ 	.byte	0x04, 0x2f
        /*03ce*/ 	.short	(.L_191 - .L_190)
	.align		4
.L_190:
        /*03d0*/ 	.word	index@(_ZN2at6native55_GLOBAL__N__6c1c77d0_17_DistanceKernel_cu_7dd49032_311422pdist_kernel_cuda_implIfNS1_5distsIfE3infEEEvPT_PKS6_llS6_dd)
        /*03d4*/ 	.word	0x00000020


	//----- nvinfo : EIATTR_FRAME_SIZE
	.align		4
.L_191:
        /*03d8*/ 	.byte	0x04, 0x11
        /*03da*/ 	.short	(.L_193 - .L_192)
	.align		4
.L_192:
        /*03dc*/ 	.word	index@($__internal_36_$__cuda_sm20_dsqrt_rn_f64_mediumpath_v1)
        /*03e0*/ 	.word	0x00000000


	//----- nvinfo : EIATTR_FRAME_SIZE
	.align		4
.L_193:
        /*03e4*/ 	.byte	0x04, 0x11
        /*03e6*/ 	.short	(.L_195 - .L_194)
	.align		4
.L_194:
        /*03e8*/ 	.word	index@($__internal_35_$__cuda_sm20_div_u64)
        /*03ec*/ 	.word	0x00000000


	//----- nvinfo : EIATTR_FRAME_SIZE
	.align		4
.L_195:
        /*03f0*/ 	.byte	0x04, 0x11
        /*03f2*/ 	.short	(.L_197 - .L_196)
	.align		4
.L_196:
        /*03f4*/ 	.word	index@(_ZN2at6native55_GLOBAL__N__6c1c77d0_17_DistanceKernel_cu_7dd49032_311422pdist_kernel_cuda_implIfNS1_5distsIfE3infEEEvPT_PKS6_llS6_dd)
        /*03f8*/ 	.word	0x00000000


	//----- nvinfo : EIATTR_REGCOUNT
	.align		4
.L_197:
        /*03fc*/ 	.byte	0x04, 0x2f
        /*03fe*/ 	.short	(.L_199 - .L_198)
	.align		4
.L_198:
        /*0400*/ 	.word	index@(_ZN2at6native55_GLOBAL__N__6c1c77d0_17_DistanceKernel_cu_7dd49032_311431pdist_backward_kernel_cuda_implIdNS1_5distsIdE1pEEEvPT_PKS6_S9_S9_llllS6_dd)
        /*0404*/ 	.word	0x0000003e


	//----- nvinfo : EIATTR_FRAME_SIZE
	.align		4
.L_199:
        /*0408*/ 	.byte	0x04, 0x11
        /*040a*/ 	.short	(.L_201 - .L_200)
	.align		4
.L_200:
        /*040c*/ 	.word	index@($_ZN2at6native55_GLOBAL__N__6c1c77d0_17_DistanceKernel_cu_7dd49032_311431pdist_backward_kernel_cuda_implIdNS1_5distsIdE1pEEEvPT_PKS6_S9_S9_llllS6_dd$__internal_accurate_pow)
        /*0410*/ 	.word	0x00000000


	//----- nvinfo : EIATTR_FRAME_SIZE
	.align		4
.L_201:
        /*0414*/ 	.byte	0x04, 0x11
        /*0416*/ 	.short	(.L_203 - .L_202)
	.align		4
.L_202:
        /*0418*/ 	.word	index@($__internal_34_$__cuda_sm20_dsqrt_rn_f64_mediumpath_v1)
        /*041c*/ 	.word	0x00000000


	//----- nvinfo : EIATTR_FRAME_SIZE
	.align		4
.L_203:
        /*0420*/ 	.byte	0x04, 0x11
        /*0422*/ 	.short	(.L_205 - .L_204)
	.align		4
.L_204:
        /*0424*/ 	.word	index@($__internal_33_$__cuda_sm20_div_u64)
        /*0428*/ 	.word	0x00000000


	//----- nvinfo : EIATTR_FRAME_SIZE
	.align		4
.L_205:
        /*042c*/ 	.byte	0x04, 0x11
        /*042e*/ 	.short	(.L_207 - .L_206)
	.align		4
.L_206:
        /*0430*/ 	.word	index@($__internal_32_$__cuda_sm20_div_rn_f64_full)
        /*0434*/ 	.word	0x00000000


	//----- nvinfo : EIATTR_FRAME_SIZE
	.align		4
.L_207:
        /*0438*/ 	.byte	0x04, 0x11
        /*043a*/ 	.short	(.L_209 - .L_208)
	.align		4
.L_208:
        /*043c*/ 	.word	index@(_ZN2at6native55_GLOBAL__N__6c1c77d0_17_DistanceKernel_cu_7dd49032_311431pdist_backward_kernel_cuda_implIdNS1_5distsIdE1pEEEvPT_PKS6_S9_S9_llllS6_dd)
        /*0440*/ 	.word	0x00000000


	//----- nvinfo : EIATTR_REGCOUNT
	.align		4
.L_209:
        /*0444*/ 	.byte	0x04, 0x2f
        /*0446*/ 	.short	(.L_211 - .L_210)
	.align		4
.L_210:
        /*0448*/ 	.word	index@(_ZN2at6native55_GLOBAL__N__6c1c77d0_17_DistanceKernel_cu_7dd49032_311431pdist_backward_kernel_cuda_implIdNS1_5distsIdE3oneEEEvPT_PKS6_S9_S9_llllS6_dd)
        /*044c*/ 	.word	0x00000028


	//----- nvinfo : EIATTR_FRAME_SIZE
	.align		4
.L_211:
        /*0450*/ 	.byte	0x04, 0x11
        /*0452*/ 	.short	(.L_213 - .L_212)
	.align		4
.L_212:
        /*0454*/ 	.word	index@($__internal_31_$__cuda_sm20_dsqrt_rn_f64_mediumpath_v1)
        /*0458*/ 	.word	0x00000000


	//----- nvinfo : EIATTR_FRAME_SIZE
	.align		4
.L_213:
        /*045c*/ 	.byte	0x04, 0x11
        /*045e*/ 	.short	(.L_215 - .L_214)
	.align		4
.L_214:
        /*0460*/ 	.word	index@($__internal_30_$__cuda_sm20_div_u64)
        /*0464*/ 	.word	0x00000000


	//----- nvinfo : EIATTR_FRAME_SIZE
	.align		4
.L_215:
        /*0468*/ 	.byte	0x04, 0x11
        /*046a*/ 	.short	(.L_217 - .L_216)
	.align		4
.L_216:
        /*046c*/ 	.word	index@(_ZN2at6native55_GLOBAL__N__6c1c77d0_17_DistanceKernel_cu_7dd49032_311431pdist_backward_kernel_cuda_implIdNS1_5distsIdE3oneEEEvPT_PKS6_S9_S9_llllS6_dd)
        /*0470*/ 	.word	0x00000000


	//----- nvinfo : EIATTR_REGCOUNT
	.align		4
.L_217:
        /*0474*/ 	.byte	0x04, 0x2f
        /*0476*/ 	.short	(.L_219 - .L_218)
	.align		4
.L_218:
        /*0478*/ 	.word	index@(_ZN2at6native55_GLOBAL__N__6c1c77d0_17_DistanceKernel_cu_7dd49032_311431pdist_backward_kernel_cuda_implIdNS1_5distsIdE6lt_twoEEEvPT_PKS6_S9_S9_llllS6_dd)
        /*047c*/ 	.word	0x00000035


	//----- nvinfo : EIATTR_FRAME_SIZE
	.align		4
.L_219:
        /*0480*/ 	.byte	0x04, 0x11
        /*0482*/ 	.short	(.L_221 - .L_220)
	.align		4
.L_220:
        /*0484*/ 	.word	index@($_ZN2at6native55_GLOBAL__N__6c1c77d0_17_DistanceKernel_cu_7dd49032_311431pdist_backward_kernel_cuda_implIdNS1_5distsIdE6lt_twoEEEvPT_PKS6_S9_S9_llllS6_dd$__internal_accurate_pow)
        /*0488*/ 	.word	0x00000000


	//----- nvinfo : EIATTR_FRAME_SIZE
	.align		4
.L_221:
        /*048c*/ 	.byte	0x04, 0x11
        /*048e*/ 	.short	(.L_223 - .L_222)
	.align		4
.L_222:
        /*0490*/ 	.word	index@($__internal_29_$__cuda_sm20_dsqrt_rn_f64_mediumpath_v1)
        /*0494*/ 	.word	0x00000000


	//----- nvinfo : EIATTR_FRAME_SIZE
	.align		4
.L_223:
        /*0498*/ 	.byte	0x04, 0x11
        /*049a*/ 	.short	(.L_225 - .L_224)
	.align		4
.L_224:
        /*049c*/ 	.word	index@($__internal_28_$__cuda_sm20_div_rn_f64_full)
        /*04a0*/ 	.word	0x00000000


	//----- nvinfo : EIATTR_FRAME_SIZE
	.align		4
.L_225:
        /*04a4*/ 	.byte	0x04, 0x11
        /*04a6*/ 	.short	(.L_227 - .L_226)
	.align		4
.L_226:
        /*04a8*/ 	.word	index@(_ZN2at6native55_GLOBAL__N__6c1c77d0_17_DistanceKernel_cu_7dd49032_311431pdist_backward_kernel_cuda_implIdNS1_5distsIdE6lt_twoEEEvPT_PKS6_S9_S9_llllS6_dd)
        /*04ac*/ 	.word	0x00000000


	//----- nvinfo : EIATTR_REGCOUNT
	.align		4
.L_227:
        /*04b0*/ 	.byte	0x04, 0x2f
        /*04b2*/ 	.short	(.L_229 - .L_228)
	.align		4
.L_228:
        /*04b4*/ 	.word	index@(_ZN2at6native55_GLOBAL__N__6c1c77d0_17_DistanceKernel_cu_7dd49032_311431pdist_backward_kernel_cuda_implIdNS1_5distsIdE3twoEEEvPT_PKS6_S9_S9_llllS6_dd)
        /*04b8*/ 	.word	0x00000030


	//----- nvinfo : EIATTR_FRAME_SIZE
	.align		4
.L_229:
        /*04bc*/ 	.byte	0x04, 0x11
        /*04be*/ 	.short	(.L_231 - .L_230)
	.align		4
.L_230:
        /*04c0*/ 	.word	index@($__internal_27_$__cuda_sm20_dsqrt_rn_f64_mediumpath_v1)
        /*04c4*/ 	.word	0x00000000


	//----- nvinfo : EIATTR_FRAME_SIZE
	.align		4
.L_231:
        /*04c8*/ 	.byte	0x04, 0x11
        /*04ca*/ 	.short	(.L_233 - .L_232)
	.align		4
.L_232:
        /*04cc*/ 	.word	index@($__internal_26_$__cuda_sm20_div_u64)
        /*04d0*/ 	.word	0x00000000


	//----- nvinfo : EIATTR_FRAME_SIZE
	.align		4
.L_233:
        /*04d4*/ 	.byte	0x04, 0x11
        /*04d6*/ 	.short	(.L_235 - .L_234)
	.align		4
.L_234:
        /*04d8*/ 	.word	index@($__internal_25_$__cuda_sm20_div_rn_f64_full)
        /*04dc*/ 	.word	0x00000000


	//----- nvinfo : EIATTR_FRAME_SIZE
	.align		4
.L_235:
        /*04e0*/ 	.byte	0x04, 0x11
        /*04e2*/ 	.short	(.L_237 - .L_236)
	.align		4
.L_236:
        /*04e4*/ 	.word	index@(_ZN2at6native55_GLOBAL__N__6c1c77d0_17_DistanceKernel_cu_7dd49032_311431pdist_backward_kernel_cuda_implIdNS1_5distsIdE3twoEEEvPT_PKS6_S9_S9_llllS6_dd)
        /*04e8*/ 	.word	0x00000000


	//----- nvinfo : EIATTR_REGCOUNT
	.align		4
.L_237:
        /*04ec*/ 	.byte	0x04, 0x2f
        /*04ee*/ 	.short	(.L_239 - .L_238)
	.align		4
.L_238:
        /*04f0*/ 	.word	index@(_ZN2at6native55_GLOBAL__N__6c1c77d0_17_DistanceKernel_cu_7dd49032_311431pdist_backward_kernel_cuda_implIdNS1_5distsIdE3infEEEvPT_PKS6_S9_S9_llllS6_dd)
        /*04f4*/ 	.word	0x00000027


	//----- nvinfo : EIATTR_FRAME_SIZE
	.align		4
.L_239:
        /*04f8*/ 	.byte	0x04, 0x11
        /*04fa*/ 	.short	(.L_241 - .L_240)
	.align		4
.L_240:
        /*04fc*/ 	.word	index@($__internal_24_$__cuda_sm20_dsqrt_rn_f64_mediumpath_v1)
        /*0500*/ 	.word	0x00000000


	//----- nvinfo : EIATTR_FRAME_SIZE
	.align		4
.L_241:
        /*0504*/ 	.byte	0x04, 0x11
        /*0506*/ 	.short	(.L_243 - .L_242)
	.align		4
.L_242:
        /*0508*/ 	.word	index@($__internal_23_$__cuda_sm20_div_u64)
        /*050c*/ 	.word	0x00000000


	//----- nvinfo : EIATTR_FRAME_SIZE
	.align		4
.L_243:
        /*0510*/ 	.byte	0x04, 0x11
        /*0512*/ 	.short	(.L_245 - .L_244)
	.align		4
.L_244:
        /*0514*/ 	.word	index@(_ZN2at6native55_GLOBAL__N__6c1c77d0_17_DistanceKernel_cu_7dd49032_311431pdist_backward_kernel_cuda_implIdNS1_5distsIdE3infEEEvPT_PKS6_S9_S9_llllS6_dd)
        /*0518*/ 	.word	0x00000000


	//----- nvinfo : EIATTR_REGCOUNT
	.align		4
.L_245:
        /*051c*/ 	.byte	0x04, 0x2f
        /*051e*/ 	.short	(.L_247 - .L_246)
	.align		4
.L_246:
        /*0520*/ 	.word	index@(_ZN2at6native55_GLOBAL__N__6c1c77d0_17_DistanceKernel_cu_7dd49032_311431pdist_backward_kernel_cuda_implIfNS1_5distsIfE1pEEEvPT_PKS6_S9_S9_llllS6_dd)
        /*0524*/ 	.word	0x00000026


	//----- nvinfo : EIATTR_FRAME_SIZE
	.align		4
.L_247:
        /*0528*/ 	.byte	0x04, 0x11
        /*052a*/ 	.short	(.L_249 - .L_248)
	.align		4
.L_248:
        /*052c*/ 	.word	index@($__internal_22_$__cuda_sm20_dsqrt_rn_f64_mediumpath_v1)
        /*0530*/ 	.word	0x00000000


	//----- nvinfo : EIATTR_FRAME_SIZE
	.align		4
.L_249:
        /*0534*/ 	.byte	0x04, 0x11
        /*0536*/ 	.short	(.L_251 - .L_250)
	.align		4
.L_250:
        /*0538*/ 	.word	index@($__internal_21_$__cuda_sm20_div_u64)
        /*053c*/ 	.word	0x00000000


	//----- nvinfo : EIATTR_FRAME_SIZE
	.align		4
.L_251:
        /*0540*/ 	.byte	0x04, 0x11
        /*0542*/ 	.short	(.L_253 - .L_252)
	.align		4
.L_252:
        /*0544*/ 	.word	index@(_ZN2at6native55_GLOBAL__N__6c1c77d0_17_DistanceKernel_cu_7dd49032_311431pdist_backward_kernel_cuda_implIfNS1_5distsIfE1pEEEvPT_PKS6_S9_S9_llllS6_dd)
        /*0548*/ 	.word	0x00000000


	//----- nvinfo : EIATTR_REGCOUNT
	.align		4
.L_253:
        /*054c*/ 	.byte	0x04, 0x2f
        /*054e*/ 	.short	(.L_255 - .L_254)
	.align		4
.L_254:
        /*0550*/ 	.word	index@(_ZN2at6native55_GLOBAL__N__6c1c77d0_17_DistanceKernel_cu_7dd49032_311431pdist_backward_kernel_cuda_implIfNS1_5distsIfE3oneEEEvPT_PKS6_S9_S9_llllS6_dd)
        /*0554*/ 	.word	0x00000026


	//----- nvinfo : EIATTR_FRAME_SIZE
	.align		4
.L_255:
        /*0558*/ 	.byte	0x04, 0x11
        /*055a*/ 	.short	(.L_257 - .L_256)
	.align		4
.L_256:
        /*055c*/ 	.word	index@($__internal_20_$__cuda_sm20_dsqrt_rn_f64_mediumpath_v1)
        /*0560*/ 	.word	0x00000000


	//----- nvinfo : EIATTR_FRAME_SIZE
	.align		4
.L_257:
        /*0564*/ 	.byte	0x04, 0x11
        /*0566*/ 	.short	(.L_259 - .L_258)
	.align		4
.L_258:
        /*0568*/ 	.word	index@($__internal_19_$__cuda_sm20_div_u64)
        /*056c*/ 	.word	0x00000000


	//----- nvinfo : EIATTR_FRAME_SIZE
	.align		4
.L_259:
        /*0570*/ 	.byte	0x04, 0x11
        /*0572*/ 	.short	(.L_261 - .L_260)
	.align		4
.L_260:
        /*0574*/ 	.word	index@(_ZN2at6native55_GLOBAL__N__6c1c77d0_17_DistanceKernel_cu_7dd49032_311431pdist_backward_kernel_cuda_implIfNS1_5distsIfE3oneEEEvPT_PKS6_S9_S9_llllS6_dd)
        /*0578*/ 	.word	0x00000000


	//----- nvinfo : EIATTR_REGCOUNT
	.align		4
.L_261:
        /*057c*/ 	.byte	0x04, 0x2f
        /*057e*/ 	.short	(.L_263 - .L_262)
	.align		4
.L_262:
        /*0580*/ 	.word	index@(_ZN2at6native55_GLOBAL__N__6c1c77d0_17_DistanceKernel_cu_7dd49032_311431pdist_backward_kernel_cuda_implIfNS1_5distsIfE6lt_twoEEEvPT_PKS6_S9_S9_llllS6_dd)
        /*0584*/ 	.word	0x00000026


	//----- nvinfo : EIATTR_FRAME_SIZE
	.align		4
.L_263:
        /*0588*/ 	.byte	0x04, 0x11
        /*058a*/ 	.short	(.L_265 - .L_264)
	.align		4
.L_264:
        /*058c*/ 	.word	index@($__internal_18_$__cuda_sm20_dsqrt_rn_f64_mediumpath_v1)
        /*0590*/ 	.word	0x00000000


	//----- nvinfo : EIATTR_FRAME_SIZE
	.align		4
.L_265:
        /*0594*/ 	.byte	0x04, 0x11
        /*0596*/ 	.short	(.L_267 - .L_266)
	.align		4
.L_266:
        /*0598*/ 	.word	index@($__internal_17_$__cuda_sm20_div_u64)
        /*059c*/ 	.word	0x00000000


	//----- nvinfo : EIATTR_FRAME_SIZE
	.align		4
.L_267:
        /*05a0*/ 	.byte	0x04, 0x11
        /*05a2*/ 	.short	(.L_269 - .L_268)
	.align		4
.L_268:
        /*05a4*/ 	.word	index@(_ZN2at6native55_GLOBAL__N__6c1c77d0_17_DistanceKernel_cu_7dd49032_311431pdist_backward_kernel_cuda_implIfNS1_5distsIfE6lt_twoEEEvPT_PKS6_S9_S9_llllS6_dd)
        /*05a8*/ 	.word	0x00000000


	//----- nvinfo : EIATTR_REGCOUNT
	.align		4
.L_269:
        /*05ac*/ 	.byte	0x04, 0x2f
        /*05ae*/ 	.short	(.L_271 - .L_270)
	.align		4
.L_270:
        /*05b0*/ 	.word	index@(_ZN2at6native55_GLOBAL__N__6c1c77d0_17_DistanceKernel_cu_7dd49032_311431pdist_backward_kernel_cuda_implIfNS1_5distsIfE3twoEEEvPT_PKS6_S9_S9_llllS6_dd)
        /*05b4*/ 	.word	0x00000026


	//----- nvinfo : EIATTR_FRAME_SIZE
	.align		4
.L_271:
        /*05b8*/ 	.byte	0x04, 0x11
        /*05ba*/ 	.short	(.L_273 - .L_272)
	.align		4
.L_272:
        /*05bc*/ 	.word	index@($__internal_16_$__cuda_sm20_dsqrt_rn_f64_mediumpath_v1)
        /*05c0*/ 	.word	0x00000000


	//----- nvinfo : EIATTR_FRAME_SIZE
	.align		4
.L_273:
        /*05c4*/ 	.byte	0x04, 0x11
        /*05c6*/ 	.short	(.L_275 - .L_274)
	.align		4
.L_274:
        /*05c8*/ 	.word	index@($__internal_15_$__cuda_sm20_div_u64)
        /*05cc*/ 	.word	0x00000000


	//----- nvinfo : EIATTR_FRAME_SIZE
	.align		4
.L_275:
        /*05d0*/ 	.byte	0x04, 0x11
        /*05d2*/ 	.short	(.L_277 - .L_276)
	.align		4
.L_276:
        /*05d4*/ 	.word	index@(_ZN2at6native55_GLOBAL__N__6c1c77d0_17_DistanceKernel_cu_7dd49032_311431pdist_backward_kernel_cuda_implIfNS1_5distsIfE3twoEEEvPT_PKS6_S9_S9_llllS6_dd)
        /*05d8*/ 	.word	0x00000000


	//----- nvinfo : EIATTR_REGCOUNT
	.align		4
.L_277:
        /*05dc*/ 	.byte	0x04, 0x2f
        /*05de*/ 	.short	(.L_279 - .L_278)
	.align		4
.L_278:
        /*05e0*/ 	.word	index@(_ZN2at6native55_GLOBAL__N__6c1c77d0_17_DistanceKernel_cu_7dd49032_311431pdist_backward_kernel_cuda_implIfNS1_5distsIfE3infEEEvPT_PKS6_S9_S9_llllS6_dd)
        /*05e4*/ 	.word	0x00000026


	//----- nvinfo : EIATTR_FRAME_SIZE
	.align		4
.L_279:
        /*05e8*/ 	.byte	0x04, 0x11
        /*05ea*/ 	.short	(.L_281 - .L_280)
	.align		4
.L_280:
        /*05ec*/ 	.word	index@($__internal_14_$__cuda_sm20_dsqrt_rn_f64_mediumpath_v1)
        /*05f0*/ 	.word	0x00000000


	//----- nvinfo : EIATTR_FRAME_SIZE
	.align		4
.L_281:
        /*05f4*/ 	.byte	0x04, 0x11
        /*05f6*/ 	.short	(.L_283 - .L_282)
	.align		4
.L_282:
        /*05f8*/ 	.word	index@($__internal_13_$__cuda_sm20_div_u64)
        /*05fc*/ 	.word	0x00000000


	//----- nvinfo : EIATTR_FRAME_SIZE
	.align		4
.L_283:
        /*0600*/ 	.byte	0x04, 0x11
        /*0602*/ 	.short	(.L_285 - .L_284)
	.align		4
.L_284:
        /*0604*/ 	.word	index@(_ZN2at6native55_GLOBAL__N__6c1c77d0_17_DistanceKernel_cu_7dd49032_311431pdist_backward_kernel_cuda_implIfNS1_5distsIfE3infEEEvPT_PKS6_S9_S9_llllS6_dd)
        /*0608*/ 	.word	0x00000000


	//----- nvinfo : EIATTR_REGCOUNT
	.align		4
.L_285:
        /*060c*/ 	.byte	0x04, 0x2f
        /*060e*/ 	.short	(.L_287 - .L_286)
	.align		4
.L_286:
        /*0610*/ 	.word	index@(_ZN2at6native55_GLOBAL__N__6c1c77d0_17_DistanceKernel_cu_7dd49032_311431cdist_backward_kernel_cuda_implIdNS1_5distsIdE1pEEEvPT_PKS6_S9_S9_S9_S6_lllllll)
        /*0614*/ 	.word	0x0000002e


	//----- nvinfo : EIATTR_FRAME_SIZE
	.align		4
.L_287:
        /*0618*/ 	.byte	0x04, 0x11
        /*061a*/ 	.short	(.L_289 - .L_288)
	.align		4
.L_288:
        /*061c*/ 	.word	index@($_ZN2at6native55_GLOBAL__N__6c1c77d0_17_DistanceKernel_cu_7dd49032_311431cdist_backward_kernel_cuda_implIdNS1_5distsIdE1pEEEvPT_PKS6_S9_S9_S9_S6_lllllll$__internal_accurate_pow)
        /*0620*/ 	.word	0x00000000


	//----- nvinfo : EIATTR_FRAME_SIZE
	.align		4
.L_289:
        /*0624*/ 	.byte	0x04, 0x11
        /*0626*/ 	.short	(.L_291 - .L_290)
	.align		4
.L_290:
        /*0628*/ 	.word	index@($__internal_12_$__cuda_sm20_div_s64)
        /*062c*/ 	.word	0x00000000


	//----- nvinfo : EIATTR_FRAME_SIZE
	.align		4
.L_291:
        /*0630*/ 	.byte	0x04, 0x11
        /*0632*/ 	.short	(.L_293 - .L_292)
	.align		4
.L_292:
        /*0634*/ 	.word	index@($__internal_11_$__cuda_sm20_div_rn_f64_full)
        /*0638*/ 	.word	0x00000000


	//----- nvinfo : EIATTR_FRAME_SIZE
	.align		4
.L_293:
        /*063c*/ 	.byte	0x04, 0x11
        /*063e*/ 	.short	(.L_295 - .L_294)
	.align		4
.L_294:
        /*0640*/ 	.word	index@(_ZN2at6native55_GLOBAL__N__6c1c77d0_17_DistanceKernel_cu_7dd49032_311431cdist_backward_kernel_cuda_implIdNS1_5distsIdE1pEEEvPT_PKS6_S9_S9_S9_S6_lllllll)
        /*0644*/ 	.word	0x00000000


	//----- nvinfo : EIATTR_REGCOUNT
	.align		4
.L_295:
        /*0648*/ 	.byte	0x04, 0x2f
        /*064a*/ 	.short	(.L_297 - .L_296)
	.align		4
.L_296:
        /*064c*/ 	.word	index@(_ZN2at6native55_GLOBAL__N__6c1c77d0_17_DistanceKernel_cu_7dd49032_311431cdist_backward_kernel_cuda_implIdNS1_5distsIdE3oneEEEvPT_PKS6_S9_S9_S9_S6_lllllll)
        /*0650*/ 	.word	0x0000001c


	//----- nvinfo : EIATTR_FRAME_SIZE
	.align		4
.L_297:
        /*0654*/ 	.byte	0x04, 0x11
        /*0656*/ 	.short	(.L_299 - .L_298)
	.align		4
.L_298:
        /*0658*/ 	.word	index@($__internal_10_$__cuda_sm20_div_s64)
        /*065c*/ 	.word	0x00000000


	//----- nvinfo : EIATTR_FRAME_SIZE
	.align		4
.L_299:
        /*0660*/ 	.byte	0x04, 0x11
        /*0662*/ 	.short	(.L_301 - .L_300)
	.align		4
.L_300:
        /*0664*/ 	.word	index@(_ZN2at6native55_GLOBAL__N__6c1c77d0_17_DistanceKernel_cu_7dd49032_311431cdist_backward_kernel_cuda_implIdNS1_5distsIdE3oneEEEvPT_PKS6_S9_S9_S9_S6_lllllll)
        /*0668*/ 	.word	0x00000000


	//----- nvinfo : EIATTR_REGCOUNT
	.align		4
.L_301:
        /*066c*/ 	.byte	0x04, 0x2f
        /*066e*/ 	.short	(.L_303 - .L_302)
	.align		4
.L_302:
        /*0670*/ 	.word	index@(_ZN2at6native55_GLOBAL__N__6c1c77d0_17_DistanceKernel_cu_7dd49032_311431cdist_backward_kernel_cuda_implIdNS1_5distsIdE6lt_twoEEEvPT_PKS6_S9_S9_S9_S6_lllllll)
        /*0674*/ 	.word	0x00000031


	//----- nvinfo : EIATTR_FRAME_SIZE
	.align		4
.L_303:
        /*0678*/ 	.byte	0x04, 0x11
        /*067a*/ 	.short	(.L_305 - .L_304)
	.align		4
.L_304:
        /*067c*/ 	.word	index@($_ZN2at6native55_GLOBAL__N__6c1c77d0_17_DistanceKernel_cu_7dd49032_311431cdist_backward_kernel_cuda_implIdNS1_5distsIdE6lt_twoEEEvPT_PKS6_S9_S9_S9_S6_lllllll$__internal_accurate_pow)
        /*0680*/ 	.word	0x00000000


	//----- nvinfo : EIATTR_FRAME_SIZE
	.align		4
.L_305:
        /*0684*/ 	.byte	0x04, 0x11
        /*0686*/ 	.short	(.L_307 - .L_306)
	.align		4
.L_306:
        /*0688*/ 	.word	index@($__internal_9_$__cuda_sm20_div_s64)
        /*068c*/ 	.word	0x00000000


	//----- nvinfo : EIATTR_FRAME_SIZE
	.align		4
.L_307:
        /*0690*/ 	.byte	0x04, 0x11
        /*0692*/ 	.short	(.L_309 - .L_308)
	.align		4
.L_308:
        /*0694*/ 	.word	index@($__internal_8_$__cuda_sm20_div_rn_f64_full)
        /*0698*/ 	.word	0x00000000


	//----- nvinfo : EIATTR_FRAME_SIZE
	.align		4
.L_309:
        /*069c*/ 	.byte	0x04, 0x11
        /*069e*/ 	.short	(.L_311 - .L_310)
	.align		4
.L_310:
        /*06a0*/ 	.word	index@(_ZN2at6native55_GLOBAL__N__6c1c77d0_17_DistanceKernel_cu_7dd49032_311431cdist_backward_kernel_cuda_implIdNS1_5distsIdE6lt_twoEEEvPT_PKS6_S9_S9_S9_S6_lllllll)
        /*06a4*/ 	.word	0x00000000


	//----- nvinfo : EIATTR_REGCOUNT
	.align		4
.L_311:
        /*06a8*/ 	.byte	0x04, 0x2f
        /*06aa*/ 	.short	(.L_313 - .L_312)
	.align		4
.L_312:
        /*06ac*/ 	.word	index@(_ZN2at6native55_GLOBAL__N__6c1c77d0_17_DistanceKernel_cu_7dd49032_311431cdist_backward_kernel_cuda_implIdNS1_5distsIdE3twoEEEvPT_PKS6_S9_S9_S9_S6_lllllll)
        /*06b0*/ 	.word	0x00000022


	//----- nvinfo : EIATTR_FRAME_SIZE
	.align		4
.L_313:
        /*06b4*/ 	.byte	0x04, 0x11
        /*06b6*/ 	.short	(.L_315 - .L_314)
	.align		4
.L_314:
        /*06b8*/ 	.word	index@($__internal_7_$__cuda_sm20_div_s64)
        /*06bc*/ 	.word	0x00000000


	//----- nvinfo : EIATTR_FRAME_SIZE
	.align		4
.L_315:
        /*06c0*/ 	.byte	0x04, 0x11
        /*06c2*/ 	.short	(.L_317 - .L_316)
	.align		4
.L_316:
        /*06c4*/ 	.word	index@($__internal_6_$__cuda_sm20_div_rn_f64_full)
        /*06c8*/ 	.word	0x00000000


	//----- nvinfo : EIATTR_FRAME_SIZE
	.align		4
.L_317:
        /*06cc*/ 	.byte	0x04, 0x11
        /*06ce*/ 	.short	(.L_319 - .L_318)
	.align		4
.L_318:
        /*06d0*/ 	.word	index@(_ZN2at6native55_GLOBAL__N__6c1c77d0_17_DistanceKernel_cu_7dd49032_311431cdist_backward_kernel_cuda_implIdNS1_5distsIdE3twoEEEvPT_PKS6_S9_S9_S9_S6_lllllll)
        /*06d4*/ 	.word	0x00000000


	//----- nvinfo : EIATTR_REGCOUNT
	.align		4
.L_319:
        /*06d8*/ 	.byte	0x04, 0x2f
        /*06da*/ 	.short	(.L_321 - .L_320)
	.align		4
.L_320:
        /*06dc*/ 	.word	index@(_ZN2at6native55_GLOBAL__N__6c1c77d0_17_DistanceKernel_cu_7dd49032_311431cdist_backward_kernel_cuda_implIdNS1_5distsIdE3infEEEvPT_PKS6_S9_S9_S9_S6_lllllll)
        /*06e0*/ 	.word	0x0000001c


	//----- nvinfo : EIATTR_FRAME_SIZE
	.align		4
.L_321:
        /*06e4*/ 	.byte	0x04, 0x11
        /*06e6*/ 	.short	(.L_323 - .L_322)
	.align		4
.L_322:
        /*06e8*/ 	.word	index@($__internal_5_$__cuda_sm20_div_s64)
        /*06ec*/ 	.word	0x00000000


	//----- nvinfo : EIATTR_FRAME_SIZE
	.align		4
.L_323:
        /*06f0*/ 	.byte	0x04, 0x11
        /*06f2*/ 	.short	(.L_325 - .L_324)
	.align		4
.L_324:
        /*06f4*/ 	.word	index@(_ZN2at6native55_GLOBAL__N__6c1c77d0_17_DistanceKernel_cu_7dd49032_311431cdist_backward_kernel_cuda_implIdNS1_5distsIdE3infEEEvPT_PKS6_S9_S9_S9_S6_lllllll)
        /*06f8*/ 	.word	0x00000000


	//----- nvinfo : EIATTR_REGCOUNT
	.align		4
.L_325:
        /*06fc*/ 	.byte	0x04, 0x2f
        /*06fe*/ 	.short	(.L_327 - .L_326)
	.align		4
.L_326:
        /*0700*/ 	.word	index@(_ZN2at6native55_GLOBAL__N__6c1c77d0_17_DistanceKernel_cu_7dd49032_311431cdist_backward_kernel_cuda_implIfNS1_5distsIfE1pEEEvPT_PKS6_S9_S9_S9_S6_lllllll)
        /*0704*/ 	.word	0x0000001c


	//----- nvinfo : EIATTR_FRAME_SIZE
	.align		4
.L_327:
        /*0708*/ 	.byte	0x04, 0x11
        /*070a*/ 	.short	(.L_329 - .L_328)
	.align		4
.L_328:
        /*070c*/ 	.word	index@($__internal_4_$__cuda_sm20_div_s64)
        /*0710*/ 	.word	0x00000000


	//----- nvinfo : EIATTR_FRAME_SIZE
	.align		4
.L_329:
        /*0714*/ 	.byte	0x04, 0x11
        /*0716*/ 	.short	(.L_331 - .L_330)
	.align		4
.L_330:
        /*0718*/ 	.word	index@(_ZN2at6native55_GLOBAL__N__6c1c77d0_17_DistanceKernel_cu_7dd49032_311431cdist_backward_kernel_cuda_implIfNS1_5distsIfE1pEEEvPT_PKS6_S9_S9_S9_S6_lllllll)
        /*071c*/ 	.word	0x00000000


	//----- nvinfo : EIATTR_REGCOUNT
	.align		4
.L_331:
        /*0720*/ 	.byte	0x04, 0x2f
        /*0722*/ 	.short	(.L_333 - .L_332)
	.align		4
.L_332:
        /*0724*/ 	.word	index@(_ZN2at6native55_GLOBAL__N__6c1c77d0_17_DistanceKernel_cu_7dd49032_311431cdist_backward_kernel_cuda_implIfNS1_5distsIfE3oneEEEvPT_PKS6_S9_S9_S9_S6_lllllll)
        /*0728*/ 	.word	0x0000001c


	//----- nvinfo : EIATTR_FRAME_SIZE
	.align		4
.L_333:
        /*072c*/ 	.byte	0x04, 0x11
        /*072e*/ 	.short	(.L_335 - .L_334)
	.align		4
.L_334:
        /*0730*/ 	.word	index@($__internal_3_$__cuda_sm20_div_s64)
        /*0734*/ 	.word	0x00000000


	//----- nvinfo : EIATTR_FRAME_SIZE
	.align		4
.L_335:
        /*0738*/ 	.byte	0x04, 0x11
        /*073a*/ 	.short	(.L_337 - .L_336)
	.align		4
.L_336:
        /*073c*/ 	.word	index@(_ZN2at6native55_GLOBAL__N__6c1c77d0_17_DistanceKernel_cu_7dd49032_311431cdist_backward_kernel_cuda_implIfNS1_5distsIfE3oneEEEvPT_PKS6_S9_S9_S9_S6_lllllll)
        /*0740*/ 	.word	0x00000000


	//----- nvinfo : EIATTR_REGCOUNT
	.align		4
.L_337:
        /*0744*/ 	.byte	0x04, 0x2f
        /*0746*/ 	.short	(.L_339 - .L_338)
	.align		4
.L_338:
        /*0748*/ 	.word	index@(_ZN2at6native55_GLOBAL__N__6c1c77d0_17_DistanceKernel_cu_7dd49032_311431cdist_backward_kernel_cuda_implIfNS1_5distsIfE6lt_twoEEEvPT_PKS6_S9_S9_S9_S6_lllllll)
        /*074c*/ 	.word	0x0000001c


	//----- nvinfo : EIATTR_FRAME_SIZE
	.align		4
.L_339:
        /*0750*/ 	.byte	0x04, 0x11
        /*0752*/ 	.short	(.L_341 - .L_340)
	.align		4
.L_340:
        /*0754*/ 	.word	index@($__internal_2_$__cuda_sm20_div_s64)
        /*0758*/ 	.word	0x00000000


	//----- nvinfo : EIATTR_FRAME_SIZE
	.align		4
.L_341:
        /*075c*/ 	.byte	0x04, 0x11
        /*075e*/ 	.short	(.L_343 - .L_342)
	.align		4
.L_342:
        /*0760*/ 	.word	index@(_ZN2at6native55_GLOBAL__N__6c1c77d0_17_DistanceKernel_cu_7dd49032_311431cdist_backward_kernel_cuda_implIfNS1_5distsIfE6lt_twoEEEvPT_PKS6_S9_S9_S9_S6_lllllll)
        /*0764*/ 	.word	0x00000000


	//----- nvinfo : EIATTR_REGCOUNT
	.align		4
.L_343:
        /*0768*/ 	.byte	0x04, 0x2f
        /*076a*/ 	.short	(.L_345 - .L_344)
	.align		4
.L_344:
        /*076c*/ 	.word	index@(_ZN2at6native55_GLOBAL__N__6c1c77d0_17_DistanceKernel_cu_7dd49032_311431cdist_backward_kernel_cuda_implIfNS1_5distsIfE3twoEEEvPT_PKS6_S9_S9_S9_S6_lllllll)
        /*0770*/ 	.word	0x0000001c


	//----- nvinfo : EIATTR_FRAME_SIZE
	.align		4
.L_345:
        /*0774*/ 	.byte	0x04, 0x11
        /*0776*/ 	.short	(.L_347 - .L_346)
	.align		4
.L_346:
        /*0778*/ 	.word	index@($__internal_1_$__cuda_sm20_div_s64)
        /*077c*/ 	.word	0x00000000


	//----- nvinfo : EIATTR_FRAME_SIZE
	.align		4
.L_347:
        /*0780*/ 	.byte	0x04, 0x11
        /*0782*/ 	.short	(.L_349 - .L_348)
	.align		4
.L_348:
        /*0784*/ 	.word	index@(_ZN2at6native55_GLOBAL__N__6c1c77d0_17_DistanceKernel_cu_7dd49032_311431cdist_backward_kernel_cuda_implIfNS1_5distsIfE3twoEEEvPT_PKS6_S9_S9_S9_S6_lllllll)
        /*0788*/ 	.word	0x00000000


	//----- nvinfo : EIATTR_REGCOUNT
	.align		4
.L_349:
        /*078c*/ 	.byte	0x04, 0x2f
        /*078e*/ 	.short	(.L_351 - .L_350)
	.align		4
.L_350:
        /*0790*/ 	.word	index@(_ZN2at6native55_GLOBAL__N__6c1c77d0_17_DistanceKernel_cu_7dd49032_311431cdist_backward_kernel_cuda_implIfNS1_5distsIfE3infEEEvPT_PKS6_S9_S9_S9_S6_lllllll)
        /*0794*/ 	.word	0x0000001c


	//----- nvinfo : EIATTR_FRAME_SIZE
	.align		4
.L_351:
        /*0798*/ 	.byte	0x04, 0x11
        /*079a*/ 	.short	(.L_353 - .L_352)
	.align		4
.L_352:
        /*079c*/ 	.word	index@($__internal_0_$__cuda_sm20_div_s64)
        /*07a0*/ 	.word	0x00000000


	//----- nvinfo : EIATTR_FRAME_SIZE
	.align		4
.L_353:
        /*07a4*/ 	.byte	0x04, 0x11
        /*07a6*/ 	.short	(.L_355 - .L_354)
	.align		4
.L_354:
        /*07a8*/ 	.word	index@(_ZN2at6native55_GLOBAL__N__6c1c77d0_17_DistanceKernel_cu_7dd49032_311431cdist_backward_kernel_cuda_implIfNS1_5distsIfE3infEEEvPT_PKS6_S9_S9_S9_S6_lllllll)
        /*07ac*/ 	.word	0x00000000


	//----- nvinfo : EIATTR_MIN_STACK_SIZE
	.align		4
.L_355:
        /*07b0*/ 	.byte	0x04, 0x12
        /*07b2*/ 	.short	(.L_357 - .L_356)
	.align		4
.L_356:
        /*07b4*/ 	.word	index@(_ZN2at6native55_GLOBAL__N__6c1c77d0_17_DistanceKernel_cu_7dd49032_311431cdist_backward_kernel_cuda_implIfNS1_5distsIfE3infEEEvPT_PKS6_S9_S9_S9_S6_lllllll)
        /*07b8*/ 	.word	0x00000000


	//----- nvinfo : EIATTR_MIN_STACK_SIZE
	.align		4
.L_357:
        /*07bc*/ 	.byte	0x04, 0x12
        /*07be*/ 	.short	(.L_359 - .L_358)
	.align		4
.L_358:
        /*07c0*/ 	.word	index@(_ZN2at6native55_GLOBAL__N__6c1c77d0_17_DistanceKernel_cu_7dd49032_311431cdist_backward_kernel_cuda_implIfNS1_5distsIfE3twoEEEvPT_PKS6_S9_S9_S9_S6_lllllll)
        /*07c4*/ 	.word	0x00000000


	//----- nvinfo : EIATTR_MIN_STACK_SIZE
	.align		4
.L_359:
        /*07c8*/ 	.byte	0x04, 0x12
        /*07ca*/ 	.short	(.L_361 - .L_360)
	.align		4
.L_360:
        /*07cc*/ 	.word	index@(_ZN2at6native55_GLOBAL__N__6c1c77d0_17_DistanceKernel_cu_7dd49032_311431cdist_backward_kernel_cuda_implIfNS1_5distsIfE6lt_twoEEEvPT_PKS6_S9_S9_S9_S6_lllllll)
        /*07d0*/ 	.word	0x00000000


	//----- nvinfo : EIATTR_MIN_STACK_SIZE
	.align		4
.L_361:
        /*07d4*/ 	.byte	0x04, 0x12
        /*07d6*/ 	.short	(.L_363 - .L_362)
	.align		4
.L_362:
        /*07d8*/ 	.word	index@(_ZN2at6native55_GLOBAL__N__6c1c77d0_17_DistanceKernel_cu_7dd49032_311431cdist_backward_kernel_cuda_implIfNS1_5distsIfE3oneEEEvPT_PKS6_S9_S9_S9_S6_lllllll)
        /*07dc*/ 	.word	0x00000000


	//----- nvinfo : EIATTR_MIN_STACK_SIZE
	.align		4
.L_363:
        /*07e0*/ 	.byte	0x04, 0x12
        /*07e2*/ 	.short	(.L_365 - .L_364)
	.align		4
.L_364:
        /*07e4*/ 	.word	index@(_ZN2at6native55_GLOBAL__N__6c1c77d0_17_DistanceKernel_cu_7dd49032_311431cdist_backward_kernel_cuda_implIfNS1_5distsIfE1pEEEvPT_PKS6_S9_S9_S9_S6_lllllll)
        /*07e8*/ 	.word	0x00000000


	//----- nvinfo : EIATTR_MIN_STACK_SIZE
	.align		4
.L_365:
        /*07ec*/ 	.byte	0x04, 0x12
        /*07ee*/ 	.short	(.L_367 - .L_366)
	.align		4
.L_366:
        /*07f0*/ 	.word	index@(_ZN2at6native55_GLOBAL__N__6c1c77d0_17_DistanceKernel_cu_7dd49032_311431cdist_backward_kernel_cuda_implIdNS1_5distsIdE3infEEEvPT_PKS6_S9_S9_S9_S6_lllllll)
        /*07f4*/ 	.word	0x00000000


	//----- nvinfo : EIATTR_MIN_STACK_SIZE
	.align		4
.L_367:
        /*07f8*/ 	.byte	0x04, 0x12
        /*07fa*/ 	.short	(.L_369 - .L_368)
	.align		4
.L_368:
        /*07fc*/ 	.word	index@(_ZN2at6native55_GLOBAL__N__6c1c77d0_17_DistanceKernel_cu_7dd49032_311431cdist_backward_kernel_cuda_implIdNS1_5distsIdE3twoEEEvPT_PKS6_S9_S9_S9_S6_lllllll)
        /*0800*/ 	.word	0x00000000


	//----- nvinfo : EIATTR_MIN_STACK_SIZE
	.align		4
.L_369:
        /*0804*/ 	.byte	0x04, 0x12
        /*0806*/ 	.short	(.L_371 - .L_370)
	.align		4
.L_370:
        /*0808*/ 	.word	index@(_ZN2at6native55_GLOBAL__N__6c1c77d0_17_DistanceKernel_cu_7dd49032_311431cdist_backward_kernel_cuda_implIdNS1_5distsIdE6lt_twoEEEvPT_PKS6_S9_S9_S9_S6_lllllll)
        /*080c*/ 	.word	0x00000000


	//----- nvinfo : EIATTR_MIN_STACK_SIZE
	.align		4
.L_371:
        /*0810*/ 	.byte	0x04, 0x12
        /*0812*/ 	.short	(.L_373 - .L_372)
	.align		4
.L_372:
        /*0814*/ 	.word	index@(_ZN2at6native55_GLOBAL__N__6c1c77d0_17_DistanceKernel_cu_7dd49032_311431cdist_backward_kernel_cuda_implIdNS1_5distsIdE3oneEEEvPT_PKS6_S9_S9_S9_S6_lllllll)
        /*0818*/ 	.word	0x00000000


	//----- nvinfo : EIATTR_MIN_STACK_SIZE
	.align		4
.L_373:
        /*081c*/ 	.byte	0x04, 0x12
        /*081e*/ 	.short	(.L_375 - .L_374)
	.align		4
.L_374:
        /*0820*/ 	.word	index@(_ZN2at6native55_GLOBAL__N__6c1c77d0_17_DistanceKernel_cu_7dd49032_311431cdist_backward_kernel_cuda_implIdNS1_5distsIdE1pEEEvPT_PKS6_S9_S9_S9_S6_lllllll)
        /*0824*/ 	.word	0x00000000


	//----- nvinfo : EIATTR_MIN_STACK_SIZE
	.align		4
.L_375:
        /*0828*/ 	.byte	0x04, 0x12
        /*082a*/ 	.short	(.L_377 - .L_376)
	.align		4
.L_376:
        /*082c*/ 	.word	index@(_ZN2at6native55_GLOBAL__N__6c1c77d0_17_DistanceKernel_cu_7dd49032_311431pdist_backward_kernel_cuda_implIfNS1_5distsIfE3infEEEvPT_PKS6_S9_S9_llllS6_dd)
        /*0830*/ 	.word	0x00000000


	//----- nvinfo : EIATTR_MIN_STACK_SIZE
	.align		4
.L_377:
        /*0834*/ 	.byte	0x04, 0x12
        /*0836*/ 	.short	(.L_379 - .L_378)
	.align		4
.L_378:
        /*0838*/ 	.word	index@(_ZN2at6native55_GLOBAL__N__6c1c77d0_17_DistanceKernel_cu_7dd49032_311431pdist_backward_kernel_cuda_implIfNS1_5distsIfE3twoEEEvPT_PKS6_S9_S9_llllS6_dd)
        /*083c*/ 	.word	0x00000000


	//----- nvinfo : EIATTR_MIN_STACK_SIZE
	.align		4
.L_379:
        /*0840*/ 	.byte	0x04, 0x12
        /*0842*/ 	.short	(.L_381 - .L_380)
	.align		4
.L_380:
        /*0844*/ 	.word	index@(_ZN2at6native55_GLOBAL__N__6c1c77d0_17_DistanceKernel_cu_7dd49032_311431pdist_backward_kernel_cuda_implIfNS1_5distsIfE6lt_twoEEEvPT_PKS6_S9_S9_llllS6_dd)
        /*0848*/ 	.word	0x00000000


	//----- nvinfo : EIATTR_MIN_STACK_SIZE
	.align		4
.L_381:
        /*084c*/ 	.byte	0x04, 0x12
        /*084e*/ 	.short	(.L_383 - .L_382)
	.align		4
.L_382:
        /*0850*/ 	.word	index@(_ZN2at6native55_GLOBAL__N__6c1c77d0_17_DistanceKernel_cu_7dd49032_311431pdist_backward_kernel_cuda_implIfNS1_5distsIfE3oneEEEvPT_PKS6_S9_S9_llllS6_dd)
        /*0854*/ 	.word	0x00000000


	//----- nvinfo : EIATTR_MIN_STACK_SIZE
	.align		4
.L_383:
        /*0858*/ 	.byte	0x04, 0x12
        /*085a*/ 	.short	(.L_385 - .L_384)
	.align		4
.L_384:
        /*085c*/ 	.word	index@(_ZN2at6native55_GLOBAL__N__6c1c77d0_17_DistanceKernel_cu_7dd49032_311431pdist_backward_kernel_cuda_implIfNS1_5distsIfE1pEEEvPT_PKS6_S9_S9_llllS6_dd)
        /*0860*/ 	.word	0x00000000


	//----- nvinfo : EIATTR_MIN_STACK_SIZE
	.align		4
.L_385:
        /*0864*/ 	.byte	0x04, 0x12
        /*0866*/ 	.short	(.L_387 - .L_386)
	.align		4
.L_386:
        /*0868*/ 	.word	index@(_ZN2at6native55_GLOBAL__N__6c1c77d0_17_DistanceKernel_cu_7dd49032_311431pdist_backward_kernel_cuda_implIdNS1_5distsIdE3infEEEvPT_PKS6_S9_S9_llllS6_dd)
        /*086c*/ 	.word	0x00000000


	//----- nvinfo : EIATTR_MIN_STACK_SIZE
	.align		4
.L_387:
        /*0870*/ 	.byte	0x04, 0x12
        /*0872*/ 	.short	(.L_389 - .L_388)
	.align		4
.L_388:
        /*0874*/ 	.word	index@(_ZN2at6native55_GLOBAL__N__6c1c77d0_17_DistanceKernel_cu_7dd49032_311431pdist_backward_kernel_cuda_implIdNS1_5distsIdE3twoEEEvPT_PKS6_S9_S9_llllS6_dd)
        /*0878*/ 	.word	0x00000000


	//----- nvinfo : EIATTR_MIN_STACK_SIZE
	.align		4
.L_389:
        /*087c*/ 	.byte	0x04, 0x12
        /*087e*/ 	.short	(.L_391 - .L_390)
	.align		4
.L_390:
        /*0880*/ 	.word	index@(_ZN2at6native55_GLOBAL__N__6c1c77d0_17_DistanceKernel_cu_7dd49032_311431pdist_backward_kernel_cuda_implIdNS1_5distsIdE6lt_twoEEEvPT_PKS6_S9_S9_llllS6_dd)
        /*0884*/ 	.word	0x00000000


	//----- nvinfo : EIATTR_MIN_STACK_SIZE
	.align		4
.L_391:
        /*0888*/ 	.byte	0x04, 0x12
        /*088a*/ 	.short	(.L_393 - .L_392)
	.align		4
.L_392:
        /*088c*/ 	.word	index@(_ZN2at6native55_GLOBAL__N__6c1c77d0_17_DistanceKernel_cu_7dd49032_311431pdist_backward_kernel_cuda_implIdNS1_5distsIdE3oneEEEvPT_PKS6_S9_S9_llllS6_dd)
        /*0890*/ 	.word	0x00000000


	//----- nvinfo : EIATTR_MIN_STACK_SIZE
	.align		4
.L_393:
        /*0894*/ 	.byte	0x04, 0x12
        /*0896*/ 	.short	(.L_395 - .L_394)
	.align		4
.L_394:
        /*0898*/ 	.word	index@(_ZN2at6native55_GLOBAL__N__6c1c77d0_17_DistanceKernel_cu_7dd49032_311431pdist_backward_kernel_cuda_implIdNS1_5distsIdE1pEEEvPT_PKS6_S9_S9_llllS6_dd)
        /*089c*/ 	.word	0x00000000


	//----- nvinfo : EIATTR_MIN_STACK_SIZE
	.align		4
.L_395:
        /*08a0*/ 	.byte	0x04, 0x12
        /*08a2*/ 	.short	(.L_397 - .L_396)
	.align		4
.L_396:
        /*08a4*/ 	.word	index@(_ZN2at6native55_GLOBAL__N__6c1c77d0_17_DistanceKernel_cu_7dd49032_311422pdist_kernel_cuda_implIfNS1_5distsIfE3infEEEvPT_PKS6_llS6_dd)
        /*08a8*/ 	.word	0x00000000


	//----- nvinfo : EIATTR_MIN_STACK_SIZE
	.align		4
.L_397:
        /*08ac*/ 	.byte	0x04, 0x12
        /*08ae*/ 	.short	(.L_399 - .L_398)
	.align		4
.L_398:
        /*08b0*/ 	.word	index@(_ZN2at6native55_GLOBAL__N__6c1c77d0_17_DistanceKernel_cu_7dd49032_311422pdist_kernel_cuda_implIfNS1_5distsIfE3twoEEEvPT_PKS6_llS6_dd)
        /*08b4*/ 	.word	0x00000000


	//----- nvinfo : EIATTR_MIN_STACK_SIZE
	.align		4
.L_399:
        /*08b8*/ 	.byte	0x04, 0x12
        /*08ba*/ 	.short	(.L_401 - .L_400)
	.align		4
.L_400:
        /*08bc*/ 	.word	index@(_ZN2at6native55_GLOBAL__N__6c1c77d0_17_DistanceKernel_cu_7dd49032_311422pdist_kernel_cuda_implIfNS1_5distsIfE3oneEEEvPT_PKS6_llS6_dd)
        /*08c0*/ 	.word	0x00000000


	//----- nvinfo : EIATTR_MIN_STACK_SIZE
	.align		4
.L_401:
        /*08c4*/ 	.byte	0x04, 0x12
        /*08c6*/ 	.short	(.L_403 - .L_402)
	.align		4
.L_402:
        /*08c8*/ 	.word	index@(_ZN2at6native55_GLOBAL__N__6c1c77d0_17_DistanceKernel_cu_7dd49032_311422pdist_kernel_cuda_implIfNS1_5distsIfE4zeroEEEvPT_PKS6_llS6_dd)
        /*08cc*/ 	.word	0x00000000


	//----- nvinfo : EIATTR_MIN_STACK_SIZE
	.align		4
.L_403:
        /*08d0*/ 	.byte	0x04, 0x12
        /*08d2*/ 	.short	(.L_405 - .L_404)
	.align		4
.L_404:
        /*08d4*/ 	.word	index@(_ZN2at6native55_GLOBAL__N__6c1c77d0_17_DistanceKernel_cu_7dd49032_311422pdist_kernel_cuda_implIfNS1_5distsIfE1pEEEvPT_PKS6_llS6_dd)
        /*08d8*/ 	.word	0x00000000


	//----- nvinfo : EIATTR_MIN_STACK_SIZE
	.align		4
.L_405:
        /*08dc*/ 	.byte	0x04, 0x12
        /*08de*/ 	.short	(.L_407 - .L_406)
	.align		4
.L_406:
        /*08e0*/ 	.word	index@(_ZN2at6native55_GLOBAL__N__6c1c77d0_17_DistanceKernel_cu_7dd49032_311422pdist_kernel_cuda_implIdNS1_5distsIdE3infEEEvPT_PKS6_llS6_dd)
        /*08e4*/ 	.word	0x00000000


	//----- nvinfo : EIATTR_MIN_STACK_SIZE
	.align		4
.L_407:
        /*08e8*/ 	.byte	0x04, 0x12
        /*08ea*/ 	.short	(.L_409 - .L_408)
	.align		4
.L_408:
        /*08ec*/ 	.word	index@(_ZN2at6native55_GLOBAL__N__6c1c77d0_17_DistanceKernel_cu_7dd49032_311422pdist_kernel_cuda_implIdNS1_5distsIdE3twoEEEvPT_PKS6_llS6_dd)
        /*08f0*/ 	.word	0x00000000


	//----- nvinfo : EIATTR_MIN_STACK_SIZE
	.align		4
.L_409:
        /*08f4*/ 	.byte	0x04, 0x12
        /*08f6*/ 	.short	(.L_411 - .L_410)
	.align		4
.L_410:
        /*08f8*/ 	.word	index@(_ZN2at6native55_GLOBAL__N__6c1c77d0_17_DistanceKernel_cu_7dd49032_311422pdist_kernel_cuda_implIdNS1_5distsIdE3oneEEEvPT_PKS6_llS6_dd)
        /*08fc*/ 	.word	0x00000000


	//----- nvinfo : EIATTR_MIN_STACK_SIZE
	.align		4
.L_411:
        /*0900*/ 	.byte	0x04, 0x12
        /*0902*/ 	.short	(.L_413 - .L_412)
	.align		4
.L_412:
        /*0904*/ 	.word	index@(_ZN2at6native55_GLOBAL__N__6c1c77d0_17_DistanceKernel_cu_7dd49032_311422pdist_kernel_cuda_implIdNS1_5distsIdE4zeroEEEvPT_PKS6_llS6_dd)
        /*0908*/ 	.word	0x00000000


	//----- nvinfo : EIATTR_MIN_STACK_SIZE
	.align		4
.L_413:
        /*090c*/ 	.byte	0x04, 0x12
        /*090e*/ 	.short	(.L_415 - .L_414)
	.align		4
.L_414:
        /*0910*/ 	.word	index@(_ZN2at6native55_GLOBAL__N__6c1c77d0_17_DistanceKernel_cu_7dd49032_311422pdist_kernel_cuda_implIdNS1_5distsIdE1pEEEvPT_PKS6_llS6_dd)
        /*0914*/ 	.word	0x00000000


	//----- nvinfo : EIATTR_MIN_STACK_SIZE
	.align		4
.L_415:
        /*0918*/ 	.byte	0x04, 0x12
        /*091a*/ 	.short	(.L_417 - .L_416)
	.align		4
.L_416:
        /*091c*/ 	.word	index@(_ZN2at6native55_GLOBAL__N__6c1c77d0_17_DistanceKernel_cu_7dd49032_311422cdist_kernel_cuda_implIfNS1_5distsIfE3infEEEvPT_PKS6_S9_S6_lllll)
        /*0920*/ 	.word	0x00000000


	//----- nvinfo : EIATTR_MIN_STACK_SIZE
	.align		4
.L_417:
        /*0924*/ 	.byte	0x04, 0x12
        /*0926*/ 	.short	(.L_419 - .L_418)
	.align		4
.L_418:
        /*0928*/ 	.word	index@(_ZN2at6native55_GLOBAL__N__6c1c77d0_17_DistanceKernel_cu_7dd49032_311422cdist_kernel_cuda_implIfNS1_5distsIfE3twoEEEvPT_PKS6_S9_S6_lllll)
        /*092c*/ 	.word	0x00000000


	//----- nvinfo : EIATTR_MIN_STACK_SIZE
	.align		4
.L_419:
        /*0930*/ 	.byte	0x04, 0x12
        /*0932*/ 	.short	(.L_421 - .L_420)
	.align		4
.L_420:
        /*0934*/ 	.word	index@(_ZN2at6native55_GLOBAL__N__6c1c77d0_17_DistanceKernel_cu_7dd49032_311422cdist_kernel_cuda_implIfNS1_5distsIfE3oneEEEvPT_PKS6_S9_S6_lllll)
        /*0938*/ 	.word	0x00000000


	//----- nvinfo : EIATTR_MIN_STACK_SIZE
	.align		4
.L_421:
        /*093c*/ 	.byte	0x04, 0x12
        /*093e*/ 	.short	(.L_423 - .L_422)
	.align		4
.L_422:
        /*0940*/ 	.word	index@(_ZN2at6native55_GLOBAL__N__6c1c77d0_17_DistanceKernel_cu_7dd49032_311422cdist_kernel_cuda_implIfNS1_5distsIfE4zeroEEEvPT_PKS6_S9_S6_lllll)
        /*0944*/ 	.word	0x00000000


	//----- nvinfo : EIATTR_MIN_STACK_SIZE
	.align		4
.L_423:
        /*0948*/ 	.byte	0x04, 0x12
        /*094a*/ 	.short	(.L_425 - .L_424)
	.align		4
.L_424:
        /*094c*/ 	.word	index@(_ZN2at6native55_GLOBAL__N__6c1c77d0_17_DistanceKernel_cu_7dd49032_311422cdist_kernel_cuda_implIfNS1_5distsIfE1pEEEvPT_PKS6_S9_S6_lllll)
        /*0950*/ 	.word	0x00000000


	//----- nvinfo : EIATTR_MIN_STACK_SIZE
	.align		4
.L_425:
        /*0954*/ 	.byte	0x04, 0x12
        /*0956*/ 	.short	(.L_427 - .L_426)
	.align		4
.L_426:
        /*0958*/ 	.word	index@(_ZN2at6native55_GLOBAL__N__6c1c77d0_17_DistanceKernel_cu_7dd49032_311422cdist_kernel_cuda_implIdNS1_5distsIdE3infEEEvPT_PKS6_S9_S6_lllll)
        /*095c*/ 	.word	0x00000000


	//----- nvinfo : EIATTR_MIN_STACK_SIZE
	.align		4
.L_427:
        /*0960*/ 	.byte	0x04, 0x12
        /*0962*/ 	.short	(.L_429 - .L_428)
	.align		4
.L_428:
        /*0964*/ 	.word	index@(_ZN2at6native55_GLOBAL__N__6c1c77d0_17_DistanceKernel_cu_7dd49032_311422cdist_kernel_cuda_implIdNS1_5distsIdE3twoEEEvPT_PKS6_S9_S6_lllll)
        /*0968*/ 	.word	0x00000000


	//----- nvinfo : EIATTR_MIN_STACK_SIZE
	.align		4
.L_429:
        /*096c*/ 	.byte	0x04, 0x12
        /*096e*/ 	.short	(.L_431 - .L_430)
	.align		4
.L_430:
        /*0970*/ 	.word	index@(_ZN2at6native55_GLOBAL__N__6c1c77d0_17_DistanceKernel_cu_7dd49032_311422cdist_kernel_cuda_implIdNS1_5distsIdE3oneEEEvPT_PKS6_S9_S6_lllll)
        /*0974*/ 	.word	0x00000000


	//----- nvinfo : EIATTR_MIN_STACK_SIZE
	.align		4
.L_431:
        /*0978*/ 	.byte	0x04, 0x12
        /*097a*/ 	.short	(.L_433 - .L_432)
	.align		4
.L_432:
        /*097c*/ 	.word	index@(_ZN2at6native55_GLOBAL__N__6c1c77d0_17_DistanceKernel_cu_7dd49032_311422cdist_kernel_cuda_implIdNS1_5distsIdE4zeroEEEvPT_PKS6_S9_S6_lllll)
        /*0980*/ 	.word	0x00000000


	//----- nvinfo : EIATTR_MIN_STACK_SIZE
	.align		4
.L_433:
        /*0984*/ 	.byte	0x04, 0x12
        /*0986*/ 	.short	(.L_435 - .L_434)
	.align		4
.L_434:
        /*0988*/ 	.word	index@(_ZN2at6native55_GLOBAL__N__6c1c77d0_17_DistanceKernel_cu_7dd49032_311422cdist_kernel_cuda_implIdNS1_5distsIdE1pEEEvPT_PKS6_S9_S6_lllll)
        /*098c*/ 	.word	0x00000000
.L_435:


//--------------------- .nv.compat                --------------------------
	.section	.nv.compat,"",@"SHT_CUDA_COMPAT_INFO"
	.align	4
        /*0000*/ 	.byte	0x02, 0x09, 0x01, 0x00, 0x02, 0x02, 0x01, 0x00, 0x02, 0x05, 0x05, 0x00, 0x03, 0x07, 0x01, 0x01
        /*0010*/ 	.byte	0x02, 0x03, 0x00, 0x00, 0x02, 0x06, 0x01, 0x00, 0x04, 0x0b, 0x08, 0x00, 0x00, 0x00, 0x00, 0x00
        /*0020*/ 	.byte	0x00, 0x00, 0x00, 0x00


//--------------------- .nv.info._ZN2at6native55_GLOBAL__N__6c1c77d0_17_DistanceKernel_cu_7dd49032_311431cdist_backward_kernel_cuda_implIfNS1_5distsIfE3infEEEvPT_PKS6_S9_S9_S9_S6_lllllll --------------------------
	.section	.nv.info._ZN2at6native55_GLOBAL__N__6c1c77d0_17_DistanceKernel_cu_7dd49032_311431cdist_backward_kernel_cuda_implIfNS1_5distsIfE3infEEEvPT_PKS6_S9_S9_S9_S6_lllllll,"",@"SHT_CUDA_INFO"
	.sectionflags	@""
	.align	4


	//----- nvinfo : EIATTR_CUDA_API_VERSION
	.align		4
        /*0000*/ 	.byte	0x04, 0x37
        /*0002*/ 	.short	(.L_437 - .L_436)
.L_436:
        /*0004*/ 	.word	0x00000082


	//----- nvinfo : EIATTR_KPARAM_INFO
	.align		4
.L_437:
        /*0008*/ 	.byte	0x04, 0x17
        /*000a*/ 	.short	(.L_439 - .L_438)
.L_438:
        /*000c*/ 	.word	0x00000000
        /*0010*/ 	.short	0x000c
        /*0012*/ 	.short	0x0060
        /*0014*/ 	.byte	0x00, 0xf0, 0x21, 0x00


	//----- nvinfo : EIATTR_KPARAM_INFO
	.align		4
.L_439:
        /*0018*/ 	.byte	0x04, 0x17
        /*001a*/ 	.short	(.L_441 - .L_440)
.L_440:
        /*001c*/ 	.word	0x00000000
        /*0020*/ 	.short	0x000b
        /*0022*/ 	.short	0x0058
        /*0024*/ 	.byte	0x00, 0xf0, 0x21, 0x00


	//----- nvinfo : EIATTR_KPARAM_INFO
	.align		4
.L_441:
        /*0028*/ 	.byte	0x04, 0x17
        /*002a*/ 	.short	(.L_443 - .L_442)
.L_442:
        /*002c*/ 	.word	0x00000000
        /*0030*/ 	.short	0x000a
        /*0032*/ 	.short	0x0050
        /*0034*/ 	.byte	0x00, 0xf0, 0x21, 0x00


	//----- nvinfo : EIATTR_KPARAM_INFO
	.align		4
.L_443:
        /*0038*/ 	.byte	0x04, 0x17
        /*003a*/ 	.short	(.L_445 - .L_444)
.L_444:
        /*003c*/ 	.word	0x00000000
        /*0040*/ 	.short	0x0009
        /*0042*/ 	.short	0x0048
        /*0044*/ 	.byte	0x00, 0xf0, 0x21, 0x00


	//----- nvinfo : EIATTR_KPARAM_INFO
	.align		4
.L_445:
        /*0048*/ 	.byte	0x04, 0x17
        /*004a*/ 	.short	(.L_447 - .L_446)
.L_446:
        /*004c*/ 	.word	0x00000000
        /*0050*/ 	.short	0x0008
        /*0052*/ 	.short	0x0040
        /*0054*/ 	.byte	0x00, 0xf0, 0x21, 0x00


	//----- nvinfo : EIATTR_KPARAM_INFO
	.align		4
.L_447:
        /*0058*/ 	.byte	0x04, 0x17
        /*005a*/ 	.short	(.L_449 - .L_448)
.L_448:
        /*005c*/ 	.word	0x00000000
        /*0060*/ 	.short	0x0007
        /*0062*/ 	.short	0x0038
        /*0064*/ 	.byte	0x00, 0xf0, 0x21, 0x00


	//----- nvinfo : EIATTR_KPARAM_INFO
	.align		4
.L_449:
        /*0068*/ 	.byte	0x04, 0x17
        /*006a*/ 	.short	(.L_451 - .L_450)
.L_450:
        /*006c*/ 	.word	0x00000000
        /*0070*/ 	.short	0x0006
        /*0072*/ 	.short	0x0030
        /*0074*/ 	.byte	0x00, 0xf0, 0x21, 0x00


	//----- nvinfo : EIATTR_KPARAM_INFO
	.align		4
.L_451:
        /*0078*/ 	.byte	0x04, 0x17
        /*007a*/ 	.short	(.L_453 - .L_452)
.L_452:
        /*007c*/ 	.word	0x00000000
        /*0080*/ 	.short	0x0005
        /*0082*/ 	.short	0x0028
        /*0084*/ 	.byte	0x00, 0xf0, 0x11, 0x00


	//----- nvinfo : EIATTR_KPARAM_INFO
	.align		4
.L_453:
        /*0088*/ 	.byte	0x04, 0x17
        /*008a*/ 	.short	(.L_455 - .L_454)
.L_454:
        /*008c*/ 	.word	0x00000000
        /*0090*/ 	.short	0x0004
        /*0092*/ 	.short	0x0020
        /*0094*/ 	.byte	0x00, 0xf5, 0x21, 0x00


	//----- nvinfo : EIATTR_KPARAM_INFO
	.align		4
.L_455:
        /*0098*/ 	.byte	0x04, 0x17
        /*009a*/ 	.short	(.L_457 - .L_456)
.L_456:
        /*009c*/ 	.word	0x00000000
        /*00a0*/ 	.short	0x0003
        /*00a2*/ 	.short	0x0018
        /*00a4*/ 	.byte	0x00, 0xf5, 0x21, 0x00


	//----- nvinfo : EIATTR_KPARAM_INFO
	.align		4
.L_457:
        /*00a8*/ 	.byte	0x04, 0x17
        /*00aa*/ 	.short	(.L_459 - .L_458)
.L_458:
        /*00ac*/ 	.word	0x00000000
        /*00b0*/ 	.short	0x0002
        /*00b2*/ 	.short	0x0010
        /*00b4*/ 	.byte	0x00, 0xf5, 0x21, 0x00


	//----- nvinfo : EIATTR_KPARAM_INFO
	.align		4
.L_459:
        /*00b8*/ 	.byte	0x04, 0x17
        /*00ba*/ 	.short	(.L_461 - .L_460)
.L_460:
        /*00bc*/ 	.word	0x00000000
        /*00c0*/ 	.short	0x0001
        /*00c2*/ 	.short	0x0008
        /*00c4*/ 	.byte	0x00, 0xf5, 0x21, 0x00


	//----- nvinfo : EIATTR_KPARAM_INFO
	.align		4
.L_461:
        /*00c8*/ 	.byte	0x04, 0x17
        /*00ca*/ 	.short	(.L_463 - .L_462)
.L_462:
        /*00cc*/ 	.word	0x00000000
        /*00d0*/ 	.short	0x0000
        /*00d2*/ 	.short	0x0000
        /*00d4*/ 	.byte	0x00, 0xf5, 0x21, 0x00


	//----- nvinfo : EIATTR_SPARSE_MMA_MASK
	.align		4
.L_463:
        /*00d8*/ 	.byte	0x03, 0x50
        /*00da*/ 	.short	0x0000


	//----- nvinfo : EIATTR_MAXREG_COUNT
	.align		4
        /*00dc*/ 	.byte	0x03, 0x1b
        /*00de*/ 	.short	0x00ff


	//----- nvinfo : EIATTR_MERCURY_ISA_VERSION
	.align		4
        /*00e0*/ 	.byte	0x03, 0x5f
        /*00e2*/ 	.short	0x0101


	//----- nvinfo : EIATTR_VRC_CTA_INIT_COUNT
	.align		4
        /*00e4*/ 	.byte	0x02, 0x4a
	.zero		1
	.zero		1


	//----- nvinfo : EIATTR_EXIT_INSTR_OFFSETS
	.align		4
        /*00e8*/ 	.byte	0x04, 0x1c
        /*00ea*/ 	.short	(.L_465 - .L_464)


	//   ....[0]....
.L_464:
        /*00ec*/ 	.word	0x00000130


	//   ....[1]....
        /*00f0*/ 	.word	0x00000c30


	//----- nvinfo : EIATTR_CRS_STACK_SIZE
	.align		4
.L_465:
        /*00f4*/ 	.byte	0x04, 0x1e
        /*00f6*/ 	.short	(.L_467 - .L_466)
.L_466:
        /*00f8*/ 	.word	0x00000000


	//----- nvinfo : EIATTR_CBANK_PARAM_SIZE
	.align		4
.L_467:
        /*00fc*/ 	.byte	0x03, 0x19
        /*00fe*/ 	.short	0x0068


	//----- nvinfo : EIATTR_PARAM_CBANK
	.align		4
        /*0100*/ 	.byte	0x04, 0x0a
        /*0102*/ 	.short	(.L_469 - .L_468)
	.align		4
.L_468:
        /*0104*/ 	.word	index@(.nv.constant0._ZN2at6native55_GLOBAL__N__6c1c77d0_17_DistanceKernel_cu_7dd49032_311431cdist_backward_kernel_cuda_implIfNS1_5distsIfE3infEEEvPT_PKS6_S9_S9_S9_S6_lllllll)
        /*0108*/ 	.short	0x0380
        /*010a*/ 	.short	0x0068


	//----- nvinfo : EIATTR_SW_WAR
	.align		4
.L_469:
        /*010c*/ 	.byte	0x04, 0x36
        /*010e*/ 	.short	(.L_471 - .L_470)
.L_470:
        /*0110*/ 	.word	0x00000008
.L_471:


//--------------------- .nv.info._ZN2at6native55_GLOBAL__N__6c1c77d0_17_DistanceKernel_cu_7dd49032_311431cdist_backward_kernel_cuda_implIfNS1_5distsIfE3twoEEEvPT_PKS6_S9_S9_S9_S6_lllllll --------------------------
	.section	.nv.info._ZN2at6native55_GLOBAL__N__6c1c77d0_17_DistanceKernel_cu_7dd49032_311431cdist_backward_kernel_cuda_implIfNS1_5distsIfE3twoEEEvPT_PKS6_S9_S9_S9_S6_lllllll,"",@"SHT_CUDA_INFO"
	.sectionflags	@""
	.align	4


	//----- nvinfo : EIATTR_CUDA_API_VERSION
	.align		4
        /*0000*/ 	.byte	0x04, 0x37
        /*0002*/ 	.short	(.L_473 - .L_472)
.L_472:
        /*0004*/ 	.word	0x00000082


	//----- nvinfo : EIATTR_KPARAM_INFO
	.align		4
.L_473:
        /*0008*/ 	.byte	0x04, 0x17
        /*000a*/ 	.short	(.L_475 - .L_474)
.L_474:
        /*000c*/ 	.word	0x00000000
        /*0010*/ 	.short	0x000c
        /*0012*/ 	.short	0x0060
        /*0014*/ 	.byte	0x00, 0xf0, 0x21, 0x00


	//----- nvinfo : EIATTR_KPARAM_INFO
	.align		4
.L_475:
        /*0018*/ 	.byte	0x04, 0x17
        /*001a*/ 	.short	(.L_477 - .L_476)
.L_476:
        /*001c*/ 	.word	0x00000000
        /*0020*/ 	.short	0x000b
        /*0022*/ 	.short	0x0058
        /*0024*/ 	.byte	0x00, 0xf0, 0x21, 0x00


	//----- nvinfo : EIATTR_KPARAM_INFO
	.align		4
.L_477:
        /*0028*/ 	.byte	0x04, 0x17
        /*002a*/ 	.short	(.L_479 - .L_478)
.L_478:
        /*002c*/ 	.word	0x00000000
        /*0030*/ 	.short	0x000a
        /*0032*/ 	.short	0x0050
        /*0034*/ 	.byte	0x00, 0xf0, 0x21, 0x00


	//----- nvinfo : EIATTR_KPARAM_INFO
	.align		4
.L_479:
        /*0038*/ 	.byte	0x04, 0x17
        /*003a*/ 	.short	(.L_481 - .L_480)
.L_480:
        /*003c*/ 	.word	0x00000000
        /*0040*/ 	.short	0x0009
        /*0042*/ 	.short	0x0048
        /*0044*/ 	.byte	0x00, 0xf0, 0x21, 0x00


	//----- nvinfo : EIATTR_KPARAM_INFO
	.align		4
.L_481:
        /*0048*/ 	.byte	0x04, 0x17
        /*004a*/ 	.short	(.L_483 - .L_482)
.L_482:
        /*004c*/ 	.word	0x00000000
        /*0050*/ 	.short	0x0008
        /*0052*/ 	.short	0x0040
        /*0054*/ 	.byte	0x00, 0xf0, 0x21, 0x00


	//----- nvinfo : EIATTR_KPARAM_INFO
	.align		4
.L_483:
        /*0058*/ 	.byte	0x04, 0x17
        /*005a*/ 	.short	(.L_485 - .L_484)
.L_484:
        /*005c*/ 	.word	0x00000000
        /*0060*/ 	.short	0x0007
        /*0062*/ 	.short	0x0038
        /*0064*/ 	.byte	0x00, 0xf0, 0x21, 0x00


	//----- nvinfo : EIATTR_KPARAM_INFO
	.align		4
.L_485:
        /*0068*/ 	.byte	0x04, 0x17
        /*006a*/ 	.short	(.L_487 - .L_486)
.L_486:
        /*006c*/ 	.word	0x00000000
        /*0070*/ 	.short	0x0006
        /*0072*/ 	.short	0x0030
        /*0074*/ 	.byte	0x00, 0xf0, 0x21, 0x00


	//----- nvinfo : EIATTR_KPARAM_INFO
	.align		4
.L_487:
        /*0078*/ 	.byte	0x04, 0x17
        /*007a*/ 	.short	(.L_489 - .L_488)
.L_488:
        /*007c*/ 	.word	0x00000000
        /*0080*/ 	.short	0x0005
        /*0082*/ 	.short	0x0028
        /*0084*/ 	.byte	0x00, 0xf0, 0x11, 0x00


	//----- nvinfo : EIATTR_KPARAM_INFO
	.align		4
.L_489:
        /*0088*/ 	.byte	0x04, 0x17
        /*008a*/ 	.short	(.L_491 - .L_490)
.L_490:
        /*008c*/ 	.word	0x00000000
        /*0090*/ 	.short	0x0004
        /*0092*/ 	.short	0x0020
        /*0094*/ 	.byte	0x00, 0xf5, 0x21, 0x00


	//----- nvinfo : EIATTR_KPARAM_INFO
	.align		4
.L_491:
        /*0098*/ 	.byte	0x04, 0x17
        /*009a*/ 	.short	(.L_493 - .L_492)
.L_492:
        /*009c*/ 	.word	0x00000000
        /*00a0*/ 	.short	0x0003
        /*00a2*/ 	.short	0x0018
        /*00a4*/ 	.byte	0x00, 0xf5, 0x21, 0x00


	//----- nvinfo : EIATTR_KPARAM_INFO
	.align		4
.L_493:
        /*00a8*/ 	.byte	0x04, 0x17
        /*00aa*/ 	.short	(.L_495 - .L_494)
.L_494:
        /*00ac*/ 	.word	0x00000000
        /*00b0*/ 	.short	0x0002
        /*00b2*/ 	.short	0x0010
        /*00b4*/ 	.byte	0x00, 0xf5, 0x21, 0x00


	//----- nvinfo : EIATTR_KPARAM_INFO
	.align		4
.L_495:
        /*00b8*/ 	.byte	0x04, 0x17
        /*00ba*/ 	.short	(.L_497 - .L_496)
.L_496:
        /*00bc*/ 	.word	0x00000000
        /*00c0*/ 	.short	0x0001
        /*00c2*/ 	.short	0x0008
        /*00c4*/ 	.byte	0x00, 0xf5, 0x21, 0x00


	//----- nvinfo : EIATTR_KPARAM_INFO
	.align		4
.L_497:
        /*00c8*/ 	.byte	0x04, 0x17
        /*00ca*/ 	.short	(.L_499 - .L_498)
.L_498:
        /*00cc*/ 	.word	0x00000000
        /*00d0*/ 	.short	0x0000
        /*00d2*/ 	.short	0x0000
        /*00d4*/ 	.byte	0x00, 0xf5, 0x21, 0x00


	//----- nvinfo : EIATTR_SPARSE_MMA_MASK
	.align		4
.L_499:
        /*00d8*/ 	.byte	0x03, 0x50
        /*00da*/ 	.short	0x0000


	//----- nvinfo : EIATTR_MAXREG_COUNT
	.align		4
        /*00dc*/ 	.byte	0x03, 0x1b
        /*00de*/ 	.short	0x00ff


	//----- nvinfo : EIATTR_MERCURY_ISA_VERSION
	.align		4
        /*00e0*/ 	.byte	0x03, 0x5f
        /*00e2*/ 	.short	0x0101


	//----- nvinfo : EIATTR_VRC_CTA_INIT_COUNT
	.align		4
        /*00e4*/ 	.byte	0x02, 0x4a
	.zero		1
	.zero		1


	//----- nvinfo : EIATTR_EXIT_INSTR_OFFSETS
	.align		4
        /*00e8*/ 	.byte	0x04, 0x1c
        /*00ea*/ 	.short	(.L_501 - .L_500)


	//   ....[0]....
.L_500:
        /*00ec*/ 	.word	0x00000130


	//   ....[1]....
        /*00f0*/ 	.word	0x00000be0


	//----- nvinfo : EIATTR_CRS_STACK_SIZE
	.align		4
.L_501:
        /*00f4*/ 	.byte	0x04, 0x1e
        /*00f6*/ 	.short	(.L_503 - .L_502)
.L_502:
        /*00f8*/ 	.word	0x00000000


	//----- nvinfo : EIATTR_CBANK_PARAM_SIZE
	.align		4
.L_503:
        /*00fc*/ 	.byte	0x03, 0x19
        /*00fe*/ 	.short	0x0068


	//----- nvinfo : EIATTR_PARAM_CBANK
	.align		4
        /*0100*/ 	.byte	0x04, 0x0a
        /*0102*/ 	.short	(.L_505 - .L_504)
	.align		4
.L_504:
        /*0104*/ 	.word	index@(.nv.constant0._ZN2at6native55_GLOBAL__N__6c1c77d0_17_DistanceKernel_cu_7dd49032_311431cdist_backward_kernel_cuda_implIfNS1_5distsIfE3twoEEEvPT_PKS6_S9_S9_S9_S6_lllllll)
        /*0108*/ 	.short	0x0380
        /*010a*/ 	.short	0x0068


	//----- nvinfo : EIATTR_SW_WAR
	.align		4
.L_505:
        /*010c*/ 	.byte	0x04, 0x36
        /*010e*/ 	.short	(.L_507 - .L_506)
.L_506:
        /*0110*/ 	.word	0x00000008
.L_507:


//--------------------- .nv.info._ZN2at6native55_GLOBAL__N__6c1c77d0_17_DistanceKernel_cu_7dd49032_311431cdist_backward_kernel_cuda_implIfNS1_5distsIfE6lt_twoEEEvPT_PKS6_S9_S9_S9_S6_lllllll --------------------------
	.section	.nv.info._ZN2at6native55_GLOBAL__N__6c1c77d0_17_DistanceKernel_cu_7dd49032_311431cdist_backward_kernel_cuda_implIfNS1_5distsIfE6lt_twoEEEvPT_PKS6_S9_S9_S9_S6_lllllll,"",@"SHT_CUDA_INFO"
	.sectionflags	@""
	.align	4


	//----- nvinfo : EIATTR_CUDA_API_VERSION
	.align		4
        /*0000*/ 	.byte	0x04, 0x37
        /*0002*/ 	.short	(.L_509 - .L_508)
.L_508:
        /*0004*/ 	.word	0x00000082


	//----- nvinfo : EIATTR_KPARAM_INFO
	.align		4
.L_509:
        /*0008*/ 	.byte	0x04, 0x17
        /*000a*/ 	.short	(.L_511 - .L_510)
.L_510:
        /*000c*/ 	.word	0x00000000
        /*0010*/ 	.short	0x000c
        /*0012*/ 	.short	0x0060
        /*0014*/ 	.byte	0x00, 0xf0, 0x21, 0x00


	//----- nvinfo : EIATTR_KPARAM_INFO
	.align		4
.L_511:
        /*0018*/ 	.byte	0x04, 0x17
        /*001a*/ 	.short	(.L_513 - .L_512)
.L_512:
        /*001c*/ 	.word	0x00000000
        /*0020*/ 	.short	0x000b
        /*0022*/ 	.short	0x0058
        /*0024*/ 	.byte	0x00, 0xf0, 0x21, 0x00


	//----- nvinfo : EIATTR_KPARAM_INFO
	.align		4
.L_513:
        /*0028*/ 	.byte	0x04, 0x17
        /*002a*/ 	.short	(.L_515 - .L_514)
.L_514:
        /*002c*/ 	.word	0x00000000
        /*0030*/ 	.short	0x000a
        /*0032*/ 	.short	0x0050
        /*0034*/ 	.byte	0x00, 0xf0, 0x21, 0x00


	//----- nvinfo : EIATTR_KPARAM_INFO
	.align		4
.L_515:
        /*0038*/ 	.byte	0x04, 0x17
        /*003a*/ 	.short	(.L_517 - .L_516)
.L_516:
        /*003c*/ 	.word	0x00000000
        /*0040*/ 	.short	0x0009
        /*0042*/ 	.short	0x0048
        /*0044*/ 	.byte	0x00, 0xf0, 0x21, 0x00


	//----- nvinfo : EIATTR_KPARAM_INFO
	.align		4
.L_517:
        /*0048*/ 	.byte	0x04, 0x17
        /*004a*/ 	.short	(.L_519 - .L_518)
.L_518:
        /*004c*/ 	.word	0x00000000
        /*0050*/ 	.short	0x0008
        /*0052*/ 	.short	0x0040
        /*0054*/ 	.byte	0x00, 0xf0, 0x21, 0x00


	//----- nvinfo : EIATTR_KPARAM_INFO
	.align		4
.L_519:
        /*0058*/ 	.byte	0x04, 0x17
        /*005a*/ 	.short	(.L_521 - .L_520)
.L_520:
        /*005c*/ 	.word	0x00000000
        /*0060*/ 	.short	0x0007
        /*0062*/ 	.short	0x0038
        /*0064*/ 	.byte	0x00, 0xf0, 0x21, 0x00


	//----- nvinfo : EIATTR_KPARAM_INFO
	.align		4
.L_521:
        /*0068*/ 	.byte	0x04, 0x17
        /*006a*/ 	.short	(.L_523 - .L_522)
.L_522:
        /*006c*/ 	.word	0x00000000
        /*0070*/ 	.short	0x0006
        /*0072*/ 	.short	0x0030
        /*0074*/ 	.byte	0x00, 0xf0, 0x21, 0x00


	//----- nvinfo : EIATTR_KPARAM_INFO
	.align		4
.L_523:
        /*0078*/ 	.byte	0x04, 0x17
        /*007a*/ 	.short	(.L_525 - .L_524)
.L_524:
        /*007c*/ 	.word	0x00000000
        /*0080*/ 	.short	0x0005
        /*0082*/ 	.short	0x0028
        /*0084*/ 	.byte	0x00, 0xf0, 0x11, 0x00


	//----- nvinfo : EIATTR_KPARAM_INFO
	.align		4
.L_525:
        /*0088*/ 	.byte	0x04, 0x17
        /*008a*/ 	.short	(.L_527 - .L_526)
.L_526:
        /*008c*/ 	.word	0x00000000
        /*0090*/ 	.short	0x0004
        /*0092*/ 	.short	0x0020
        /*0094*/ 	.byte	0x00, 0xf5, 0x21, 0x00


	//----- nvinfo : EIATTR_KPARAM_INFO
	.align		4
.L_527:
        /*0098*/ 	.byte	0x04, 0x17
        /*009a*/ 	.short	(.L_529 - .L_528)
.L_528:
        /*009c*/ 	.word	0x00000000
        /*00a0*/ 	.short	0x0003
        /*00a2*/ 	.short	0x0018
        /*00a4*/ 	.byte	0x00, 0xf5, 0x21, 0x00


	//----- nvinfo : EIATTR_KPARAM_INFO
	.align		4
.L_529:
        /*00a8*/ 	.byte	0x04, 0x17
        /*00aa*/ 	.short	(.L_531 - .L_530)
.L_530:
        /*00ac*/ 	.word	0x00000000
        /*00b0*/ 	.short	0x0002
        /*00b2*/ 	.short	0x0010
        /*00b4*/ 	.byte	0x00, 0xf5, 0x21, 0x00


	//----- nvinfo : EIATTR_KPARAM_INFO
	.align		4
.L_531:
        /*00b8*/ 	.byte	0x04, 0x17
        /*00ba*/ 	.short	(.L_533 - .L_532)
.L_532:
        /*00bc*/ 	.word	0x00000000
        /*00c0*/ 	.short	0x0001
        /*00c2*/ 	.short	0x0008
        /*00c4*/ 	.byte	0x00, 0xf5, 0x21, 0x00


	//----- nvinfo : EIATTR_KPARAM_INFO
	.align		4
.L_533:
        /*00c8*/ 	.byte	0x04, 0x17
        /*00ca*/ 	.short	(.L_535 - .L_534)
.L_534:
        /*00cc*/ 	.word	0x00000000
        /*00d0*/ 	.short	0x0000
        /*00d2*/ 	.short	0x0000
        /*00d4*/ 	.byte	0x00, 0xf5, 0x21, 0x00


	//----- nvinfo : EIATTR_SPARSE_MMA_MASK
	.align		4
.L_535:
        /*00d8*/ 	.byte	0x03, 0x50
        /*00da*/ 	.short	0x0000


	//----- nvinfo : EIATTR_MAXREG_COUNT
	.align		4
        /*00dc*/ 	.byte	0x03, 0x1b
        /*00de*/ 	.short	0x00ff


	//----- nvinfo : EIATTR_MERCURY_ISA_VERSION
	.align		4
        /*00e0*/ 	.byte	0x03, 0x5f
        /*00e2*/ 	.short	0x0101


	//----- nvinfo : EIATTR_VRC_CTA_INIT_COUNT
	.align		4
        /*00e4*/ 	.byte	0x02, 0x4a
	.zero		1
	.zero		1


	//----- nvinfo : EIATTR_EXIT_INSTR_OFFSETS
	.align		4
        /*00e8*/ 	.byte	0x04, 0x1c
        /*00ea*/ 	.short	(.L_537 - .L_536)


	//   ....[0]....
.L_536:
        /*00ec*/ 	.word	0x00000130


	//   ....[1]....
        /*00f0*/ 	.word	0x00000d20


	//----- nvinfo : EIATTR_CRS_STACK_SIZE
	.align		4
.L_537:
        /*00f4*/ 	.byte	0x04, 0x1e
        /*00f6*/ 	.short	(.L_539 - .L_538)
.L_538:
        /*00f8*/ 	.word	0x00000000


	//----- nvinfo : EIATTR_CBANK_PARAM_SIZE
	.align		4
.L_539:
        /*00fc*/ 	.byte	0x03, 0x19
        /*00fe*/ 	.short	0x0068


	//----- nvinfo : EIATTR_PARAM_CBANK
	.align		4
        /*0100*/ 	.byte	0x04, 0x0a
        /*0102*/ 	.short	(.L_541 - .L_540)
	.align		4
.L_540:
        /*0104*/ 	.word	index@(.nv.constant0._ZN2at6native55_GLOBAL__N__6c1c77d0_17_DistanceKernel_cu_7dd49032_311431cdist_backward_kernel_cuda_implIfNS1_5distsIfE6lt_twoEEEvPT_PKS6_S9_S9_S9_S6_lllllll)
        /*0108*/ 	.short	0x0380
        /*010a*/ 	.short	0x0068


	//----- nvinfo : EIATTR_SW_WAR
	.align		4
.L_541:
        /*010c*/ 	.byte	0x04, 0x36
        /*010e*/ 	.short	(.L_543 - .L_542)
.L_542:
        /*0110*/ 	.word	0x00000008
.L_543:


//--------------------- .nv.info._ZN2at6native55_GLOBAL__N__6c1c77d0_17_DistanceKernel_cu_7dd49032_311431cdist_backward_kernel_cuda_implIfNS1_5distsIfE3oneEEEvPT_PKS6_S9_S9_S9_S6_lllllll --------------------------
	.section	.nv.info._ZN2at6native55_GLOBAL__N__6c1c77d0_17_DistanceKernel_cu_7dd49032_311431cdist_backward_kernel_cuda_implIfNS1_5distsIfE3oneEEEvPT_PKS6_S9_S9_S9_S6_lllllll,"",@"SHT_CUDA_INFO"
	.sectionflags	@""
	.align	4


	//----- nvinfo : EIATTR_CUDA_API_VERSION
	.align		4
        /*0000*/ 	.byte	0x04, 0x37
        /*0002*/ 	.short	(.L_545 - .L_544)
.L_544:
        /*0004*/ 	.word	0x00000082


	//----- nvinfo : EIATTR_KPARAM_INFO
	.align		4
.L_545:
        /*0008*/ 	.byte	0x04, 0x17
        /*000a*/ 	.short	(.L_547 - .L_546)
.L_546:
        /*000c*/ 	.word	0x00000000
        /*0010*/ 	.short	0x000c
        /*0012*/ 	.short	0x0060
        /*0014*/ 	.byte	0x00, 0xf0, 0x21, 0x00


	//----- nvinfo : EIATTR_KPARAM_INFO
	.align		4
.L_547:
        /*0018*/ 	.byte	0x04, 0x17
        /*001a*/ 	.short	(.L_549 - .L_548)
.L_548:
        /*001c*/ 	.word	0x00000000
        /*0020*/ 	.short	0x000b
        /*0022*/ 	.short	0x0058
        /*0024*/ 	.byte	0x00, 0xf0, 0x21, 0x00


	//----- nvinfo : EIATTR_KPARAM_INFO
	.align		4
.L_549:
        /*0028*/ 	.byte	0x04, 0x17
        /*002a*/ 	.short	(.L_551 - .L_550)
.L_550:
        /*002c*/ 	.word	0x00000000
        /*0030*/ 	.short	0x000a
        /*0032*/ 	.short	0x0050
        /*0034*/ 	.byte	0x00, 0xf0, 0x21, 0x00


	//----- nvinfo : EIATTR_KPARAM_INFO
	.align		4
.L_551:
        /*0038*/ 	.byte	0x04, 0x17
        /*003a*/ 	.short	(.L_553 - .L_552)
.L_552:
        /*003c*/ 	.word	0x00000000
        /*0040*/ 	.short	0x0009
        /*0042*/ 	.short	0x0048
        /*0044*/ 	.byte	0x00, 0xf0, 0x21, 0x00


	//----- nvinfo : EIATTR_KPARAM_INFO
	.align		4
.L_553:
        /*0048*/ 	.byte	0x04, 0x17
        /*004a*/ 	.short	(.L_555 - .L_554)
.L_554:
        /*004c*/ 	.word	0x00000000
        /*0050*/ 	.short	0x0008
        /*0052*/ 	.short	0x0040
        /*0054*/ 	.byte	0x00, 0xf0, 0x21, 0x00


	//----- nvinfo : EIATTR_KPARAM_INFO
	.align		4
.L_555:
        /*0058*/ 	.byte	0x04, 0x17
        /*005a*/ 	.short	(.L_557 - .L_556)
.L_556:
        /*005c*/ 	.word	0x00000000
        /*0060*/ 	.short	0x0007
        /*0062*/ 	.short	0x0038
        /*0064*/ 	.byte	0x00, 0xf0, 0x21, 0x00


	//----- nvinfo : EIATTR_KPARAM_INFO
	.align		4
.L_557:
        /*0068*/ 	.byte	0x04, 0x17
        /*006a*/ 	.short	(.L_559 - .L_558)
.L_558:
        /*006c*/ 	.word	0x00000000
        /*0070*/ 	.short	0x0006
        /*0072*/ 	.short	0x0030
        /*0074*/ 	.byte	0x00, 0xf0, 0x21, 0x00


	//----- nvinfo : EIATTR_KPARAM_INFO
	.align		4
.L_559:
        /*0078*/ 	.byte	0x04, 0x17
        /*007a*/ 	.short	(.L_561 - .L_560)
.L_560:
        /*007c*/ 	.word	0x00000000
        /*0080*/ 	.short	0x0005
        /*0082*/ 	.short	0x0028
        /*0084*/ 	.byte	0x00, 0xf0, 0x11, 0x00


	//----- nvinfo : EIATTR_KPARAM_INFO
	.align		4
.L_561:
        /*0088*/ 	.byte	0x04, 0x17
        /*008a*/ 	.short	(.L_563 - .L_562)
.L_562:
        /*008c*/ 	.word	0x00000000
        /*0090*/ 	.short	0x0004
        /*0092*/ 	.short	0x0020
        /*0094*/ 	.byte	0x00, 0xf5, 0x21, 0x00


	//----- nvinfo : EIATTR_KPARAM_INFO
	.align		4
.L_563:
        /*0098*/ 	.byte	0x04, 0x17
        /*009a*/ 	.short	(.L_565 - .L_564)
.L_564:
        /*009c*/ 	.word	0x00000000
        /*00a0*/ 	.short	0x0003
        /*00a2*/ 	.short	0x0018
        /*00a4*/ 	.byte	0x00, 0xf5, 0x21, 0x00


	//----- nvinfo : EIATTR_KPARAM_INFO
	.align		4
.L_565:
        /*00a8*/ 	.byte	0x04, 0x17
        /*00aa*/ 	.short	(.L_567 - .L_566)
.L_566:
        /*00ac*/ 	.word	0x00000000
        /*00b0*/ 	.short	0x0002
        /*00b2*/ 	.short	0x0010
        /*00b4*/ 	.byte	0x00, 0xf5, 0x21, 0x00


	//----- nvinfo : EIATTR_KPARAM_INFO
	.align		4
.L_567:
        /*00b8*/ 	.byte	0x04, 0x17
        /*00ba*/ 	.short	(.L_569 - .L_568)
.L_568:
        /*00bc*/ 	.word	0x00000000
        /*00c0*/ 	.short	0x0001
        /*00c2*/ 	.short	0x0008
        /*00c4*/ 	.byte	0x00, 0xf5, 0x21, 0x00


	//----- nvinfo : EIATTR_KPARAM_INFO
	.align		4
.L_569:
        /*00c8*/ 	.byte	0x04, 0x17
        /*00ca*/ 	.short	(.L_571 - .L_570)
.L_570:
        /*00cc*/ 	.word	0x00000000
        /*00d0*/ 	.short	0x0000
        /*00d2*/ 	.short	0x0000
        /*00d4*/ 	.byte	0x00, 0xf5, 0x21, 0x00


	//----- nvinfo : EIATTR_SPARSE_MMA_MASK
	.align		4
.L_571:
        /*00d8*/ 	.byte	0x03, 0x50
        /*00da*/ 	.short	0x0000


	//----- nvinfo : EIATTR_MAXREG_COUNT
	.align		4
        /*00dc*/ 	.byte	0x03, 0x1b
        /*00de*/ 	.short	0x00ff


	//----- nvinfo : EIATTR_MERCURY_ISA_VERSION
	.align		4
        /*00e0*/ 	.byte	0x03, 0x5f
        /*00e2*/ 	.short	0x0101


	//----- nvinfo : EIATTR_VRC_CTA_INIT_COUNT
	.align		4
        /*00e4*/ 	.byte	0x02, 0x4a
	.zero		1
	.zero		1


	//----- nvinfo : EIATTR_EXIT_INSTR_OFFSETS
	.align		4
        /*00e8*/ 	.byte	0x04, 0x1c
        /*00ea*/ 	.short	(.L_573 - .L_572)


	//   ....[0]....
.L_572:
        /*00ec*/ 	.word	0x00000130


	//   ....[1]....
        /*00f0*/ 	.word	0x00000b70


	//----- nvinfo : EIATTR_CRS_STACK_SIZE
	.align		4
.L_573:
        /*00f4*/ 	.byte	0x04, 0x1e
        /*00f6*/ 	.short	(.L_575 - .L_574)
.L_574:
        /*00f8*/ 	.word	0x00000000


	//----- nvinfo : EIATTR_CBANK_PARAM_SIZE
	.align		4
.L_575:
        /*00fc*/ 	.byte	0x03, 0x19
        /*00fe*/ 	.short	0x0068


	//----- nvinfo : EIATTR_PARAM_CBANK
	.align		4
        /*0100*/ 	.byte	0x04, 0x0a
        /*0102*/ 	.short	(.L_577 - .L_576)
	.align		4
.L_576:
        /*0104*/ 	.word	index@(.nv.constant0._ZN2at6native55_GLOBAL__N__6c1c77d0_17_DistanceKernel_cu_7dd49032_311431cdist_backward_kernel_cuda_implIfNS1_5distsIfE3oneEEEvPT_PKS6_S9_S9_S9_S6_lllllll)
        /*0108*/ 	.short	0x0380
        /*010a*/ 	.short	0x0068


	//----- nvinfo : EIATTR_SW_WAR
	.align		4
.L_577:
        /*010c*/ 	.byte	0x04, 0x36
        /*010e*/ 	.short	(.L_579 - .L_578)
.L_578:
        /*0110*/ 	.word	0x00000008
.L_579:


//--------------------- .nv.info._ZN2at6native55_GLOBAL__N__6c1c77d0_17_DistanceKernel_cu_7dd49032_311431cdist_backward_kernel_cuda_implIfNS1_5distsIfE1pEEEvPT_PKS6_S9_S9_S9_S6_lllllll --------------------------
	.section	.nv.info._ZN2at6native55_GLOBAL__N__6c1c77d0_17_DistanceKernel_cu_7dd49032_311431cdist_backward_kernel_cuda_implIfNS1_5distsIfE1pEEEvPT_PKS6_S9_S9_S9_S6_lllllll,"",@"SHT_CUDA_INFO"
	.sectionflags	@""
	.align	4


	//----- nvinfo : EIATTR_CUDA_API_VERSION
	.align		4
        /*0000*/ 	.byte	0x04, 0x37
        /*0002*/ 	.short	(.L_581 - .L_580)
.L_580:
        /*0004*/ 	.word	0x00000082


	//----- nvinfo : EIATTR_KPARAM_INFO
	.align		4
.L_581:
        /*0008*/ 	.byte	0x04, 0x17
        /*000a*/ 	.short	(.L_583 - .L_582)
.L_582:
        /*000c*/ 	.word	0x00000000
        /*0010*/ 	.short	0x000c
        /*0012*/ 	.short	0x0060
        /*0014*/ 	.byte	0x00, 0xf0, 0x21, 0x00


	//----- nvinfo : EIATTR_KPARAM_INFO
	.align		4
.L_583:
        /*0018*/ 	.byte	0x04, 0x17
        /*001a*/ 	.short	(.L_585 - .L_584)
.L_584:
        /*001c*/ 	.word	0x00000000
        /*0020*/ 	.short	0x000b
        /*0022*/ 	.short	0x0058
        /*0024*/ 	.byte	0x00, 0xf0, 0x21, 0x00


	//----- nvinfo : EIATTR_KPARAM_INFO
	.align		4
.L_585:
        /*0028*/ 	.byte	0x04, 0x17
        /*002a*/ 	.short	(.L_587 - .L_586)
.L_586:
        /*002c*/ 	.word	0x00000000
        /*0030*/ 	.short	0x000a
        /*0032*/ 	.short	0x0050
        /*0034*/ 	.byte	0x00, 0xf0, 0x21, 0x00


	//----- nvinfo : EIATTR_KPARAM_INFO
	.align		4
.L_587:
        /*0038*/ 	.byte	0x04, 0x17
        /*003a*/ 	.short	(.L_589 - .L_588)
.L_588:
        /*003c*/ 	.word	0x00000000
        /*0040*/ 	.short	0x0009
        /*0042*/ 	.short	0x0048
        /*0044*/ 	.byte	0x00, 0xf0, 0x21, 0x00


	//----- nvinfo : EIATTR_KPARAM_INFO
	.align		4
.L_589:
        /*0048*/ 	.byte	0x04, 0x17
        /*004a*/ 	.short	(.L_591 - .L_590)
.L_590:
        /*004c*/ 	.word	0x00000000
        /*0050*/ 	.short	0x0008
        /*0052*/ 	.short	0x0040
        /*0054*/ 	.byte	0x00, 0xf0, 0x21, 0x00


	//----- nvinfo : EIATTR_KPARAM_INFO
	.align		4
.L_591:
        /*0058*/ 	.byte	0x04, 0x17
        /*005a*/ 	.short	(.L_593 - .L_592)
.L_592:
        /*005c*/ 	.word	0x00000000
        /*0060*/ 	.short	0x0007
        /*0062*/ 	.short	0x0038
        /*0064*/ 	.byte	0x00, 0xf0, 0x21, 0x00


	//----- nvinfo : EIATTR_KPARAM_INFO
	.align		4
.L_593:
        /*0068*/ 	.byte	0x04, 0x17
        /*006a*/ 	.short	(.L_595 - .L_594)
.L_594:
        /*006c*/ 	.word	0x00000000
        /*0070*/ 	.short	0x0006
        /*0072*/ 	.short	0x0030
        /*0074*/ 	.byte	0x00, 0xf0, 0x21, 0x00


	//----- nvinfo : EIATTR_KPARAM_INFO
	.align		4
.L_595:
        /*0078*/ 	.byte	0x04, 0x17
        /*007a*/ 	.short	(.L_597 - .L_596)
.L_596:
        /*007c*/ 	.word	0x00000000
        /*0080*/ 	.short	0x0005
        /*0082*/ 	.short	0x0028
        /*0084*/ 	.byte	0x00, 0xf0, 0x11, 0x00


	//----- nvinfo : EIATTR_KPARAM_INFO
	.align		4
.L_597:
        /*0088*/ 	.byte	0x04, 0x17
        /*008a*/ 	.short	(.L_599 - .L_598)
.L_598:
        /*008c*/ 	.word	0x00000000
        /*0090*/ 	.short	0x0004
        /*0092*/ 	.short	0x0020
        /*0094*/ 	.byte	0x00, 0xf5, 0x21, 0x00


	//----- nvinfo : EIATTR_KPARAM_INFO
	.align		4
.L_599:
        /*0098*/ 	.byte	0x04, 0x17
        /*009a*/ 	.short	(.L_601 - .L_600)
.L_600:
        /*009c*/ 	.word	0x00000000
        /*00a0*/ 	.short	0x0003
        /*00a2*/ 	.short	0x0018
        /*00a4*/ 	.byte	0x00, 0xf5, 0x21, 0x00


	//----- nvinfo : EIATTR_KPARAM_INFO
	.align		4
.L_601:
        /*00a8*/ 	.byte	0x04, 0x17
        /*00aa*/ 	.short	(.L_603 - .L_602)
.L_602:
        /*00ac*/ 	.word	0x00000000
        /*00b0*/ 	.short	0x0002
        /*00b2*/ 	.short	0x0010
        /*00b4*/ 	.byte	0x00, 0xf5, 0x21, 0x00


	//----- nvinfo : EIATTR_KPARAM_INFO
	.align		4
.L_603:
        /*00b8*/ 	.byte	0x04, 0x17
        /*00ba*/ 	.short	(.L_605 - .L_604)
.L_604:
        /*00bc*/ 	.word	0x00000000
        /*00c0*/ 	.short	0x0001
        /*00c2*/ 	.short	0x0008
        /*00c4*/ 	.byte	0x00, 0xf5, 0x21, 0x00


	//----- nvinfo : EIATTR_KPARAM_INFO
	.align		4
.L_605:
        /*00c8*/ 	.byte	0x04, 0x17
        /*00ca*/ 	.short	(.L_607 - .L_606)
.L_606:
        /*00cc*/ 	.word	0x00000000
        /*00d0*/ 	.short	0x0000
        /*00d2*/ 	.short	0x0000
        /*00d4*/ 	.byte	0x00, 0xf5, 0x21, 0x00


	//----- nvinfo : EIATTR_SPARSE_MMA_MASK
	.align		4
.L_607:
        /*00d8*/ 	.byte	0x03, 0x50
        /*00da*/ 	.short	0x0000


	//----- nvinfo : EIATTR_MAXREG_COUNT
	.align		4
        /*00dc*/ 	.byte	0x03, 0x1b
        /*00de*/ 	.short	0x00ff


	//----- nvinfo : EIATTR_MERCURY_ISA_VERSION
	.align		4
        /*00e0*/ 	.byte	0x03, 0x5f
        /*00e2*/ 	.short	0x0101


	//----- nvinfo : EIATTR_VRC_CTA_INIT_COUNT
	.align		4
        /*00e4*/ 	.byte	0x02, 0x4a
	.zero		1
	.zero		1


	//----- nvinfo : EIATTR_EXIT_INSTR_OFFSETS
	.align		4
        /*00e8*/ 	.byte	0x04, 0x1c
        /*00ea*/ 	.short	(.L_609 - .L_608)


	//   ....[0]....
.L_608:
        /*00ec*/ 	.word	0x00000130


	//   ....[1]....
        /*00f0*/ 	.word	0x00000c70


	//----- nvinfo : EIATTR_CRS_STACK_SIZE
	.align		4
.L_609:
        /*00f4*/ 	.byte	0x04, 0x1e
        /*00f6*/ 	.short	(.L_611 - .L_610)
.L_610:
        /*00f8*/ 	.word	0x00000000


	//----- nvinfo : EIATTR_CBANK_PARAM_SIZE
	.align		4
.L_611:
        /*00fc*/ 	.byte	0x03, 0x19
        /*00fe*/ 	.short	0x0068


	//----- nvinfo : EIATTR_PARAM_CBANK
	.align		4
        /*0100*/ 	.byte	0x04, 0x0a
        /*0102*/ 	.short	(.L_613 - .L_612)
	.align		4
.L_612:
        /*0104*/ 	.word	index@(.nv.constant0._ZN2at6native55_GLOBAL__N__6c1c77d0_17_DistanceKernel_cu_7dd49032_311431cdist_backward_kernel_cuda_implIfNS1_5distsIfE1pEEEvPT_PKS6_S9_S9_S9_S6_lllllll)
        /*0108*/ 	.short	0x0380
        /*010a*/ 	.short	0x0068


	//----- nvinfo : EIATTR_SW_WAR
	.align		4
.L_613:
        /*010c*/ 	.byte	0x04, 0x36
        /*010e*/ 	.short	(.L_615 - .L_614)
.L_614:
        /*0110*/ 	.word	0x00000008
.L_615:


//--------------------- .nv.info._ZN2at6native55_GLOBAL__N__6c1c77d0_17_DistanceKernel_cu_7dd49032_311431cdist_backward_kernel_cuda_implIdNS1_5distsIdE3infEEEvPT_PKS6_S9_S9_S9_S6_lllllll --------------------------
	.section	.nv.info._ZN2at6native55_GLOBAL__N__6c1c77d0_17_DistanceKernel_cu_7dd49032_311431cdist_backward_kernel_cuda_implIdNS1_5distsIdE3infEEEvPT_PKS6_S9_S9_S9_S6_lllllll,"",@"SHT_CUDA_INFO"
	.sectionflags	@""
	.align	4


	//----- nvinfo : EIATTR_CUDA_API_VERSION
	.align		4
        /*0000*/ 	.byte	0x04, 0x37
        /*0002*/ 	.short	(.L_617 - .L_616)
.L_616:
        /*0004*/ 	.word	0x00000082


	//----- nvinfo : EIATTR_KPARAM_INFO
	.align		4
.L_617:
        /*0008*/ 	.byte	0x04, 0x17
        /*000a*/ 	.short	(.L_619 - .L_618)
.L_618:
        /*000c*/ 	.word	0x00000000
        /*0010*/ 	.short	0x000c
        /*0012*/ 	.short	0x0060
        /*0014*/ 	.byte	0x00, 0xf0, 0x21, 0x00


	//----- nvinfo : EIATTR_KPARAM_INFO
	.align		4
.L_619:
        /*0018*/ 	.byte	0x04, 0x17
        /*001a*/ 	.short	(.L_621 - .L_620)
.L_620:
        /*001c*/ 	.word	0x00000000
        /*0020*/ 	.short	0x000b
        /*0022*/ 	.short	0x0058
        /*0024*/ 	.byte	0x00, 0xf0, 0x21, 0x00


	//----- nvinfo : EIATTR_KPARAM_INFO
	.align		4
.L_621:
        /*0028*/ 	.byte	0x04, 0x17
        /*002a*/ 	.short	(.L_623 - .L_622)
.L_622:
        /*002c*/ 	.word	0x00000000
        /*0030*/ 	.short	0x000a
        /*0032*/ 	.short	0x0050
        /*0034*/ 	.byte	0x00, 0xf0, 0x21, 0x00


	//----- nvinfo : EIATTR_KPARAM_INFO
	.align		4
.L_623:
        /*0038*/ 	.byte	0x04, 0x17
        /*003a*/ 	.short	(.L_625 - .L_624)
.L_624:
        /*003c*/ 	.word	0x00000000
        /*0040*/ 	.short	0x0009
        /*0042*/ 	.short	0x0048
        /*0044*/ 	.byte	0x00, 0xf0, 0x21, 0x00


	//----- nvinfo : EIATTR_KPARAM_INFO
	.align		4
.L_625:
        /*0048*/ 	.byte	0x04, 0x17
        /*004a*/ 	.short	(.L_627 - .L_626)
.L_626:
        /*004c*/ 	.word	0x00000000
        /*0050*/ 	.short	0x0008
        /*0052*/ 	.short	0x0040
        /*0054*/ 	.byte	0x00, 0xf0, 0x21, 0x00


	//----- nvinfo : EIATTR_KPARAM_INFO
	.align		4
.L_627:
        /*0058*/ 	.byte	0x04, 0x17
        /*005a*/ 	.short	(.L_629 - .L_628)
.L_628:
        /*005c*/ 	.word	0x00000000
        /*0060*/ 	.short	0x0007
        /*0062*/ 	.short	0x0038
        /*0064*/ 	.byte	0x00, 0xf0, 0x21, 0x00


	//----- nvinfo : EIATTR_KPARAM_INFO
	.align		4
.L_629:
        /*0068*/ 	.byte	0x04, 0x17
        /*006a*/ 	.short	(.L_631 - .L_630)
.L_630:
        /*006c*/ 	.word	0x00000000
        /*0070*/ 	.short	0x0006
        /*0072*/ 	.short	0x0030
        /*0074*/ 	.byte	0x00, 0xf0, 0x21, 0x00


	//----- nvinfo : EIATTR_KPARAM_INFO
	.align		4
.L_631:
        /*0078*/ 	.byte	0x04, 0x17
        /*007a*/ 	.short	(.L_633 - .L_632)
.L_632:
        /*007c*/ 	.word	0x00000000
        /*0080*/ 	.short	0x0005
        /*0082*/ 	.short	0x0028
        /*0084*/ 	.byte	0x00, 0xf0, 0x21, 0x00


	//----- nvinfo : EIATTR_KPARAM_INFO
	.align		4
.L_633:
        /*0088*/ 	.byte	0x04, 0x17
        /*008a*/ 	.short	(.L_635 - .L_634)
.L_634:
        /*008c*/ 	.word	0x00000000
        /*0090*/ 	.short	0x0004
        /*0092*/ 	.short	0x0020
        /*0094*/ 	.byte	0x00, 0xf5, 0x21, 0x00


	//----- nvinfo : EIATTR_KPARAM_INFO
	.align		4
.L_635:
        /*0098*/ 	.byte	0x04, 0x17
        /*009a*/ 	.short	(.L_637 - .L_636)
.L_636:
        /*009c*/ 	.word	0x00000000
        /*00a0*/ 	.short	0x0003
        /*00a2*/ 	.short	0x0018
        /*00a4*/ 	.byte	0x00, 0xf5, 0x21, 0x00


	//----- nvinfo : EIATTR_KPARAM_INFO
	.align		4
.L_637:
        /*00a8*/ 	.byte	0x04, 0x17
        /*00aa*/ 	.short	(.L_639 - .L_638)
.L_638:
        /*00ac*/ 	.word	0x00000000
        /*00b0*/ 	.short	0x0002
        /*00b2*/ 	.short	0x0010
        /*00b4*/ 	.byte	0x00, 0xf5, 0x21, 0x00


	//----- nvinfo : EIATTR_KPARAM_INFO
	.align		4
.L_639:
        /*00b8*/ 	.byte	0x04, 0x17
        /*00ba*/ 	.short	(.L_641 - .L_640)
.L_640:
        /*00bc*/ 	.word	0x00000000
        /*00c0*/ 	.short	0x0001
        /*00c2*/ 	.short	0x0008
        /*00c4*/ 	.byte	0x00, 0xf5, 0x21, 0x00


	//----- nvinfo : EIATTR_KPARAM_INFO
	.align		4
.L_641:
        /*00c8*/ 	.byte	0x04, 0x17
        /*00ca*/ 	.short	(.L_643 - .L_642)
.L_642:
        /*00cc*/ 	.word	0x00000000
        /*00d0*/ 	.short	0x0000
        /*00d2*/ 	.short	0x0000
        /*00d4*/ 	.byte	0x00, 0xf5, 0x21, 0x00


	//----- nvinfo : EIATTR_SPARSE_MMA_MASK
	.align		4
.L_643:
        /*00d8*/ 	.byte	0x03, 0x50
        /*00da*/ 	.short	0x0000


	//----- nvinfo : EIATTR_MAXREG_COUNT
	.align		4
        /*00dc*/ 	.byte	0x03, 0x1b
        /*00de*/ 	.short	0x00ff


	//----- nvinfo : EIATTR_MERCURY_ISA_VERSION
	.align		4
        /*00e0*/ 	.byte	0x03, 0x5f
        /*00e2*/ 	.short	0x0101


	//----- nvinfo : EIATTR_VRC_CTA_INIT_COUNT
	.align		4
        /*00e4*/ 	.byte	0x02, 0x4a
	.zero		1
	.zero		1


	//----- nvinfo : EIATTR_EXIT_INSTR_OFFSETS
	.align		4
        /*00e8*/ 	.byte	0x04, 0x1c
        /*00ea*/ 	.short	(.L_645 - .L_644)


	//   ....[0]....
.L_644:
        /*00ec*/ 	.word	0x00000130


	//   ....[1]....
        /*00f0*/ 	.word	0x00000d80


	//----- nvinfo : EIATTR_CRS_STACK_SIZE
	.align		4
.L_645:
        /*00f4*/ 	.byte	0x04, 0x1e
        /*00f6*/ 	.short	(.L_647 - .L_646)
.L_646:
        /*00f8*/ 	.word	0x00000000


	//----- nvinfo : EIATTR_CBANK_PARAM_SIZE
	.align		4
.L_647:
        /*00fc*/ 	.byte	0x03, 0x19
        /*00fe*/ 	.short	0x0068


	//----- nvinfo : EIATTR_PARAM_CBANK
	.align		4
        /*0100*/ 	.byte	0x04, 0x0a
        /*0102*/ 	.short	(.L_649 - .L_648)
	.align		4
.L_648:
        /*0104*/ 	.word	index@(.nv.constant0._ZN2at6native55_GLOBAL__N__6c1c77d0_17_DistanceKernel_cu_7dd49032_311431cdist_backward_kernel_cuda_implIdNS1_5distsIdE3infEEEvPT_PKS6_S9_S9_S9_S6_lllllll)
        /*0108*/ 	.short	0x0380
        /*010a*/ 	.short	0x0068


	//----- nvinfo : EIATTR_SW_WAR
	.align		4
.L_649:
        /*010c*/ 	.byte	0x04, 0x36
        /*010e*/ 	.short	(.L_651 - .L_650)
.L_650:
        /*0110*/ 	.word	0x00000008
.L_651:


//--------------------- .nv.info._ZN2at6native55_GLOBAL__N__6c1c77d0_17_DistanceKernel_cu_7dd49032_311431cdist_backward_kernel_cuda_implIdNS1_5distsIdE3twoEEEvPT_PKS6_S9_S9_S9_S6_lllllll --------------------------
	.section	.nv.info._ZN2at6native55_GLOBAL__N__6c1c77d0_17_DistanceKernel_cu_7dd49032_311431cdist_backward_kernel_cuda_implIdNS1_5distsIdE3twoEEEvPT_PKS6_S9_S9_S9_S6_lllllll,"",@"SHT_CUDA_INFO"
	.sectionflags	@""
	.align	4


	//----- nvinfo : EIATTR_CUDA_API_VERSION
	.align		4
        /*0000*/ 	.byte	0x04, 0x37
        /*0002*/ 	.short	(.L_653 - .L_652)
.L_652:
        /*0004*/ 	.word	0x00000082


	//----- nvinfo : EIATTR_KPARAM_INFO
	.align		4
.L_653:
        /*0008*/ 	.byte	0x04, 0x17
        /*000a*/ 	.short	(.L_655 - .L_654)
.L_654:
        /*000c*/ 	.word	0x00000000
        /*0010*/ 	.short	0x000c
        /*0012*/ 	.short	0x0060
        /*0014*/ 	.byte	0x00, 0xf0, 0x21, 0x00


	//----- nvinfo : EIATTR_KPARAM_INFO
	.align		4
.L_655:
        /*0018*/ 	.byte	0x04, 0x17
        /*001a*/ 	.short	(.L_657 - .L_656)
.L_656:
        /*001c*/ 	.word	0x00000000
        /*0020*/ 	.short	0x000b
        /*0022*/ 	.short	0x0058
        /*0024*/ 	.byte	0x00, 0xf0, 0x21, 0x00


	//----- nvinfo : EIATTR_KPARAM_INFO
	.align		4
.L_657:
        /*0028*/ 	.byte	0x04, 0x17
        /*002a*/ 	.short	(.L_659 - .L_658)
.L_658:
        /*002c*/ 	.word	0x00000000
        /*0030*/ 	.short	0x000a
        /*0032*/ 	.short	0x0050
        /*0034*/ 	.byte	0x00, 0xf0, 0x21, 0x00


	//----- nvinfo : EIATTR_KPARAM_INFO
	.align		4
.L_659:
        /*0038*/ 	.byte	0x04, 0x17
        /*003a*/ 	.short	(.L_661 - .L_660)
.L_660:
        /*003c*/ 	.word	0x00000000
        /*0040*/ 	.short	0x0009
        /*0042*/ 	.short	0x0048
        /*0044*/ 	.byte	0x00, 0xf0, 0x21, 0x00


	//----- nvinfo : EIATTR_KPARAM_INFO
	.align		4
.L_661:
        /*0048*/ 	.byte	0x04, 0x17
        /*004a*/ 	.short	(.L_663 - .L_662)
.L_662:
        /*004c*/ 	.word	0x00000000
        /*0050*/ 	.short	0x0008
        /*0052*/ 	.short	0x0040
        /*0054*/ 	.byte	0x00, 0xf0, 0x21, 0x00


	//----- nvinfo : EIATTR_KPARAM_INFO
	.align		4
.L_663:
        /*0058*/ 	.byte	0x04, 0x17
        /*005a*/ 	.short	(.L_665 - .L_664)
.L_664:
        /*005c*/ 	.word	0x00000000
        /*0060*/ 	.short	0x0007
        /*0062*/ 	.short	0x0038
        /*0064*/ 	.byte	0x00, 0xf0, 0x21, 0x00


	//----- nvinfo : EIATTR_KPARAM_INFO
	.align		4
.L_665:
        /*0068*/ 	.byte	0x04, 0x17
        /*006a*/ 	.short	(.L_667 - .L_666)
.L_666:
        /*006c*/ 	.word	0x00000000
        /*0070*/ 	.short	0x0006
        /*0072*/ 	.short	0x0030
        /*0074*/ 	.byte	0x00, 0xf0, 0x21, 0x00


	//----- nvinfo : EIATTR_KPARAM_INFO
	.align		4
.L_667:
        /*0078*/ 	.byte	0x04, 0x17
        /*007a*/ 	.short	(.L_669 - .L_668)
.L_668:
        /*007c*/ 	.word	0x00000000
        /*0080*/ 	.short	0x0005
        /*0082*/ 	.short	0x0028
        /*0084*/ 	.byte	0x00, 0xf0, 0x21, 0x00


	//----- nvinfo : EIATTR_KPARAM_INFO
	.align		4
.L_669:
        /*0088*/ 	.byte	0x04, 0x17
        /*008a*/ 	.short	(.L_671 - .L_670)
.L_670:
        /*008c*/ 	.word	0x00000000
        /*0090*/ 	.short	0x0004
        /*0092*/ 	.short	0x0020
        /*0094*/ 	.byte	0x00, 0xf5, 0x21, 0x00


	//----- nvinfo : EIATTR_KPARAM_INFO
	.align		4
.L_671:
        /*0098*/ 	.byte	0x04, 0x17
        /*009a*/ 	.short	(.L_673 - .L_672)
.L_672:
        /*009c*/ 	.word	0x00000000
        /*00a0*/ 	.short	0x0003
        /*00a2*/ 	.short	0x0018
        /*00a4*/ 	.byte	0x00, 0xf5, 0x21, 0x00


	//----- nvinfo : EIATTR_KPARAM_INFO
	.align		4
.L_673:
        /*00a8*/ 	.byte	0x04, 0x17
        /*00aa*/ 	.short	(.L_675 - .L_674)
.L_674:
        /*00ac*/ 	.word	0x00000000
        /*00b0*/ 	.short	0x0002
        /*00b2*/ 	.short	0x0010
        /*00b4*/ 	.byte	0x00, 0xf5, 0x21, 0x00


	//----- nvinfo : EIATTR_KPARAM_INFO
	.align		4
.L_675:
        /*00b8*/ 	.byte	0x04, 0x17
        /*00ba*/ 	.short	(.L_677 - .L_676)
.L_676:
        /*00bc*/ 	.word	0x00000000
        /*00c0*/ 	.short	0x0001
        /*00c2*/ 	.short	0x0008
        /*00c4*/ 	.byte	0x00, 0xf5, 0x21, 0x00


	//----- nvinfo : EIATTR_KPARAM_INFO
	.align		4
.L_677:
        /*00c8*/ 	.byte	0x04, 0x17
        /*00ca*/ 	.short	(.L_679 - .L_678)
.L_678:
        /*00cc*/ 	.word	0x00000000
        /*00d0*/ 	.short	0x0000
        /*00d2*/ 	.short	0x0000
        /*00d4*/ 	.byte	0x00, 0xf5, 0x21, 0x00


	//----- nvinfo : EIATTR_SPARSE_MMA_MASK
	.align		4
.L_679:
        /*00d8*/ 	.byte	0x03, 0x50
        /*00da*/ 	.short	0x0000


	//----- nvinfo : EIATTR_MAXREG_COUNT
	.align		4
        /*00dc*/ 	.byte	0x03, 0x1b
        /*00de*/ 	.short	0x00ff


	//----- nvinfo : EIATTR_MERCURY_ISA_VERSION
	.align		4
        /*00e0*/ 	.byte	0x03, 0x5f
        /*00e2*/ 	.short	0x0101


	//----- nvinfo : EIATTR_VRC_CTA_INIT_COUNT
	.align		4
        /*00e4*/ 	.byte	0x02, 0x4a
	.zero		1
	.zero		1


	//----- nvinfo : EIATTR_EXIT_INSTR_OFFSETS
	.align		4
        /*00e8*/ 	.byte	0x04, 0x1c
        /*00ea*/ 	.short	(.L_681 - .L_680)


	//   ....[0]....
.L_680:
        /*00ec*/ 	.word	0x00000130


	//   ....[1]....
        /*00f0*/ 	.word	0x00000f70


	//----- nvinfo : EIATTR_CRS_STACK_SIZE
	.align		4
.L_681:
        /*00f4*/ 	.byte	0x04, 0x1e
        /*00f6*/ 	.short	(.L_683 - .L_682)
.L_682:
        /*00f8*/ 	.word	0x00000000


	//----- nvinfo : EIATTR_CBANK_PARAM_SIZE
	.align		4
.L_683:
        /*00fc*/ 	.byte	0x03, 0x19
        /*00fe*/ 	.short	0x0068


	//----- nvinfo : EIATTR_PARAM_CBANK
	.align		4
        /*0100*/ 	.byte	0x04, 0x0a
        /*0102*/ 	.short	(.L_685 - .L_684)
	.align		4
.L_684:
        /*0104*/ 	.word	index@(.nv.constant0._ZN2at6native55_GLOBAL__N__6c1c77d0_17_DistanceKernel_cu_7dd49032_311431cdist_backward_kernel_cuda_implIdNS1_5distsIdE3twoEEEvPT_PKS6_S9_S9_S9_S6_lllllll)
        /*0108*/ 	.short	0x0380
        /*010a*/ 	.short	0x0068


	//----- nvinfo : EIATTR_SW_WAR
	.align		4
.L_685:
        /*010c*/ 	.byte	0x04, 0x36
        /*010e*/ 	.short	(.L_687 - .L_686)
.L_686:
        /*0110*/ 	.word	0x00000008
.L_687:


//--------------------- .nv.info._ZN2at6native55_GLOBAL__N__6c1c77d0_17_DistanceKernel_cu_7dd49032_311431cdist_backward_kernel_cuda_implIdNS1_5distsIdE6lt_twoEEEvPT_PKS6_S9_S9_S9_S6_lllllll --------------------------
	.section	.nv.info._ZN2at6native55_GLOBAL__N__6c1c77d0_17_DistanceKernel_cu_7dd49032_311431cdist_backward_kernel_cuda_implIdNS1_5distsIdE6lt_twoEEEvPT_PKS6_S9_S9_S9_S6_lllllll,"",@"SHT_CUDA_INFO"
	.sectionflags	@""
	.align	4


	//----- nvinfo : EIATTR_CUDA_API_VERSION
	.align		4
        /*0000*/ 	.byte	0x04, 0x37
        /*0002*/ 	.short	(.L_689 - .L_688)
.L_688:
        /*0004*/ 	.word	0x00000082


	//----- nvinfo : EIATTR_KPARAM_INFO
	.align		4
.L_689:
        /*0008*/ 	.byte	0x04, 0x17
        /*000a*/ 	.short	(.L_691 - .L_690)
.L_690:
        /*000c*/ 	.word	0x00000000
        /*0010*/ 	.short	0x000c
        /*0012*/ 	.short	0x0060
        /*0014*/ 	.byte	0x00, 0xf0, 0x21, 0x00


	//----- nvinfo : EIATTR_KPARAM_INFO
	.align		4
.L_691:
        /*0018*/ 	.byte	0x04, 0x17
        /*001a*/ 	.short	(.L_693 - .L_692)
.L_692:
        /*001c*/ 	.word	0x00000000
        /*0020*/ 	.short	0x000b
        /*0022*/ 	.short	0x0058
        /*0024*/ 	.byte	0x00, 0xf0, 0x21, 0x00


	//----- nvinfo : EIATTR_KPARAM_INFO
	.align		4
.L_693:
        /*0028*/ 	.byte	0x04, 0x17
        /*002a*/ 	.short	(.L_695 - .L_694)
.L_694:
        /*002c*/ 	.word	0x00000000
        /*0030*/ 	.short	0x000a
        /*0032*/ 	.short	0x0050
        /*0034*/ 	.byte	0x00, 0xf0, 0x21, 0x00


	//----- nvinfo : EIATTR_KPARAM_INFO
	.align		4
.L_695:
        /*0038*/ 	.byte	0x04, 0x17
        /*003a*/ 	.short	(.L_697 - .L_696)
.L_696:
        /*003c*/ 	.word	0x00000000
        /*0040*/ 	.short	0x0009
        /*0042*/ 	.short	0x0048
        /*0044*/ 	.byte	0x00, 0xf0, 0x21, 0x00


	//----- nvinfo : EIATTR_KPARAM_INFO
	.align		4
.L_697:
        /*0048*/ 	.byte	0x04, 0x17
        /*004a*/ 	.short	(.L_699 - .L_698)
.L_698:
        /*004c*/ 	.word	0x00000000
        /*0050*/ 	.short	0x0008
        /*0052*/ 	.short	0x0040
        /*0054*/ 	.byte	0x00, 0xf0, 0x21, 0x00


	//----- nvinfo : EIATTR_KPARAM_INFO
	.align		4
.L_699:
        /*0058*/ 	.byte	0x04, 0x17
        /*005a*/ 	.short	(.L_701 - .L_700)
.L_700:
        /*005c*/ 	.word	0x00000000
        /*0060*/ 	.short	0x0007
        /*0062*/ 	.short	0x0038
        /*0064*/ 	.byte	0x00, 0xf0, 0x21, 0x00


	//----- nvinfo : EIATTR_KPARAM_INFO
	.align		4
.L_701:
        /*0068*/ 	.byte	0x04, 0x17
        /*006a*/ 	.short	(.L_703 - .L_702)
.L_702:
        /*006c*/ 	.word	0x00000000
        /*0070*/ 	.short	0x0006
        /*0072*/ 	.short	0x0030
        /*0074*/ 	.byte	0x00, 0xf0, 0x21, 0x00


	//----- nvinfo : EIATTR_KPARAM_INFO
	.align		4
.L_703:
        /*0078*/ 	.byte	0x04, 0x17
        /*007a*/ 	.short	(.L_705 - .L_704)
.L_704:
        /*007c*/ 	.word	0x00000000
        /*0080*/ 	.short	0x0005
        /*0082*/ 	.short	0x0028
        /*0084*/ 	.byte	0x00, 0xf0, 0x21, 0x00


	//----- nvinfo : EIATTR_KPARAM_INFO
	.align		4
.L_705:
        /*0088*/ 	.byte	0x04, 0x17
        /*008a*/ 	.short	(.L_707 - .L_706)
.L_706:
        /*008c*/ 	.word	0x00000000
        /*0090*/ 	.short	0x0004
        /*0092*/ 	.short	0x0020
        /*0094*/ 	.byte	0x00, 0xf5, 0x21, 0x00


	//----- nvinfo : EIATTR_KPARAM_INFO
	.align		4
.L_707:
        /*0098*/ 	.byte	0x04, 0x17
        /*009a*/ 	.short	(.L_709 - .L_708)
.L_708:
        /*009c*/ 	.word	0x00000000
        /*00a0*/ 	.short	0x0003
        /*00a2*/ 	.short	0x0018
        /*00a4*/ 	.byte	0x00, 0xf5, 0x21, 0x00


	//----- nvinfo : EIATTR_KPARAM_INFO
	.align		4
.L_709:
        /*00a8*/ 	.byte	0x04, 0x17
        /*00aa*/ 	.short	(.L_711 - .L_710)
.L_710:
        /*00ac*/ 	.word	0x00000000
        /*00b0*/ 	.short	0x0002
        /*00b2*/ 	.short	0x0010
        /*00b4*/ 	.byte	0x00, 0xf5, 0x21, 0x00


	//----- nvinfo : EIATTR_KPARAM_INFO
	.align		4
.L_711:
        /*00b8*/ 	.byte	0x04, 0x17
        /*00ba*/ 	.short	(.L_713 - .L_712)
.L_712:
        /*00bc*/ 	.word	0x00000000
        /*00c0*/ 	.short	0x0001
        /*00c2*/ 	.short	0x0008
        /*00c4*/ 	.byte	0x00, 0xf5, 0x21, 0x00


	//----- nvinfo : EIATTR_KPARAM_INFO
	.align		4
.L_713:
        /*00c8*/ 	.byte	0x04, 0x17
        /*00ca*/ 	.short	(.L_715 - .L_714)
.L_714:
        /*00cc*/ 	.word	0x00000000
        /*00d0*/ 	.short	0x0000
        /*00d2*/ 	.short	0x0000
        /*00d4*/ 	.byte	0x00, 0xf5, 0x21, 0x00


	//----- nvinfo : EIATTR_SPARSE_MMA_MASK
	.align		4
.L_715:
        /*00d8*/ 	.byte	0x03, 0x50
        /*00da*/ 	.short	0x0000


	//----- nvinfo : EIATTR_MAXREG_COUNT
	.align		4
        /*00dc*/ 	.byte	0x03, 0x1b
        /*00de*/ 	.short	0x00ff


	//----- nvinfo : EIATTR_MERCURY_ISA_VERSION
	.align		4
        /*00e0*/ 	.byte	0x03, 0x5f
        /*00e2*/ 	.short	0x0101


	//----- nvinfo : EIATTR_VRC_CTA_INIT_COUNT
	.align		4
        /*00e4*/ 	.byte	0x02, 0x4a
	.zero		1
	.zero		1


	//----- nvinfo : EIATTR_EXIT_INSTR_OFFSETS
	.align		4
        /*00e8*/ 	.byte	0x04, 0x1c
        /*00ea*/ 	.short	(.L_717 - .L_716)


	//   ....[0]....
.L_716:
        /*00ec*/ 	.word	0x00000140


	//   ....[1]....
        /*00f0*/ 	.word	0x00001d80


	//----- nvinfo : EIATTR_CRS_STACK_SIZE
	.align		4
.L_717:
        /*00f4*/ 	.byte	0x04, 0x1e
        /*00f6*/ 	.short	(.L_719 - .L_718)
.L_718:
        /*00f8*/ 	.word	0x00000000


	//----- nvinfo : EIATTR_CBANK_PARAM_SIZE
	.align		4
.L_719:
        /*00fc*/ 	.byte	0x03, 0x19
        /*00fe*/ 	.short	0x0068


	//----- nvinfo : EIATTR_PARAM_CBANK
	.align		4
        /*0100*/ 	.byte	0x04, 0x0a
        /*0102*/ 	.short	(.L_721 - .L_720)
	.align		4
.L_720:
        /*0104*/ 	.word	index@(.nv.constant0._ZN2at6native55_GLOBAL__N__6c1c77d0_17_DistanceKernel_cu_7dd49032_311431cdist_backward_kernel_cuda_implIdNS1_5distsIdE6lt_twoEEEvPT_PKS6_S9_S9_S9_S6_lllllll)
        /*0108*/ 	.short	0x0380
        /*010a*/ 	.short	0x0068


	//----- nvinfo : EIATTR_SW_WAR
	.align		4
.L_721:
        /*010c*/ 	.byte	0x04, 0x36
        /*010e*/ 	.short	(.L_723 - .L_722)
.L_722:
        /*0110*/ 	.word	0x00000008
.L_723:


//--------------------- .nv.info._ZN2at6native55_GLOBAL__N__6c1c77d0_17_DistanceKernel_cu_7dd49032_311431cdist_backward_kernel_cuda_implIdNS1_5distsIdE3oneEEEvPT_PKS6_S9_S9_S9_S6_lllllll --------------------------
	.section	.nv.info._ZN2at6native55_GLOBAL__N__6c1c77d0_17_DistanceKernel_cu_7dd49032_311431cdist_backward_kernel_cuda_implIdNS1_5distsIdE3oneEEEvPT_PKS6_S9_S9_S9_S6_lllllll,"",@"SHT_CUDA_INFO"
	.sectionflags	@""
	.align	4


	//----- nvinfo : EIATTR_CUDA_API_VERSION
	.align		4
        /*0000*/ 	.byte	0x04, 0x37
        /*0002*/ 	.short	(.L_725 - .L_724)
.L_724:
        /*0004*/ 	.word	0x00000082


	//----- nvinfo : EIATTR_KPARAM_INFO
	.align		4
.L_725:
        /*0008*/ 	.byte	0x04, 0x17
        /*000a*/ 	.short	(.L_727 - .L_726)
.L_726:
        /*000c*/ 	.word	0x00000000
        /*0010*/ 	.short	0x000c
        /*0012*/ 	.short	0x0060
        /*0014*/ 	.byte	0x00, 0xf0, 0x21, 0x00


	//----- nvinfo : EIATTR_KPARAM_INFO
	.align		4
.L_727:
        /*0018*/ 	.byte	0x04, 0x17
        /*001a*/ 	.short	(.L_729 - .L_728)
.L_728:
        /*001c*/ 	.word	0x00000000
        /*0020*/ 	.short	0x000b
        /*0022*/ 	.short	0x0058
        /*0024*/ 	.byte	0x00, 0xf0, 0x21, 0x00


	//----- nvinfo : EIATTR_KPARAM_INFO
	.align		4
.L_729:
        /*0028*/ 	.byte	0x04, 0x17
        /*002a*/ 	.short	(.L_731 - .L_730)
.L_730:
        /*002c*/ 	.word	0x00000000
        /*0030*/ 	.short	0x000a
        /*0032*/ 	.short	0x0050
        /*0034*/ 	.byte	0x00, 0xf0, 0x21, 0x00


	//----- nvinfo : EIATTR_KPARAM_INFO
	.align		4
.L_731:
        /*0038*/ 	.byte	0x04, 0x17
        /*003a*/ 	.short	(.L_733 - .L_732)
.L_732:
        /*003c*/ 	.word	0x00000000
        /*0040*/ 	.short	0x0009
        /*0042*/ 	.short	0x0048
        /*0044*/ 	.byte	0x00, 0xf0, 0x21, 0x00


	//----- nvinfo : EIATTR_KPARAM_INFO
	.align		4
.L_733:
        /*0048*/ 	.byte	0x04, 0x17
        /*004a*/ 	.short	(.L_735 - .L_734)
.L_734:
        /*004c*/ 	.word	0x00000000
        /*0050*/ 	.short	0x0008
        /*0052*/ 	.short	0x0040
        /*0054*/ 	.byte	0x00, 0xf0, 0x21, 0x00


	//----- nvinfo : EIATTR_KPARAM_INFO
	.align		4
.L_735:
        /*0058*/ 	.byte	0x04, 0x17
        /*005a*/ 	.short	(.L_737 - .L_736)
.L_736:
        /*005c*/ 	.word	0x00000000
        /*0060*/ 	.short	0x0007
        /*0062*/ 	.short	0x0038
        /*0064*/ 	.byte	0x00, 0xf0, 0x21, 0x00


	//----- nvinfo : EIATTR_KPARAM_INFO
	.align		4
.L_737:
        /*0068*/ 	.byte	0x04, 0x17
        /*006a*/ 	.short	(.L_739 - .L_738)
.L_738:
        /*006c*/ 	.word	0x00000000
        /*0070*/ 	.short	0x0006
        /*0072*/ 	.short	0x0030
        /*0074*/ 	.byte	0x00, 0xf0, 0x21, 0x00


	//----- nvinfo : EIATTR_KPARAM_INFO
	.align		4
.L_739:
        /*0078*/ 	.byte	0x04, 0x17
        /*007a*/ 	.short	(.L_741 - .L_740)
.L_740:
        /*007c*/ 	.word	0x00000000
        /*0080*/ 	.short	0x0005
        /*0082*/ 	.short	0x0028
        /*0084*/ 	.byte	0x00, 0xf0, 0x21, 0x00


	//----- nvinfo : EIATTR_KPARAM_INFO
	.align		4
.L_741:
        /*0088*/ 	.byte	0x04, 0x17
        /*008a*/ 	.short	(.L_743 - .L_742)
.L_742:
        /*008c*/ 	.word	0x00000000
        /*0090*/ 	.short	0x0004
        /*0092*/ 	.short	0x0020
        /*0094*/ 	.byte	0x00, 0xf5, 0x21, 0x00


	//----- nvinfo : EIATTR_KPARAM_INFO
	.align		4
.L_743:
        /*0098*/ 	.byte	0x04, 0x17
        /*009a*/ 	.short	(.L_745 - .L_744)
.L_744:
        /*009c*/ 	.word	0x00000000
        /*00a0*/ 	.short	0x0003
        /*00a2*/ 	.short	0x0018
        /*00a4*/ 	.byte	0x00, 0xf5, 0x21, 0x00


	//----- nvinfo : EIATTR_KPARAM_INFO
	.align		4
.L_745:
        /*00a8*/ 	.byte	0x04, 0x17
        /*00aa*/ 	.short	(.L_747 - .L_746)
.L_746:
        /*00ac*/ 	.word	0x00000000
        /*00b0*/ 	.short	0x0002
        /*00b2*/ 	.short	0x0010
        /*00b4*/ 	.byte	0x00, 0xf5, 0x21, 0x00


	//----- nvinfo : EIATTR_KPARAM_INFO
	.align		4
.L_747:
        /*00b8*/ 	.byte	0x04, 0x17
        /*00ba*/ 	.short	(.L_749 - .L_748)
.L_748:
        /*00bc*/ 	.word	0x00000000
        /*00c0*/ 	.short	0x0001
        /*00c2*/ 	.short	0x0008
        /*00c4*/ 	.byte	0x00, 0xf5, 0x21, 0x00


	//----- nvinfo : EIATTR_KPARAM_INFO
	.align		4
.L_749:
        /*00c8*/ 	.byte	0x04, 0x17
        /*00ca*/ 	.short	(.L_751 - .L_750)
.L_750:
        /*00cc*/ 	.word	0x00000000
        /*00d0*/ 	.short	0x0000
        /*00d2*/ 	.short	0x0000
        /*00d4*/ 	.byte	0x00, 0xf5, 0x21, 0x00


	//----- nvinfo : EIATTR_SPARSE_MMA_MASK
	.align		4
.L_751:
        /*00d8*/ 	.byte	0x03, 0x50
        /*00da*/ 	.short	0x0000


	//----- nvinfo : EIATTR_MAXREG_COUNT
	.align		4
        /*00dc*/ 	.byte	0x03, 0x1b
        /*00de*/ 	.short	0x00ff


	//----- nvinfo : EIATTR_MERCURY_ISA_VERSION
	.align		4
        /*00e0*/ 	.byte	0x03, 0x5f
        /*00e2*/ 	.short	0x0101


	//----- nvinfo : EIATTR_VRC_CTA_INIT_COUNT
	.align		4
        /*00e4*/ 	.byte	0x02, 0x4a
	.zero		1
	.zero		1


	//----- nvinfo : EIATTR_EXIT_INSTR_OFFSETS
	.align		4
        /*00e8*/ 	.byte	0x04, 0x1c
        /*00ea*/ 	.short	(.L_753 - .L_752)


	//   ....[0]....
.L_752:
        /*00ec*/ 	.word	0x00000130


	//   ....[1]....
        /*00f0*/ 	.word	0x00000c60


	//----- nvinfo : EIATTR_CRS_STACK_SIZE
	.align		4
.L_753:
        /*00f4*/ 	.byte	0x04, 0x1e
        /*00f6*/ 	.short	(.L_755 - .L_754)
.L_754:
        /*00f8*/ 	.word	0x00000000


	//----- nvinfo : EIATTR_CBANK_PARAM_SIZE
	.align		4
.L_755:
        /*00fc*/ 	.byte	0x03, 0x19
        /*00fe*/ 	.short	0x0068


	//----- nvinfo : EIATTR_PARAM_CBANK
	.align		4
        /*0100*/ 	.byte	0x04, 0x0a
        /*0102*/ 	.short	(.L_757 - .L_756)
	.align		4
.L_756:
        /*0104*/ 	.word	index@(.nv.constant0._ZN2at6native55_GLOBAL__N__6c1c77d0_17_DistanceKernel_cu_7dd49032_311431cdist_backward_kernel_cuda_implIdNS1_5distsIdE3oneEEEvPT_PKS6_S9_S9_S9_S6_lllllll)
        /*0108*/ 	.short	0x0380
        /*010a*/ 	.short	0x0068


	//----- nvinfo : EIATTR_SW_WAR
	.align		4
.L_757:
        /*010c*/ 	.byte	0x04, 0x36
        /*010e*/ 	.short	(.L_759 - .L_758)
.L_758:
        /*0110*/ 	.word	0x00000008
.L_759:


//--------------------- .nv.info._ZN2at6native55_GLOBAL__N__6c1c77d0_17_DistanceKernel_cu_7dd49032_311431cdist_backward_kernel_cuda_implIdNS1_5distsIdE1pEEEvPT_PKS6_S9_S9_S9_S6_lllllll --------------------------
	.section	.nv.info._ZN2at6native55_GLOBAL__N__6c1c77d0_17_DistanceKernel_cu_7dd49032_311431cdist_backward_kernel_cuda_implIdNS1_5distsIdE1pEEEvPT_PKS6_S9_S9_S9_S6_lllllll,"",@"SHT_CUDA_INFO"
	.sectionflags	@""
	.align	4


	//----- nvinfo : EIATTR_CUDA_API_VERSION
	.align		4
        /*0000*/ 	.byte	0x04, 0x37
        /*0002*/ 	.short	(.L_761 - .L_760)
.L_760:
        /*0004*/ 	.word	0x00000082


	//----- nvinfo : EIATTR_KPARAM_INFO
	.align		4
.L_761:
        /*0008*/ 	.byte	0x04, 0x17
        /*000a*/ 	.short	(.L_763 - .L_762)
.L_762:
        /*000c*/ 	.word	0x00000000
        /*0010*/ 	.short	0x000c
        /*0012*/ 	.short	0x0060
        /*0014*/ 	.byte	0x00, 0xf0, 0x21, 0x00


	//----- nvinfo : EIATTR_KPARAM_INFO
	.align		4
.L_763:
        /*0018*/ 	.byte	0x04, 0x17
        /*001a*/ 	.short	(.L_765 - .L_764)
.L_764:
        /*001c*/ 	.word	0x00000000
        /*0020*/ 	.short	0x000b
        /*0022*/ 	.short	0x0058
        /*0024*/ 	.byte	0x00, 0xf0, 0x21, 0x00


	//----- nvinfo : EIATTR_KPARAM_INFO
	.align		4
.L_765:
        /*0028*/ 	.byte	0x04, 0x17
        /*002a*/ 	.short	(.L_767 - .L_766)
.L_766:
        /*002c*/ 	.word	0x00000000
        /*0030*/ 	.short	0x000a
        /*0032*/ 	.short	0x0050
        /*0034*/ 	.byte	0x00, 0xf0, 0x21, 0x00


	//----- nvinfo : EIATTR_KPARAM_INFO
	.align		4
.L_767:
        /*0038*/ 	.byte	0x04, 0x17
        /*003a*/ 	.short	(.L_769 - .L_768)
.L_768:
        /*003c*/ 	.word	0x00000000
        /*0040*/ 	.short	0x0009
        /*0042*/ 	.short	0x0048
        /*0044*/ 	.byte	0x00, 0xf0, 0x21, 0x00


	//----- nvinfo : EIATTR_KPARAM_INFO
	.align		4
.L_769:
        /*0048*/ 	.byte	0x04, 0x17
        /*004a*/ 	.short	(.L_771 - .L_770)
.L_770:
        /*004c*/ 	.word	0x00000000
        /*0050*/ 	.short	0x0008
        /*0052*/ 	.short	0x0040
        /*0054*/ 	.byte	0x00, 0xf0, 0x21, 0x00


	//----- nvinfo : EIATTR_KPARAM_INFO
	.align		4
.L_771:
        /*0058*/ 	.byte	0x04, 0x17
        /*005a*/ 	.short	(.L_773 - .L_772)
.L_772:
        /*005c*/ 	.word	0x00000000
        /*0060*/ 	.short	0x0007
        /*0062*/ 	.short	0x0038
        /*0064*/ 	.byte	0x00, 0xf0, 0x21, 0x00


	//----- nvinfo : EIATTR_KPARAM_INFO
	.align		4
.L_773:
        /*0068*/ 	.byte	0x04, 0x17
        /*006a*/ 	.short	(.L_775 - .L_774)
.L_774:
        /*006c*/ 	.word	0x00000000
        /*0070*/ 	.short	0x0006
        /*0072*/ 	.short	0x0030
        /*0074*/ 	.byte	0x00, 0xf0, 0x21, 0x00


	//----- nvinfo : EIATTR_KPARAM_INFO
	.align		4
.L_775:
        /*0078*/ 	.byte	0x04, 0x17
        /*007a*/ 	.short	(.L_777 - .L_776)
.L_776:
        /*007c*/ 	.word	0x00000000
        /*0080*/ 	.short	0x0005
        /*0082*/ 	.short	0x0028
        /*0084*/ 	.byte	0x00, 0xf0, 0x21, 0x00


	//----- nvinfo : EIATTR_KPARAM_INFO
	.align		4
.L_777:
        /*0088*/ 	.byte	0x04, 0x17
        /*008a*/ 	.short	(.L_779 - .L_778)
.L_778:
        /*008c*/ 	.word	0x00000000
        /*0090*/ 	.short	0x0004
        /*0092*/ 	.short	0x0020
        /*0094*/ 	.byte	0x00, 0xf5, 0x21, 0x00


	//----- nvinfo : EIATTR_KPARAM_INFO
	.align		4
.L_779:
        /*0098*/ 	.byte	0x04, 0x17
        /*009a*/ 	.short	(.L_781 - .L_780)
.L_780:
        /*009c*/ 	.word	0x00000000
        /*00a0*/ 	.short	0x0003
        /*00a2*/ 	.short	0x0018
        /*00a4*/ 	.byte	0x00, 0xf5, 0x21, 0x00


	//----- nvinfo : EIATTR_KPARAM_INFO
	.align		4
.L_781:
        /*00a8*/ 	.byte	0x04, 0x17
        /*00aa*/ 	.short	(.L_783 - .L_782)
.L_782:
        /*00ac*/ 	.word	0x00000000
        /*00b0*/ 	.short	0x0002
        /*00b2*/ 	.short	0x0010
        /*00b4*/ 	.byte	0x00, 0xf5, 0x21, 0x00


	//----- nvinfo : EIATTR_KPARAM_INFO
	.align		4
.L_783:
        /*00b8*/ 	.byte	0x04, 0x17
        /*00ba*/ 	.short	(.L_785 - .L_784)
.L_784:
        /*00bc*/ 	.word	0x00000000
        /*00c0*/ 	.short	0x0001
        /*00c2*/ 	.short	0x0008
        /*00c4*/ 	.byte	0x00, 0xf5, 0x21, 0x00


	//----- nvinfo : EIATTR_KPARAM_INFO
	.align		4
.L_785:
        /*00c8*/ 	.byte	0x04, 0x17
        /*00ca*/ 	.short	(.L_787 - .L_786)
.L_786:
        /*00cc*/ 	.word	0x00000000
        /*00d0*/ 	.short	0x0000
        /*00d2*/ 	.short	0x0000
        /*00d4*/ 	.byte	0x00, 0xf5, 0x21, 0x00


	//----- nvinfo : EIATTR_SPARSE_MMA_MASK
	.align		4
.L_787:
        /*00d8*/ 	.byte	0x03, 0x50
        /*00da*/ 	.short	0x0000


	//----- nvinfo : EIATTR_MAXREG_COUNT
	.align		4
        /*00dc*/ 	.byte	0x03, 0x1b
        /*00de*/ 	.short	0x00ff


	//----- nvinfo : EIATTR_MERCURY_ISA_VERSION
	.align		4
        /*00e0*/ 	.byte	0x03, 0x5f
        /*00e2*/ 	.short	0x0101


	//----- nvinfo : EIATTR_VRC_CTA_INIT_COUNT
	.align		4
        /*00e4*/ 	.byte	0x02, 0x4a
	.zero		1
	.zero		1


	//----- nvinfo : EIATTR_EXIT_INSTR_OFFSETS
	.align		4
        /*00e8*/ 	.byte	0x04, 0x1c
        /*00ea*/ 	.short	(.L_789 - .L_788)


	//   ....[0]....
.L_788:
        /*00ec*/ 	.word	0x00000140


	//   ....[1]....
        /*00f0*/ 	.word	0x00001d40


	//----- nvinfo : EIATTR_CRS_STACK_SIZE
	.align		4
.L_789:
        /*00f4*/ 	.byte	0x04, 0x1e
        /*00f6*/ 	.short	(.L_791 - .L_790)
.L_790:
        /*00f8*/ 	.word	0x00000000


	//----- nvinfo : EIATTR_CBANK_PARAM_SIZE
	.align		4
.L_791:
        /*00fc*/ 	.byte	0x03, 0x19
        /*00fe*/ 	.short	0x0068


	//----- nvinfo : EIATTR_PARAM_CBANK
	.align		4
        /*0100*/ 	.byte	0x04, 0x0a
        /*0102*/ 	.short	(.L_793 - .L_792)
	.align		4
.L_792:
        /*0104*/ 	.word	index@(.nv.constant0._ZN2at6native55_GLOBAL__N__6c1c77d0_17_DistanceKernel_cu_7dd49032_311431cdist_backward_kernel_cuda_implIdNS1_5distsIdE1pEEEvPT_PKS6_S9_S9_S9_S6_lllllll)
        /*0108*/ 	.short	0x0380
        /*010a*/ 	.short	0x0068


	//----- nvinfo : EIATTR_SW_WAR
	.align		4
.L_793:
        /*010c*/ 	.byte	0x04, 0x36
        /*010e*/ 	.short	(.L_795 - .L_794)
.L_794:
        /*0110*/ 	.word	0x00000008
.L_795:


//--------------------- .nv.info._ZN2at6native55_GLOBAL__N__6c1c77d0_17_DistanceKernel_cu_7dd49032_311431pdist_backward_kernel_cuda_implIfNS1_5distsIfE3infEEEvPT_PKS6_S9_S9_llllS6_dd --------------------------
	.section	.nv.info._ZN2at6native55_GLOBAL__N__6c1c77d0_17_DistanceKernel_cu_7dd49032_311431pdist_backward_kernel_cuda_implIfNS1_5distsIfE3infEEEvPT_PKS6_S9_S9_llllS6_dd,"",@"SHT_CUDA_INFO"
	.sectionflags	@""
	.align	4


	//----- nvinfo : EIATTR_CUDA_API_VERSION
	.align		4
        /*0000*/ 	.byte	0x04, 0x37
        /*0002*/ 	.short	(.L_797 - .L_796)
.L_796:
        /*0004*/ 	.word	0x00000082


	//----- nvinfo : EIATTR_KPARAM_INFO
	.align		4
.L_797:
        /*0008*/ 	.byte	0x04, 0x17
        /*000a*/ 	.short	(.L_799 - .L_798)
.L_798:
        /*000c*/ 	.word	0x00000000
        /*0010*/ 	.short	0x000a
        /*0012*/ 	.short	0x0050
        /*0014*/ 	.byte	0x00, 0xf0, 0x21, 0x00


	//----- nvinfo : EIATTR_KPARAM_INFO
	.align		4
.L_799:
        /*0018*/ 	.byte	0x04, 0x17
        /*001a*/ 	.short	(.L_801 - .L_800)
.L_800:
        /*001c*/ 	.word	0x00000000
        /*0020*/ 	.short	0x0009
        /*0022*/ 	.short	0x0048
        /*0024*/ 	.byte	0x00, 0xf0, 0x21, 0x00


	//----- nvinfo : EIATTR_KPARAM_INFO
	.align		4
.L_801:
        /*0028*/ 	.byte	0x04, 0x17
        /*002a*/ 	.short	(.L_803 - .L_802)
.L_802:
        /*002c*/ 	.word	0x00000000
        /*0030*/ 	.short	0x0008
        /*0032*/ 	.short	0x0040
        /*0034*/ 	.byte	0x00, 0xf0, 0x11, 0x00


	//----- nvinfo : EIATTR_KPARAM_INFO
	.align		4
.L_803:
        /*0038*/ 	.byte	0x04, 0x17
        /*003a*/ 	.short	(.L_805 - .L_804)
.L_804:
        /*003c*/ 	.word	0x00000000
        /*0040*/ 	.short	0x0007
        /*0042*/ 	.short	0x0038
        /*0044*/ 	.byte	0x00, 0xf0, 0x21, 0x00


	//----- nvinfo : EIATTR_KPARAM_INFO
	.align		4
.L_805:
        /*0048*/ 	.byte	0x04, 0x17
        /*004a*/ 	.short	(.L_807 - .L_806)
.L_806:
        /*004c*/ 	.word	0x00000000
        /*0050*/ 	.short	0x0006
        /*0052*/ 	.short	0x0030
        /*0054*/ 	.byte	0x00, 0xf0, 0x21, 0x00


	//----- nvinfo : EIATTR_KPARAM_INFO
	.align		4
.L_807:
        /*0058*/ 	.byte	0x04, 0x17
        /*005a*/ 	.short	(.L_809 - .L_808)
.L_808:
        /*005c*/ 	.word	0x00000000
        /*0060*/ 	.short	0x0005
        /*0062*/ 	.short	0x0028
        /*0064*/ 	.byte	0x00, 0xf0, 0x21, 0x00


	//----- nvinfo : EIATTR_KPARAM_INFO
	.align		4
.L_809:
        /*0068*/ 	.byte	0x04, 0x17
        /*006a*/ 	.short	(.L_811 - .L_810)
.L_810:
        /*006c*/ 	.word	0x00000000
        /*0070*/ 	.short	0x0004
        /*0072*/ 	.short	0x0020
        /*0074*/ 	.byte	0x00, 0xf0, 0x21, 0x00


	//----- nvinfo : EIATTR_KPARAM_INFO
	.align		4
.L_811:
        /*0078*/ 	.byte	0x04, 0x17
        /*007a*/ 	.short	(.L_813 - .L_812)
.L_812:
        /*007c*/ 	.word	0x00000000
        /*0080*/ 	.short	0x0003
        /*0082*/ 	.short	0x0018
        /*0084*/ 	.byte	0x00, 0xf5, 0x21, 0x00


	//----- nvinfo : EIATTR_KPARAM_INFO
	.align		4
.L_813:
        /*0088*/ 	.byte	0x04, 0x17
        /*008a*/ 	.short	(.L_815 - .L_814)
.L_814:
        /*008c*/ 	.word	0x00000000
        /*0090*/ 	.short	0x0002
        /*0092*/ 	.short	0x0010
        /*0094*/ 	.byte	0x00, 0xf5, 0x21, 0x00


	//----- nvinfo : EIATTR_KPARAM_INFO
	.align		4
.L_815:
        /*0098*/ 	.byte	0x04, 0x17
        /*009a*/ 	.short	(.L_817 - .L_816)
.L_816:
        /*009c*/ 	.word	0x00000000
        /*00a0*/ 	.short	0x0001
        /*00a2*/ 	.short	0x0008
        /*00a4*/ 	.byte	0x00, 0xf5, 0x21, 0x00


	//----- nvinfo : EIATTR_KPARAM_INFO
	.align		4
.L_817:
        /*00a8*/ 	.byte	0x04, 0x17
        /*00aa*/ 	.short	(.L_819 - .L_818)
.L_818:
        /*00ac*/ 	.word	0x00000000
        /*00b0*/ 	.short	0x0000
        /*00b2*/ 	.short	0x0000
        /*00b4*/ 	.byte	0x00, 0xf5, 0x21, 0x00


	//----- nvinfo : EIATTR_SPARSE_MMA_MASK
	.align		4
.L_819:
        /*00b8*/ 	.byte	0x03, 0x50
        /*00ba*/ 	.short	0x0000


	//----- nvinfo : EIATTR_MAXREG_COUNT
	.align		4
        /*00bc*/ 	.byte	0x03, 0x1b
        /*00be*/ 	.short	0x00ff


	//----- nvinfo : EIATTR_MERCURY_ISA_VERSION
	.align		4
        /*00c0*/ 	.byte	0x03, 0x5f
        /*00c2*/ 	.short	0x0101


	//----- nvinfo : EIATTR_VRC_CTA_INIT_COUNT
	.align		4
        /*00c4*/ 	.byte	0x02, 0x4a
	.zero		1
	.zero		1


	//----- nvinfo : EIATTR_EXIT_INSTR_OFFSETS
	.align		4
        /*00c8*/ 	.byte	0x04, 0x1c
        /*00ca*/ 	.short	(.L_821 - .L_820)


	//   ....[0]....
.L_820:
        /*00cc*/ 	.word	0x000000e0


	//   ....[1]....
        /*00d0*/ 	.word	0x000009c0


	//   ....[2]....
        /*00d4*/ 	.word	0x00001220


	//   ....[3]....
        /*00d8*/ 	.word	0x000018d0


	//----- nvinfo : EIATTR_CRS_STACK_SIZE
	.align		4
.L_821:
        /*00dc*/ 	.byte	0x04, 0x1e
        /*00de*/ 	.short	(.L_823 - .L_822)
.L_822:
        /*00e0*/ 	.word	0x00000000


	//----- nvinfo : EIATTR_CBANK_PARAM_SIZE
	.align		4
.L_823:
        /*00e4*/ 	.byte	0x03, 0x19
        /*00e6*/ 	.short	0x0058


	//----- nvinfo : EIATTR_PARAM_CBANK
	.align		4
        /*00e8*/ 	.byte	0x04, 0x0a
        /*00ea*/ 	.short	(.L_825 - .L_824)
	.align		4
.L_824:
        /*00ec*/ 	.word	index@(.nv.constant0._ZN2at6native55_GLOBAL__N__6c1c77d0_17_DistanceKernel_cu_7dd49032_311431pdist_backward_kernel_cuda_implIfNS1_5distsIfE3infEEEvPT_PKS6_S9_S9_llllS6_dd)
        /*00f0*/ 	.short	0x0380
        /*00f2*/ 	.short	0x0058


	//----- nvinfo : EIATTR_SW_WAR
	.align		4
.L_825:
        /*00f4*/ 	.byte	0x04, 0x36
        /*00f6*/ 	.short	(.L_827 - .L_826)
.L_826:
        /*00f8*/ 	.word	0x00000008
.L_827:


//--------------------- .nv.info._ZN2at6native55_GLOBAL__N__6c1c77d0_17_DistanceKernel_cu_7dd49032_311431pdist_backward_kernel_cuda_implIfNS1_5distsIfE3twoEEEvPT_PKS6_S9_S9_llllS6_dd --------------------------
	.section	.nv.info._ZN2at6native55_GLOBAL__N__6c1c77d0_17_DistanceKernel_cu_7dd49032_311431pdist_backward_kernel_cuda_implIfNS1_5distsIfE3twoEEEvPT_PKS6_S9_S9_llllS6_dd,"",@"SHT_CUDA_INFO"
	.sectionflags	@""
	.align	4


	//----- nvinfo : EIATTR_CUDA_API_VERSION
	.align		4
        /*0000*/ 	.byte	0x04, 0x37
        /*0002*/ 	.short	(.L_829 - .L_828)
.L_828:
        /*0004*/ 	.word	0x00000082


	//----- nvinfo : EIATTR_KPARAM_INFO
	.align		4
.L_829:
        /*0008*/ 	.byte	0x04, 0x17
        /*000a*/ 	.short	(.L_831 - .L_830)
.L_830:
        /*000c*/ 	.word	0x00000000
        /*0010*/ 	.short	0x000a
        /*0012*/ 	.short	0x0050
        /*0014*/ 	.byte	0x00, 0xf0, 0x21, 0x00


	//----- nvinfo : EIATTR_KPARAM_INFO
	.align		4
.L_831:
        /*0018*/ 	.byte	0x04, 0x17
        /*001a*/ 	.short	(.L_833 - .L_832)
.L_832:
        /*001c*/ 	.word	0x00000000
        /*0020*/ 	.short	0x0009
        /*0022*/ 	.short	0x0048
        /*0024*/ 	.byte	0x00, 0xf0, 0x21, 0x00


	//----- nvinfo : EIATTR_KPARAM_INFO
	.align		4
.L_833:
        /*0028*/ 	.byte	0x04, 0x17
        /*002a*/ 	.short	(.L_835 - .L_834)
.L_834:
        /*002c*/ 	.word	0x00000000
        /*0030*/ 	.short	0x0008
        /*0032*/ 	.short	0x0040
        /*0034*/ 	.byte	0x00, 0xf0, 0x11, 0x00


	//----- nvinfo : EIATTR_KPARAM_INFO
	.align		4
.L_835:
        /*0038*/ 	.byte	0x04, 0x17
        /*003a*/ 	.short	(.L_837 - .L_836)
.L_836:
        /*003c*/ 	.word	0x00000000
        /*0040*/ 	.short	0x0007
        /*0042*/ 	.short	0x0038
        /*0044*/ 	.byte	0x00, 0xf0, 0x21, 0x00


	//----- nvinfo : EIATTR_KPARAM_INFO
	.align		4
.L_837:
        /*0048*/ 	.byte	0x04, 0x17
        /*004a*/ 	.short	(.L_839 - .L_838)
.L_838:
        /*004c*/ 	.word	0x00000000
        /*0050*/ 	.short	0x0006
        /*0052*/ 	.short	0x0030
        /*0054*/ 	.byte	0x00, 0xf0, 0x21, 0x00


	//----- nvinfo : EIATTR_KPARAM_INFO
	.align		4
.L_839:
        /*0058*/ 	.byte	0x04, 0x17
        /*005a*/ 	.short	(.L_841 - .L_840)
.L_840:
        /*005c*/ 	.word	0x00000000
        /*0060*/ 	.short	0x0005
        /*0062*/ 	.short	0x0028
        /*0064*/ 	.byte	0x00, 0xf0, 0x21, 0x00


	//----- nvinfo : EIATTR_KPARAM_INFO
	.align		4
.L_841:
        /*0068*/ 	.byte	0x04, 0x17
        /*006a*/ 	.short	(.L_843 - .L_842)
.L_842:
        /*006c*/ 	.word	0x00000000
        /*0070*/ 	.short	0x0004
        /*0072*/ 	.short	0x0020
        /*0074*/ 	.byte	0x00, 0xf0, 0x21, 0x00


	//----- nvinfo : EIATTR_KPARAM_INFO
	.align		4
.L_843:
        /*0078*/ 	.byte	0x04, 0x17
        /*007a*/ 	.short	(.L_845 - .L_844)
.L_844:
        /*007c*/ 	.word	0x00000000
        /*0080*/ 	.short	0x0003
        /*0082*/ 	.short	0x0018
        /*0084*/ 	.byte	0x00, 0xf5, 0x21, 0x00


	//----- nvinfo : EIATTR_KPARAM_INFO
	.align		4
.L_845:
        /*0088*/ 	.byte	0x04, 0x17
        /*008a*/ 	.short	(.L_847 - .L_846)
.L_846:
        /*008c*/ 	.word	0x00000000
        /*0090*/ 	.short	0x0002
        /*0092*/ 	.short	0x0010
        /*0094*/ 	.byte	0x00, 0xf5, 0x21, 0x00


	//----- nvinfo : EIATTR_KPARAM_INFO
	.align		4
.L_847:
        /*0098*/ 	.byte	0x04, 0x17
        /*009a*/ 	.short	(.L_849 - .L_848)
.L_848:
        /*009c*/ 	.word	0x00000000
        /*00a0*/ 	.short	0x0001
        /*00a2*/ 	.short	0x0008
        /*00a4*/ 	.byte	0x00, 0xf5, 0x21, 0x00


	//----- nvinfo : EIATTR_KPARAM_INFO
	.align		4
.L_849:
        /*00a8*/ 	.byte	0x04, 0x17
        /*00aa*/ 	.short	(.L_851 - .L_850)
.L_850:
        /*00ac*/ 	.word	0x00000000
        /*00b0*/ 	.short	0x0000
        /*00b2*/ 	.short	0x0000
        /*00b4*/ 	.byte	0x00, 0xf5, 0x21, 0x00


	//----- nvinfo : EIATTR_SPARSE_MMA_MASK
	.align		4
.L_851:
        /*00b8*/ 	.byte	0x03, 0x50
        /*00ba*/ 	.short	0x0000


	//----- nvinfo : EIATTR_MAXREG_COUNT
	.align		4
        /*00bc*/ 	.byte	0x03, 0x1b
        /*00be*/ 	.short	0x00ff


	//----- nvinfo : EIATTR_MERCURY_ISA_VERSION
	.align		4
        /*00c0*/ 	.byte	0x03, 0x5f
        /*00c2*/ 	.short	0x0101


	//----- nvinfo : EIATTR_VRC_CTA_INIT_COUNT
	.align		4
        /*00c4*/ 	.byte	0x02, 0x4a
	.zero		1
	.zero		1


	//----- nvinfo : EIATTR_EXIT_INSTR_OFFSETS
	.align		4
        /*00c8*/ 	.byte	0x04, 0x1c
        /*00ca*/ 	.short	(.L_853 - .L_852)


	//   ....[0]....
.L_852:
        /*00cc*/ 	.word	0x000000e0


	//   ....[1]....
        /*00d0*/ 	.word	0x000009b0


	//   ....[2]....
        /*00d4*/ 	.word	0x000011c0


	//   ....[3]....
        /*00d8*/ 	.word	0x00001700


	//----- nvinfo : EIATTR_CRS_STACK_SIZE
	.align		4
.L_853:
        /*00dc*/ 	.byte	0x04, 0x1e
        /*00de*/ 	.short	(.L_855 - .L_854)
.L_854:
        /*00e0*/ 	.word	0x00000000


	//----- nvinfo : EIATTR_CBANK_PARAM_SIZE
	.align		4
.L_855:
        /*00e4*/ 	.byte	0x03, 0x19
        /*00e6*/ 	.short	0x0058


	//----- nvinfo : EIATTR_PARAM_CBANK
	.align		4
        /*00e8*/ 	.byte	0x04, 0x0a
        /*00ea*/ 	.short	(.L_857 - .L_856)
	.align		4
.L_856:
        /*00ec*/ 	.word	index@(.nv.constant0._ZN2at6native55_GLOBAL__N__6c1c77d0_17_DistanceKernel_cu_7dd49032_311431pdist_backward_kernel_cuda_implIfNS1_5distsIfE3twoEEEvPT_PKS6_S9_S9_llllS6_dd)
        /*00f0*/ 	.short	0x0380
        /*00f2*/ 	.short	0x0058


	//----- nvinfo : EIATTR_SW_WAR
	.align		4
.L_857:
        /*00f4*/ 	.byte	0x04, 0x36
        /*00f6*/ 	.short	(.L_859 - .L_858)
.L_858:
        /*00f8*/ 	.word	0x00000008
.L_859:


//--------------------- .nv.info._ZN2at6native55_GLOBAL__N__6c1c77d0_17_DistanceKernel_cu_7dd49032_311431pdist_backward_kernel_cuda_implIfNS1_5distsIfE6lt_twoEEEvPT_PKS6_S9_S9_llllS6_dd --------------------------
	.section	.nv.info._ZN2at6native55_GLOBAL__N__6c1c77d0_17_DistanceKernel_cu_7dd49032_311431pdist_backward_kernel_cuda_implIfNS1_5distsIfE6lt_twoEEEvPT_PKS6_S9_S9_llllS6_dd,"",@"SHT_CUDA_INFO"
	.sectionflags	@""
	.align	4


	//----- nvinfo : EIATTR_CUDA_API_VERSION
	.align		4
        /*0000*/ 	.byte	0x04, 0x37
        /*0002*/ 	.short	(.L_861 - .L_860)
.L_860:
        /*0004*/ 	.word	0x00000082


	//----- nvinfo : EIATTR_KPARAM_INFO
	.align		4
.L_861:
        /*0008*/ 	.byte	0x04, 0x17
        /*000a*/ 	.short	(.L_863 - .L_862)
.L_862:
        /*000c*/ 	.word	0x00000000
        /*0010*/ 	.short	0x000a
        /*0012*/ 	.short	0x0050
        /*0014*/ 	.byte	0x00, 0xf0, 0x21, 0x00


	//----- nvinfo : EIATTR_KPARAM_INFO
	.align		4
.L_863:
        /*0018*/ 	.byte	0x04, 0x17
        /*001a*/ 	.short	(.L_865 - .L_864)
.L_864:
        /*001c*/ 	.word	0x00000000
        /*0020*/ 	.short	0x0009
        /*0022*/ 	.short	0x0048
        /*0024*/ 	.byte	0x00, 0xf0, 0x21, 0x00


	//----- nvinfo : EIATTR_KPARAM_INFO
	.align		4
.L_865:
        /*0028*/ 	.byte	0x04, 0x17
        /*002a*/ 	.short	(.L_867 - .L_866)
.L_866:
        /*002c*/ 	.word	0x00000000
        /*0030*/ 	.short	0x0008
        /*0032*/ 	.short	0x0040
        /*0034*/ 	.byte	0x00, 0xf0, 0x11, 0x00


	//----- nvinfo : EIATTR_KPARAM_INFO
	.align		4
.L_867:
        /*0038*/ 	.byte	0x04, 0x17
        /*003a*/ 	.short	(.L_869 - .L_868)
.L_868:
        /*003c*/ 	.word	0x00000000
        /*0040*/ 	.short	0x0007
        /*0042*/ 	.short	0x0038
        /*0044*/ 	.byte	0x00, 0xf0, 0x21, 0x00


	//----- nvinfo : EIATTR_KPARAM_INFO
	.align		4
.L_869:
        /*0048*/ 	.byte	0x04, 0x17
        /*004a*/ 	.short	(.L_871 - .L_870)
.L_870:
        /*004c*/ 	.word	0x00000000
        /*0050*/ 	.short	0x0006
        /*0052*/ 	.short	0x0030
        /*0054*/ 	.byte	0x00, 0xf0, 0x21, 0x00


	//----- nvinfo : EIATTR_KPARAM_INFO
	.align		4
.L_871:
        /*0058*/ 	.byte	0x04, 0x17
        /*005a*/ 	.short	(.L_873 - .L_872)
.L_872:
        /*005c*/ 	.word	0x00000000
        /*0060*/ 	.short	0x0005
        /*0062*/ 	.short	0x0028
        /*0064*/ 	.byte	0x00, 0xf0, 0x21, 0x00


	//----- nvinfo : EIATTR_KPARAM_INFO
	.align		4
.L_873:
        /*0068*/ 	.byte	0x04, 0x17
        /*006a*/ 	.short	(.L_875 - .L_874)
.L_874:
        /*006c*/ 	.word	0x00000000
        /*0070*/ 	.short	0x0004
        /*0072*/ 	.short	0x0020
        /*0074*/ 	.byte	0x00, 0xf0, 0x21, 0x00


	//----- nvinfo : EIATTR_KPARAM_INFO
	.align		4
.L_875:
        /*0078*/ 	.byte	0x04, 0x17
        /*007a*/ 	.short	(.L_877 - .L_876)
.L_876:
        /*007c*/ 	.word	0x00000000
        /*0080*/ 	.short	0x0003
        /*0082*/ 	.short	0x0018
        /*0084*/ 	.byte	0x00, 0xf5, 0x21, 0x00


	//----- nvinfo : EIATTR_KPARAM_INFO
	.align		4
.L_877:
        /*0088*/ 	.byte	0x04, 0x17
        /*008a*/ 	.short	(.L_879 - .L_878)
.L_878:
        /*008c*/ 	.word	0x00000000
        /*0090*/ 	.short	0x0002
        /*0092*/ 	.short	0x0010
        /*0094*/ 	.byte	0x00, 0xf5, 0x21, 0x00


	//----- nvinfo : EIATTR_KPARAM_INFO
	.align		4
.L_879:
        /*0098*/ 	.byte	0x04, 0x17
        /*009a*/ 	.short	(.L_881 - .L_880)
.L_880:
        /*009c*/ 	.word	0x00000000
        /*00a0*/ 	.short	0x0001
        /*00a2*/ 	.short	0x0008
        /*00a4*/ 	.byte	0x00, 0xf5, 0x21, 0x00


	//----- nvinfo : EIATTR_KPARAM_INFO
	.align		4
.L_881:
        /*00a8*/ 	.byte	0x04, 0x17
        /*00aa*/ 	.short	(.L_883 - .L_882)
.L_882:
        /*00ac*/ 	.word	0x00000000
        /*00b0*/ 	.short	0x0000
        /*00b2*/ 	.short	0x0000
        /*00b4*/ 	.byte	0x00, 0xf5, 0x21, 0x00


	//----- nvinfo : EIATTR_SPARSE_MMA_MASK
	.align		4
.L_883:
        /*00b8*/ 	.byte	0x03, 0x50
        /*00ba*/ 	.short	0x0000


	//----- nvinfo : EIATTR_MAXREG_COUNT
	.align		4
        /*00bc*/ 	.byte	0x03, 0x1b
        /*00be*/ 	.short	0x00ff


	//----- nvinfo : EIATTR_MERCURY_ISA_VERSION
	.align		4
        /*00c0*/ 	.byte	0x03, 0x5f
        /*00c2*/ 	.short	0x0101


	//----- nvinfo : EIATTR_VRC_CTA_INIT_COUNT
	.align		4
        /*00c4*/ 	.byte	0x02, 0x4a
	.zero		1
	.zero		1


	//----- nvinfo : EIATTR_EXIT_INSTR_OFFSETS
	.align		4
        /*00c8*/ 	.byte	0x04, 0x1c
        /*00ca*/ 	.short	(.L_885 - .L_884)


	//   ....[0]....
.L_884:
        /*00cc*/ 	.word	0x000000e0


	//   ....[1]....
        /*00d0*/ 	.word	0x000009b0


	//   ....[2]....
        /*00d4*/ 	.word	0x00001320


	//   ....[3]....
        /*00d8*/ 	.word	0x00001d40


	//----- nvinfo : EIATTR_CRS_STACK_SIZE
	.align		4
.L_885:
        /*00dc*/ 	.byte	0x04, 0x1e
        /*00de*/ 	.short	(.L_887 - .L_886)
.L_886:
        /*00e0*/ 	.word	0x00000000


	//----- nvinfo : EIATTR_CBANK_PARAM_SIZE
	.align		4
.L_887:
        /*00e4*/ 	.byte	0x03, 0x19
        /*00e6*/ 	.short	0x0058


	//----- nvinfo : EIATTR_PARAM_CBANK
	.align		4
        /*00e8*/ 	.byte	0x04, 0x0a
        /*00ea*/ 	.short	(.L_889 - .L_888)
	.align		4
.L_888:
        /*00ec*/ 	.word	index@(.nv.constant0._ZN2at6native55_GLOBAL__N__6c1c77d0_17_DistanceKernel_cu_7dd49032_311431pdist_backward_kernel_cuda_implIfNS1_5distsIfE6lt_twoEEEvPT_PKS6_S9_S9_llllS6_dd)
        /*00f0*/ 	.short	0x0380
        /*00f2*/ 	.short	0x0058


	//----- nvinfo : EIATTR_SW_WAR
	.align		4
.L_889:
        /*00f4*/ 	.byte	0x04, 0x36
        /*00f6*/ 	.short	(.L_891 - .L_890)
.L_890:
        /*00f8*/ 	.word	0x00000008
.L_891:


//--------------------- .nv.info._ZN2at6native55_GLOBAL__N__6c1c77d0_17_DistanceKernel_cu_7dd49032_311431pdist_backward_kernel_cuda_implIfNS1_5distsIfE3oneEEEvPT_PKS6_S9_S9_llllS6_dd --------------------------
	.section	.nv.info._ZN2at6native55_GLOBAL__N__6c1c77d0_17_DistanceKernel_cu_7dd49032_311431pdist_backward_kernel_cuda_implIfNS1_5distsIfE3oneEEEvPT_PKS6_S9_S9_llllS6_dd,"",@"SHT_CUDA_INFO"
	.sectionflags	@""
	.align	4


	//----- nvinfo : EIATTR_CUDA_API_VERSION
	.align		4
        /*0000*/ 	.byte	0x04, 0x37
        /*0002*/ 	.short	(.L_893 - .L_892)
.L_892:
        /*0004*/ 	.word	0x00000082


	//----- nvinfo : EIATTR_KPARAM_INFO
	.align		4
.L_893:
        /*0008*/ 	.byte	0x04, 0x17
        /*000a*/ 	.short	(.L_895 - .L_894)
.L_894:
        /*000c*/ 	.word	0x00000000
        /*0010*/ 	.short	0x000a
        /*0012*/ 	.short	0x0050
        /*0014*/ 	.byte	0x00, 0xf0, 0x21, 0x00


	//----- nvinfo : EIATTR_KPARAM_INFO
	.align		4
.L_895:
        /*0018*/ 	.byte	0x04, 0x17
        /*001a*/ 	.short	(.L_897 - .L_896)
.L_896:
        /*001c*/ 	.word	0x00000000
        /*0020*/ 	.short	0x0009
        /*0022*/ 	.short	0x0048
        /*0024*/ 	.byte	0x00, 0xf0, 0x21, 0x00


	//----- nvinfo : EIATTR_KPARAM_INFO
	.align		4
.L_897:
        /*0028*/ 	.byte	0x04, 0x17
        /*002a*/ 	.short	(.L_899 - .L_898)
.L_898:
        /*002c*/ 	.word	0x00000000
        /*0030*/ 	.short	0x0008
        /*0032*/ 	.short	0x0040
        /*0034*/ 	.byte	0x00, 0xf0, 0x11, 0x00


	//----- nvinfo : EIATTR_KPARAM_INFO
	.align		4
.L_899:
        /*0038*/ 	.byte	0x04, 0x17
        /*003a*/ 	.short	(.L_901 - .L_900)
.L_900:
        /*003c*/ 	.word	0x00000000
        /*0040*/ 	.short	0x0007
        /*0042*/ 	.short	0x0038
        /*0044*/ 	.byte	0x00, 0xf0, 0x21, 0x00


	//----- nvinfo : EIATTR_KPARAM_INFO
	.align		4
.L_901:
        /*0048*/ 	.byte	0x04, 0x17
        /*004a*/ 	.short	(.L_903 - .L_902)
.L_902:
        /*004c*/ 	.word	0x00000000
        /*0050*/ 	.short	0x0006
        /*0052*/ 	.short	0x0030
        /*0054*/ 	.byte	0x00, 0xf0, 0x21, 0x00


	//----- nvinfo : EIATTR_KPARAM_INFO
	.align		4
.L_903:
        /*0058*/ 	.byte	0x04, 0x17
        /*005a*/ 	.short	(.L_905 - .L_904)
.L_904:
        /*005c*/ 	.word	0x00000000
        /*0060*/ 	.short	0x0005
        /*0062*/ 	.short	0x0028
        /*0064*/ 	.byte	0x00, 0xf0, 0x21, 0x00


	//----- nvinfo : EIATTR_KPARAM_INFO
	.align		4
.L_905:
        /*0068*/ 	.byte	0x04, 0x17
        /*006a*/ 	.short	(.L_907 - .L_906)
.L_906:
        /*006c*/ 	.word	0x00000000
        /*0070*/ 	.short	0x0004
        /*0072*/ 	.short	0x0020
        /*0074*/ 	.byte	0x00, 0xf0, 0x21, 0x00


	//----- nvinfo : EIATTR_KPARAM_INFO
	.align		4
.L_907:
        /*0078*/ 	.byte	0x04, 0x17
        /*007a*/ 	.short	(.L_909 - .L_908)
.L_908:
        /*007c*/ 	.word	0x00000000
        /*0080*/ 	.short	0x0003
        /*0082*/ 	.short	0x0018
        /*0084*/ 	.byte	0x00, 0xf5, 0x21, 0x00


	//----- nvinfo : EIATTR_KPARAM_INFO
	.align		4
.L_909:
        /*0088*/ 	.byte	0x04, 0x17
        /*008a*/ 	.short	(.L_911 - .L_910)
.L_910:
        /*008c*/ 	.word	0x00000000
        /*0090*/ 	.short	0x0002
        /*0092*/ 	.short	0x0010
        /*0094*/ 	.byte	0x00, 0xf5, 0x21, 0x00


	//----- nvinfo : EIATTR_KPARAM_INFO
	.align		4
.L_911:
        /*0098*/ 	.byte	0x04, 0x17
        /*009a*/ 	.short	(.L_913 - .L_912)
.L_912:
        /*009c*/ 	.word	0x00000000
        /*00a0*/ 	.short	0x0001
        /*00a2*/ 	.short	0x0008
        /*00a4*/ 	.byte	0x00, 0xf5, 0x21, 0x00


	//----- nvinfo : EIATTR_KPARAM_INFO
	.align		4
.L_913:
        /*00a8*/ 	.byte	0x04, 0x17
        /*00aa*/ 	.short	(.L_915 - .L_914)
.L_914:
        /*00ac*/ 	.word	0x00000000
        /*00b0*/ 	.short	0x0000
        /*00b2*/ 	.short	0x0000
        /*00b4*/ 	.byte	0x00, 0xf5, 0x21, 0x00


	//----- nvinfo : EIATTR_SPARSE_MMA_MASK
	.align		4
.L_915:
        /*00b8*/ 	.byte	0x03, 0x50
        /*00ba*/ 	.short	0x0000


	//----- nvinfo : EIATTR_MAXREG_COUNT
	.align		4
        /*00bc*/ 	.byte	0x03, 0x1b
        /*00be*/ 	.short	0x00ff


	//----- nvinfo : EIATTR_MERCURY_ISA_VERSION
	.align		4
        /*00c0*/ 	.byte	0x03, 0x5f
        /*00c2*/ 	.short	0x0101


	//----- nvinfo : EIATTR_VRC_CTA_INIT_COUNT
	.align		4
        /*00c4*/ 	.byte	0x02, 0x4a
	.zero		1
	.zero		1


	//----- nvinfo : EIATTR_EXIT_INSTR_OFFSETS
	.align		4
        /*00c8*/ 	.byte	0x04, 0x1c
        /*00ca*/ 	.short	(.L_917 - .L_916)


	//   ....[0]....
.L_916:
        /*00cc*/ 	.word	0x000000e0


	//   ....[1]....
        /*00d0*/ 	.word	0x000009a0


	//   ....[2]....
        /*00d4*/ 	.word	0x00001170


	//   ....[3]....
        /*00d8*/ 	.word	0x000017e0


	//----- nvinfo : EIATTR_CRS_STACK_SIZE
	.align		4
.L_917:
        /*00dc*/ 	.byte	0x04, 0x1e
        /*00de*/ 	.short	(.L_919 - .L_918)
.L_918:
        /*00e0*/ 	.word	0x00000000


	//----- nvinfo : EIATTR_CBANK_PARAM_SIZE
	.align		4
.L_919:
        /*00e4*/ 	.byte	0x03, 0x19
        /*00e6*/ 	.short	0x0058


	//----- nvinfo : EIATTR_PARAM_CBANK
	.align		4
        /*00e8*/ 	.byte	0x04, 0x0a
        /*00ea*/ 	.short	(.L_921 - .L_920)
	.align		4
.L_920:
        /*00ec*/ 	.word	index@(.nv.constant0._ZN2at6native55_GLOBAL__N__6c1c77d0_17_DistanceKernel_cu_7dd49032_311431pdist_backward_kernel_cuda_implIfNS1_5distsIfE3oneEEEvPT_PKS6_S9_S9_llllS6_dd)
        /*00f0*/ 	.short	0x0380
        /*00f2*/ 	.short	0x0058


	//----- nvinfo : EIATTR_SW_WAR
	.align		4
.L_921:
        /*00f4*/ 	.byte	0x04, 0x36
        /*00f6*/ 	.short	(.L_923 - .L_922)
.L_922:
        /*00f8*/ 	.word	0x00000008
.L_923:


//--------------------- .nv.info._ZN2at6native55_GLOBAL__N__6c1c77d0_17_DistanceKernel_cu_7dd49032_311431pdist_backward_kernel_cuda_implIfNS1_5distsIfE1pEEEvPT_PKS6_S9_S9_llllS6_dd --------------------------
	.section	.nv.info._ZN2at6native55_GLOBAL__N__6c1c77d0_17_DistanceKernel_cu_7dd49032_311431pdist_backward_kernel_cuda_implIfNS1_5distsIfE1pEEEvPT_PKS6_S9_S9_llllS6_dd,"",@"SHT_CUDA_INFO"
	.sectionflags	@""
	.align	4


	//----- nvinfo : EIATTR_CUDA_API_VERSION
	.align		4
        /*0000*/ 	.byte	0x04, 0x37
        /*0002*/ 	.short	(.L_925 - .L_924)
.L_924:
        /*0004*/ 	.word	0x00000082


	//----- nvinfo : EIATTR_KPARAM_INFO
	.align		4
.L_925:
        /*0008*/ 	.byte	0x04, 0x17
        /*000a*/ 	.short	(.L_927 - .L_926)
.L_926:
        /*000c*/ 	.word	0x00000000
        /*0010*/ 	.short	0x000a
        /*0012*/ 	.short	0x0050
        /*0014*/ 	.byte	0x00, 0xf0, 0x21, 0x00


	//----- nvinfo : EIATTR_KPARAM_INFO
	.align		4
.L_927:
        /*0018*/ 	.byte	0x04, 0x17
        /*001a*/ 	.short	(.L_929 - .L_928)
.L_928:
        /*001c*/ 	.word	0x00000000
        /*0020*/ 	.short	0x0009
        /*0022*/ 	.short	0x0048
        /*0024*/ 	.byte	0x00, 0xf0, 0x21, 0x00


	//----- nvinfo : EIATTR_KPARAM_INFO
	.align		4
.L_929:
        /*0028*/ 	.byte	0x04, 0x17
        /*002a*/ 	.short	(.L_931 - .L_930)
.L_930:
        /*002c*/ 	.word	0x00000000
        /*0030*/ 	.short	0x0008
        /*0032*/ 	.short	0x0040
        /*0034*/ 	.byte	0x00, 0xf0, 0x11, 0x00


	//----- nvinfo : EIATTR_KPARAM_INFO
	.align		4
.L_931:
        /*0038*/ 	.byte	0x04, 0x17
        /*003a*/ 	.short	(.L_933 - .L_932)
.L_932:
        /*003c*/ 	.word	0x00000000
        /*0040*/ 	.short	0x0007
        /*0042*/ 	.short	0x0038
        /*0044*/ 	.byte	0x00, 0xf0, 0x21, 0x00


	//----- nvinfo : EIATTR_KPARAM_INFO
	.align		4
.L_933:
        /*0048*/ 	.byte	0x04, 0x17
        /*004a*/ 	.short	(.L_935 - .L_934)
.L_934:
        /*004c*/ 	.word	0x00000000
        /*0050*/ 	.short	0x0006
        /*0052*/ 	.short	0x0030
        /*0054*/ 	.byte	0x00, 0xf0, 0x21, 0x00


	//----- nvinfo : EIATTR_KPARAM_INFO
	.align		4
.L_935:
        /*0058*/ 	.byte	0x04, 0x17
        /*005a*/ 	.short	(.L_937 - .L_936)
.L_936:
        /*005c*/ 	.word	0x00000000
        /*0060*/ 	.short	0x0005
        /*0062*/ 	.short	0x0028
        /*0064*/ 	.byte	0x00, 0xf0, 0x21, 0x00


	//----- nvinfo : EIATTR_KPARAM_INFO
	.align		4
.L_937:
        /*0068*/ 	.byte	0x04, 0x17
        /*006a*/ 	.short	(.L_939 - .L_938)
.L_938:
        /*006c*/ 	.word	0x00000000
        /*0070*/ 	.short	0x0004
        /*0072*/ 	.short	0x0020
        /*0074*/ 	.byte	0x00, 0xf0, 0x21, 0x00


	//----- nvinfo : EIATTR_KPARAM_INFO
	.align		4
.L_939:
        /*0078*/ 	.byte	0x04, 0x17
        /*007a*/ 	.short	(.L_941 - .L_940)
.L_940:
        /*007c*/ 	.word	0x00000000
        /*0080*/ 	.short	0x0003
        /*0082*/ 	.short	0x0018
        /*0084*/ 	.byte	0x00, 0xf5, 0x21, 0x00


	//----- nvinfo : EIATTR_KPARAM_INFO
	.align		4
.L_941:
        /*0088*/ 	.byte	0x04, 0x17
        /*008a*/ 	.short	(.L_943 - .L_942)
.L_942:
        /*008c*/ 	.word	0x00000000
        /*0090*/ 	.short	0x0002
        /*0092*/ 	.short	0x0010
        /*0094*/ 	.byte	0x00, 0xf5, 0x21, 0x00


	//----- nvinfo : EIATTR_KPARAM_INFO
	.align		4
.L_943:
        /*0098*/ 	.byte	0x04, 0x17
        /*009a*/ 	.short	(.L_945 - .L_944)
.L_944:
        /*009c*/ 	.word	0x00000000
        /*00a0*/ 	.short	0x0001
        /*00a2*/ 	.short	0x0008
        /*00a4*/ 	.byte	0x00, 0xf5, 0x21, 0x00


	//----- nvinfo : EIATTR_KPARAM_INFO
	.align		4
.L_945:
        /*00a8*/ 	.byte	0x04, 0x17
        /*00aa*/ 	.short	(.L_947 - .L_946)
.L_946:
        /*00ac*/ 	.word	0x00000000
        /*00b0*/ 	.short	0x0000
        /*00b2*/ 	.short	0x0000
        /*00b4*/ 	.byte	0x00, 0xf5, 0x21, 0x00


	//----- nvinfo : EIATTR_SPARSE_MMA_MASK
	.align		4
.L_947:
        /*00b8*/ 	.byte	0x03, 0x50
        /*00ba*/ 	.short	0x0000


	//----- nvinfo : EIATTR_MAXREG_COUNT
	.align		4
        /*00bc*/ 	.byte	0x03, 0x1b
        /*00be*/ 	.short	0x00ff


	//----- nvinfo : EIATTR_MERCURY_ISA_VERSION
	.align		4
        /*00c0*/ 	.byte	0x03, 0x5f
        /*00c2*/ 	.short	0x0101


	//----- nvinfo : EIATTR_VRC_CTA_INIT_COUNT
	.align		4
        /*00c4*/ 	.byte	0x02, 0x4a
	.zero		1
	.zero		1


	//----- nvinfo : EIATTR_EXIT_INSTR_OFFSETS
	.align		4
        /*00c8*/ 	.byte	0x04, 0x1c
        /*00ca*/ 	.short	(.L_949 - .L_948)


	//   ....[0]....
.L_948:
        /*00cc*/ 	.word	0x000000e0


	//   ....[1]....
        /*00d0*/ 	.word	0x000009c0


	//   ....[2]....
        /*00d4*/ 	.word	0x00001260


	//   ....[3]....
        /*00d8*/ 	.word	0x000019a0


	//----- nvinfo : EIATTR_CRS_STACK_SIZE
	.align		4
.L_949:
        /*00dc*/ 	.byte	0x04, 0x1e
        /*00de*/ 	.short	(.L_951 - .L_950)
.L_950:
        /*00e0*/ 	.word	0x00000000


	//----- nvinfo : EIATTR_CBANK_PARAM_SIZE
	.align		4
.L_951:
        /*00e4*/ 	.byte	0x03, 0x19
        /*00e6*/ 	.short	0x0058


	//----- nvinfo : EIATTR_PARAM_CBANK
	.align		4
        /*00e8*/ 	.byte	0x04, 0x0a
        /*00ea*/ 	.short	(.L_953 - .L_952)
	.align		4
.L_952:
        /*00ec*/ 	.word	index@(.nv.constant0._ZN2at6native55_GLOBAL__N__6c1c77d0_17_DistanceKernel_cu_7dd49032_311431pdist_backward_kernel_cuda_implIfNS1_5distsIfE1pEEEvPT_PKS6_S9_S9_llllS6_dd)
        /*00f0*/ 	.short	0x0380
        /*00f2*/ 	.short	0x0058


	//----- nvinfo : EIATTR_SW_WAR
	.align		4
.L_953:
        /*00f4*/ 	.byte	0x04, 0x36
        /*00f6*/ 	.short	(.L_955 - .L_954)
.L_954:
        /*00f8*/ 	.word	0x00000008
.L_955:


//--------------------- .nv.info._ZN2at6native55_GLOBAL__N__6c1c77d0_17_DistanceKernel_cu_7dd49032_311431pdist_backward_kernel_cuda_implIdNS1_5distsIdE3infEEEvPT_PKS6_S9_S9_llllS6_dd --------------------------
	.section	.nv.info._ZN2at6native55_GLOBAL__N__6c1c77d0_17_DistanceKernel_cu_7dd49032_311431pdist_backward_kernel_cuda_implIdNS1_5distsIdE3infEEEvPT_PKS6_S9_S9_llllS6_dd,"",@"SHT_CUDA_INFO"
	.sectionflags	@""
	.align	4


	//----- nvinfo : EIATTR_CUDA_API_VERSION
	.align		4
        /*0000*/ 	.byte	0x04, 0x37
        /*0002*/ 	.short	(.L_957 - .L_956)
.L_956:
        /*0004*/ 	.word	0x00000082


	//----- nvinfo : EIATTR_KPARAM_INFO
	.align		4
.L_957:
        /*0008*/ 	.byte	0x04, 0x17
        /*000a*/ 	.short	(.L_959 - .L_958)
.L_958:
        /*000c*/ 	.word	0x00000000
        /*0010*/ 	.short	0x000a
        /*0012*/ 	.short	0x0050
        /*0014*/ 	.byte	0x00, 0xf0, 0x21, 0x00


	//----- nvinfo : EIATTR_KPARAM_INFO
	.align		4
.L_959:
        /*0018*/ 	.byte	0x04, 0x17
        /*001a*/ 	.short	(.L_961 - .L_960)
.L_960:
        /*001c*/ 	.word	0x00000000
        /*0020*/ 	.short	0x0009
        /*0022*/ 	.short	0x0048
        /*0024*/ 	.byte	0x00, 0xf0, 0x21, 0x00


	//----- nvinfo : EIATTR_KPARAM_INFO
	.align		4
.L_961:
        /*0028*/ 	.byte	0x04, 0x17
        /*002a*/ 	.short	(.L_963 - .L_962)
.L_962:
        /*002c*/ 	.word	0x00000000
        /*0030*/ 	.short	0x0008
        /*0032*/ 	.short	0x0040
        /*0034*/ 	.byte	0x00, 0xf0, 0x21, 0x00


	//----- nvinfo : EIATTR_KPARAM_INFO
	.align		4
.L_963:
        /*0038*/ 	.byte	0x04, 0x17
        /*003a*/ 	.short	(.L_965 - .L_964)
.L_964:
        /*003c*/ 	.word	0x00000000
        /*0040*/ 	.short	0x0007
        /*0042*/ 	.short	0x0038
        /*0044*/ 	.byte	0x00, 0xf0, 0x21, 0x00


	//----- nvinfo : EIATTR_KPARAM_INFO
	.align		4
.L_965:
        /*0048*/ 	.byte	0x04, 0x17
        /*004a*/ 	.short	(.L_967 - .L_966)
.L_966:
        /*004c*/ 	.word	0x00000000
        /*0050*/ 	.short	0x0006
        /*0052*/ 	.short	0x0030
        /*0054*/ 	.byte	0x00, 0xf0, 0x21, 0x00


	//----- nvinfo : EIATTR_KPARAM_INFO
	.align		4
.L_967:
        /*0058*/ 	.byte	0x04, 0x17
        /*005a*/ 	.short	(.L_969 - .L_968)
.L_968:
        /*005c*/ 	.word	0x00000000
        /*0060*/ 	.short	0x0005
        /*0062*/ 	.short	0x0028
        /*0064*/ 	.byte	0x00, 0xf0, 0x21, 0x00


	//----- nvinfo : EIATTR_KPARAM_INFO
	.align		4
.L_969:
        /*0068*/ 	.byte	0x04, 0x17
        /*006a*/ 	.short	(.L_971 - .L_970)
.L_970:
        /*006c*/ 	.word	0x00000000
        /*0070*/ 	.short	0x0004
        /*0072*/ 	.short	0x0020
        /*0074*/ 	.byte	0x00, 0xf0, 0x21, 0x00


	//----- nvinfo : EIATTR_KPARAM_INFO
	.align		4
.L_971:
        /*0078*/ 	.byte	0x04, 0x17
        /*007a*/ 	.short	(.L_973 - .L_972)
.L_972:
        /*007c*/ 	.word	0x00000000
        /*0080*/ 	.short	0x0003
        /*0082*/ 	.short	0x0018
        /*0084*/ 	.byte	0x00, 0xf5, 0x21, 0x00


	//----- nvinfo : EIATTR_KPARAM_INFO
	.align		4
.L_973:
        /*0088*/ 	.byte	0x04, 0x17
        /*008a*/ 	.short	(.L_975 - .L_974)
.L_974:
        /*008c*/ 	.word	0x00000000
        /*0090*/ 	.short	0x0002
        /*0092*/ 	.short	0x0010
        /*0094*/ 	.byte	0x00, 0xf5, 0x21, 0x00


	//----- nvinfo : EIATTR_KPARAM_INFO
	.align		4
.L_975:
        /*0098*/ 	.byte	0x04, 0x17
        /*009a*/ 	.short	(.L_977 - .L_976)
.L_976:
        /*009c*/ 	.word	0x00000000
        /*00a0*/ 	.short	0x0001
        /*00a2*/ 	.short	0x0008
        /*00a4*/ 	.byte	0x00, 0xf5, 0x21, 0x00


	//----- nvinfo : EIATTR_KPARAM_INFO
	.align		4
.L_977:
        /*00a8*/ 	.byte	0x04, 0x17
        /*00aa*/ 	.short	(.L_979 - .L_978)
.L_978:
        /*00ac*/ 	.word	0x00000000
        /*00b0*/ 	.short	0x0000
        /*00b2*/ 	.short	0x0000
        /*00b4*/ 	.byte	0x00, 0xf5, 0x21, 0x00


	//----- nvinfo : EIATTR_SPARSE_MMA_MASK
	.align		4
.L_979:
        /*00b8*/ 	.byte	0x03, 0x50
        /*00ba*/ 	.short	0x0000


	//----- nvinfo : EIATTR_MAXREG_COUNT
	.align		4
        /*00bc*/ 	.byte	0x03, 0x1b
        /*00be*/ 	.short	0x00ff


	//----- nvinfo : EIATTR_MERCURY_ISA_VERSION
	.align		4
        /*00c0*/ 	.byte	0x03, 0x5f
        /*00c2*/ 	.short	0x0101


	//----- nvinfo : EIATTR_VRC_CTA_INIT_COUNT
	.align		4
        /*00c4*/ 	.byte	0x02, 0x4a
	.zero		1
	.zero		1


	//----- nvinfo : EIATTR_EXIT_INSTR_OFFSETS
	.align		4
        /*00c8*/ 	.byte	0x04, 0x1c
        /*00ca*/ 	.short	(.L_981 - .L_980)


	//   ....[0]....
.L_980:
        /*00cc*/ 	.word	0x000000e0


	//   ....[1]....
        /*00d0*/ 	.word	0x000009c0


	//   ....[2]....
        /*00d4*/ 	.word	0x00001380


	//   ....[3]....
        /*00d8*/ 	.word	0x00002170


	//----- nvinfo : EIATTR_CRS_STACK_SIZE
	.align		4
.L_981:
        /*00dc*/ 	.byte	0x04, 0x1e
        /*00de*/ 	.short	(.L_983 - .L_982)
.L_982:
        /*00e0*/ 	.word	0x00000000


	//----- nvinfo : EIATTR_CBANK_PARAM_SIZE
	.align		4
.L_983:
        /*00e4*/ 	.byte	0x03, 0x19
        /*00e6*/ 	.short	0x0058


	//----- nvinfo : EIATTR_PARAM_CBANK
	.align		4
        /*00e8*/ 	.byte	0x04, 0x0a
        /*00ea*/ 	.short	(.L_985 - .L_984)
	.align		4
.L_984:
        /*00ec*/ 	.word	index@(.nv.constant0._ZN2at6native55_GLOBAL__N__6c1c77d0_17_DistanceKernel_cu_7dd49032_311431pdist_backward_kernel_cuda_implIdNS1_5distsIdE3infEEEvPT_PKS6_S9_S9_llllS6_dd)
        /*00f0*/ 	.short	0x0380
        /*00f2*/ 	.short	0x0058


	//----- nvinfo : EIATTR_SW_WAR
	.align		4
.L_985:
        /*00f4*/ 	.byte	0x04, 0x36
        /*00f6*/ 	.short	(.L_987 - .L_986)
.L_986:
        /*00f8*/ 	.word	0x00000008
.L_987:


//--------------------- .nv.info._ZN2at6native55_GLOBAL__N__6c1c77d0_17_DistanceKernel_cu_7dd49032_311431pdist_backward_kernel_cuda_implIdNS1_5distsIdE3twoEEEvPT_PKS6_S9_S9_llllS6_dd --------------------------
	.section	.nv.info._ZN2at6native55_GLOBAL__N__6c1c77d0_17_DistanceKernel_cu_7dd49032_311431pdist_backward_kernel_cuda_implIdNS1_5distsIdE3twoEEEvPT_PKS6_S9_S9_llllS6_dd,"",@"SHT_CUDA_INFO"
	.sectionflags	@""
	.align	4


	//----- nvinfo : EIATTR_CUDA_API_VERSION
	.align		4
        /*0000*/ 	.byte	0x04, 0x37
        /*0002*/ 	.short	(.L_989 - .L_988)
.L_988:
        /*0004*/ 	.word	0x00000082


	//----- nvinfo : EIATTR_KPARAM_INFO
	.align		4
.L_989:
        /*0008*/ 	.byte	0x04, 0x17
        /*000a*/ 	.short	(.L_991 - .L_990)
.L_990:
        /*000c*/ 	.word	0x00000000
        /*0010*/ 	.short	0x000a
        /*0012*/ 	.short	0x0050
        /*0014*/ 	.byte	0x00, 0xf0, 0x21, 0x00


	//----- nvinfo : EIATTR_KPARAM_INFO
	.align		4
.L_991:
        /*0018*/ 	.byte	0x04, 0x17
        /*001a*/ 	.short	(.L_993 - .L_992)
.L_992:
        /*001c*/ 	.word	0x00000000
        /*0020*/ 	.short	0x0009
        /*0022*/ 	.short	0x0048
        /*0024*/ 	.byte	0x00, 0xf0, 0x21, 0x00


	//----- nvinfo : EIATTR_KPARAM_INFO
	.align		4
.L_993:
        /*0028*/ 	.byte	0x04, 0x17
        /*002a*/ 	.short	(.L_995 - .L_994)
.L_994:
        /*002c*/ 	.word	0x00000000
        /*0030*/ 	.short	0x0008
        /*0032*/ 	.short	0x0040
        /*0034*/ 	.byte	0x00, 0xf0, 0x21, 0x00


	//----- nvinfo : EIATTR_KPARAM_INFO
	.align		4
.L_995:
        /*0038*/ 	.byte	0x04, 0x17
        /*003a*/ 	.short	(.L_997 - .L_996)
.L_996:
        /*003c*/ 	.word	0x00000000
        /*0040*/ 	.short	0x0007
        /*0042*/ 	.short	0x0038
        /*0044*/ 	.byte	0x00, 0xf0, 0x21, 0x00


	//----- nvinfo : EIATTR_KPARAM_INFO
	.align		4
.L_997:
        /*0048*/ 	.byte	0x04, 0x17
        /*004a*/ 	.short	(.L_999 - .L_998)
.L_998:
        /*004c*/ 	.word	0x00000000
        /*0050*/ 	.short	0x0006
        /*0052*/ 	.short	0x0030
        /*0054*/ 	.byte	0x00, 0xf0, 0x21, 0x00


	//----- nvinfo : EIATTR_KPARAM_INFO
	.align		4
.L_999:
        /*0058*/ 	.byte	0x04, 0x17
        /*005a*/ 	.short	(.L_1001 - .L_1000)
.L_1000:
        /*005c*/ 	.word	0x00000000
        /*0060*/ 	.short	0x0005
        /*0062*/ 	.short	0x0028
        /*0064*/ 	.byte	0x00, 0xf0, 0x21, 0x00


	//----- nvinfo : EIATTR_KPARAM_INFO
	.align		4
.L_1001:
        /*0068*/ 	.byte	0x04, 0x17
        /*006a*/ 	.short	(.L_1003 - .L_1002)
.L_1002:
        /*006c*/ 	.word	0x00000000
        /*0070*/ 	.short	0x0004
        /*0072*/ 	.short	0x0020
        /*0074*/ 	.byte	0x00, 0xf0, 0x21, 0x00


	//----- nvinfo : EIATTR_KPARAM_INFO
	.align		4
.L_1003:
        /*0078*/ 	.byte	0x04, 0x17
        /*007a*/ 	.short	(.L_1005 - .L_1004)
.L_1004:
        /*007c*/ 	.word	0x00000000
        /*0080*/ 	.short	0x0003
        /*0082*/ 	.short	0x0018
        /*0084*/ 	.byte	0x00, 0xf5, 0x21, 0x00


	//----- nvinfo : EIATTR_KPARAM_INFO
	.align		4
.L_1005:
        /*0088*/ 	.byte	0x04, 0x17
        /*008a*/ 	.short	(.L_1007 - .L_1006)
.L_1006:
        /*008c*/ 	.word	0x00000000
        /*0090*/ 	.short	0x0002
        /*0092*/ 	.short	0x0010
        /*0094*/ 	.byte	0x00, 0xf5, 0x21, 0x00


	//----- nvinfo : EIATTR_KPARAM_INFO
	.align		4
.L_1007:
        /*0098*/ 	.byte	0x04, 0x17
        /*009a*/ 	.short	(.L_1009 - .L_1008)
.L_1008:
        /*009c*/ 	.word	0x00000000
        /*00a0*/ 	.short	0x0001
        /*00a2*/ 	.short	0x0008
        /*00a4*/ 	.byte	0x00, 0xf5, 0x21, 0x00


	//----- nvinfo : EIATTR_KPARAM_INFO
	.align		4
.L_1009:
        /*00a8*/ 	.byte	0x04, 0x17
        /*00aa*/ 	.short	(.L_1011 - .L_1010)
.L_1010:
        /*00ac*/ 	.word	0x00000000
        /*00b0*/ 	.short	0x0000
        /*00b2*/ 	.short	0x0000
        /*00b4*/ 	.byte	0x00, 0xf5, 0x21, 0x00


	//----- nvinfo : EIATTR_SPARSE_MMA_MASK
	.align		4
.L_1011:
        /*00b8*/ 	.byte	0x03, 0x50
        /*00ba*/ 	.short	0x0000


	//----- nvinfo : EIATTR_MAXREG_COUNT
	.align		4
        /*00bc*/ 	.byte	0x03, 0x1b
        /*00be*/ 	.short	0x00ff


	//----- nvinfo : EIATTR_MERCURY_ISA_VERSION
	.align		4
        /*00c0*/ 	.byte	0x03, 0x5f
        /*00c2*/ 	.short	0x0101


	//----- nvinfo : EIATTR_VRC_CTA_INIT_COUNT
	.align		4
        /*00c4*/ 	.byte	0x02, 0x4a
	.zero		1
	.zero		1


	//----- nvinfo : EIATTR_EXIT_INSTR_OFFSETS
	.align		4
        /*00c8*/ 	.byte	0x04, 0x1c
        /*00ca*/ 	.short	(.L_1013 - .L_1012)


	//   ....[0]....
.L_1012:
        /*00cc*/ 	.word	0x000000e0


	//   ....[1]....
        /*00d0*/ 	.word	0x000009c0


	//   ....[2]....
        /*00d4*/ 	.word	0x00001550


	//   ....[3]....
        /*00d8*/ 	.word	0x00002990


	//----- nvinfo : EIATTR_CRS_STACK_SIZE
	.align		4
.L_1013:
        /*00dc*/ 	.byte	0x04, 0x1e
        /*00de*/ 	.short	(.L_1015 - .L_1014)
.L_1014:
        /*00e0*/ 	.word	0x00000000


	//----- nvinfo : EIATTR_CBANK_PARAM_SIZE
	.align		4
.L_1015:
        /*00e4*/ 	.byte	0x03, 0x19
        /*00e6*/ 	.short	0x0058


	//----- nvinfo : EIATTR_PARAM_CBANK
	.align		4
        /*00e8*/ 	.byte	0x04, 0x0a
        /*00ea*/ 	.short	(.L_1017 - .L_1016)
	.align		4
.L_1016:
        /*00ec*/ 	.word	index@(.nv.constant0._ZN2at6native55_GLOBAL__N__6c1c77d0_17_DistanceKernel_cu_7dd49032_311431pdist_backward_kernel_cuda_implIdNS1_5distsIdE3twoEEEvPT_PKS6_S9_S9_llllS6_dd)
        /*00f0*/ 	.short	0x0380
        /*00f2*/ 	.short	0x0058


	//----- nvinfo : EIATTR_SW_WAR
	.align		4
.L_1017:
        /*00f4*/ 	.byte	0x04, 0x36
        /*00f6*/ 	.short	(.L_1019 - .L_1018)
.L_1018:
        /*00f8*/ 	.word	0x00000008
.L_1019:


//--------------------- .nv.info._ZN2at6native55_GLOBAL__N__6c1c77d0_17_DistanceKernel_cu_7dd49032_311431pdist_backward_kernel_cuda_implIdNS1_5distsIdE6lt_twoEEEvPT_PKS6_S9_S9_llllS6_dd --------------------------
	.section	.nv.info._ZN2at6native55_GLOBAL__N__6c1c77d0_17_DistanceKernel_cu_7dd49032_311431pdist_backward_kernel_cuda_implIdNS1_5distsIdE6lt_twoEEEvPT_PKS6_S9_S9_llllS6_dd,"",@"SHT_CUDA_INFO"
	.sectionflags	@""
	.align	4


	//----- nvinfo : EIATTR_CUDA_API_VERSION
	.align		4
        /*0000*/ 	.byte	0x04, 0x37
        /*0002*/ 	.short	(.L_1021 - .L_1020)
.L_1020:
        /*0004*/ 	.word	0x00000082


	//----- nvinfo : EIATTR_KPARAM_INFO
	.align		4
.L_1021:
        /*0008*/ 	.byte	0x04, 0x17
        /*000a*/ 	.short	(.L_1023 - .L_1022)
.L_1022:
        /*000c*/ 	.word	0x00000000
        /*0010*/ 	.short	0x000a
        /*0012*/ 	.short	0x0050
        /*0014*/ 	.byte	0x00, 0xf0, 0x21, 0x00


	//----- nvinfo : EIATTR_KPARAM_INFO
	.align		4
.L_1023:
        /*0018*/ 	.byte	0x04, 0x17
        /*001a*/ 	.short	(.L_1025 - .L_1024)
.L_1024:
        /*001c*/ 	.word	0x00000000
        /*0020*/ 	.short	0x0009
        /*0022*/ 	.short	0x0048
        /*0024*/ 	.byte	0x00, 0xf0, 0x21, 0x00


	//----- nvinfo : EIATTR_KPARAM_INFO
	.align		4
.L_1025:
        /*0028*/ 	.byte	0x04, 0x17
        /*002a*/ 	.short	(.L_1027 - .L_1026)
.L_1026:
        /*002c*/ 	.word	0x00000000
        /*0030*/ 	.short	0x0008
        /*0032*/ 	.short	0x0040
        /*0034*/ 	.byte	0x00, 0xf0, 0x21, 0x00


	//----- nvinfo : EIATTR_KPARAM_INFO
	.align		4
.L_1027:
        /*0038*/ 	.byte	0x04, 0x17
        /*003a*/ 	.short	(.L_1029 - .L_1028)
.L_1028:
        /*003c*/ 	.word	0x00000000
        /*0040*/ 	.short	0x0007
        /*0042*/ 	.short	0x0038
        /*0044*/ 	.byte	0x00, 0xf0, 0x21, 0x00


	//----- nvinfo : EIATTR_KPARAM_INFO
	.align		4
.L_1029:
        /*0048*/ 	.byte	0x04, 0x17
        /*004a*/ 	.short	(.L_1031 - .L_1030)
.L_1030:
        /*004c*/ 	.word	0x00000000
        /*0050*/ 	.short	0x0006
        /*0052*/ 	.short	0x0030
        /*0054*/ 	.byte	0x00, 0xf0, 0x21, 0x00


	//----- nvinfo : EIATTR_KPARAM_INFO
	.align		4
.L_1031:
        /*0058*/ 	.byte	0x04, 0x17
        /*005a*/ 	.short	(.L_1033 - .L_1032)
.L_1032:
        /*005c*/ 	.word	0x00000000
        /*0060*/ 	.short	0x0005
        /*0062*/ 	.short	0x0028
        /*0064*/ 	.byte	0x00, 0xf0, 0x21, 0x00


	//----- nvinfo : EIATTR_KPARAM_INFO
	.align		4
.L_1033:
        /*0068*/ 	.byte	0x04, 0x17
        /*006a*/ 	.short	(.L_1035 - .L_1034)
.L_1034:
        /*006c*/ 	.word	0x00000000
        /*0070*/ 	.short	0x0004
        /*0072*/ 	.short	0x0020
        /*0074*/ 	.byte	0x00, 0xf0, 0x21, 0x00


	//----- nvinfo : EIATTR_KPARAM_INFO
	.align		4
.L_1035:
        /*0078*/ 	.byte	0x04, 0x17
        /*007a*/ 	.short	(.L_1037 - .L_1036)
.L_1036:
        /*007c*/ 	.word	0x00000000
        /*0080*/ 	.short	0x0003
        /*0082*/ 	.short	0x0018
        /*0084*/ 	.byte	0x00, 0xf5, 0x21, 0x00


	//----- nvinfo : EIATTR_KPARAM_INFO
	.align		4
.L_1037:
        /*0088*/ 	.byte	0x04, 0x17
        /*008a*/ 	.short	(.L_1039 - .L_1038)
.L_1038:
        /*008c*/ 	.word	0x00000000
        /*0090*/ 	.short	0x0002
        /*0092*/ 	.short	0x0010
        /*0094*/ 	.byte	0x00, 0xf5, 0x21, 0x00


	//----- nvinfo : EIATTR_KPARAM_INFO
	.align		4
.L_1039:
        /*0098*/ 	.byte	0x04, 0x17
        /*009a*/ 	.short	(.L_1041 - .L_1040)
.L_1040:
        /*009c*/ 	.word	0x00000000
        /*00a0*/ 	.short	0x0001
        /*00a2*/ 	.short	0x0008
        /*00a4*/ 	.byte	0x00, 0xf5, 0x21, 0x00


	//----- nvinfo : EIATTR_KPARAM_INFO
	.align		4
.L_1041:
        /*00a8*/ 	.byte	0x04, 0x17
        /*00aa*/ 	.short	(.L_1043 - .L_1042)
.L_1042:
        /*00ac*/ 	.word	0x00000000
        /*00b0*/ 	.short	0x0000
        /*00b2*/ 	.short	0x0000
        /*00b4*/ 	.byte	0x00, 0xf5, 0x21, 0x00


	//----- nvinfo : EIATTR_SPARSE_MMA_MASK
	.align		4
.L_1043:
        /*00b8*/ 	.byte	0x03, 0x50
        /*00ba*/ 	.short	0x0000


	//----- nvinfo : EIATTR_MAXREG_COUNT
	.align		4
        /*00bc*/ 	.byte	0x03, 0x1b
        /*00be*/ 	.short	0x00ff


	//----- nvinfo : EIATTR_MERCURY_ISA_VERSION
	.align		4
        /*00c0*/ 	.byte	0x03, 0x5f
        /*00c2*/ 	.short	0x0101


	//----- nvinfo : EIATTR_VRC_CTA_INIT_COUNT
	.align		4
        /*00c4*/ 	.byte	0x02, 0x4a
	.zero		1
	.zero		1


	//----- nvinfo : EIATTR_EXIT_INSTR_OFFSETS
	.align		4
        /*00c8*/ 	.byte	0x04, 0x1c
        /*00ca*/ 	.short	(.L_1045 - .L_1044)


	//   ....[0]....
.L_1044:
        /*00cc*/ 	.word	0x000000e0


	//   ....[1]....
        /*00d0*/ 	.word	0x00000670


	//   ....[2]....
        /*00d4*/ 	.word	0x00001e80


	//----- nvinfo : EIATTR_CRS_STACK_SIZE
	.align		4
.L_1045:
        /*00d8*/ 	.byte	0x04, 0x1e
        /*00da*/ 	.short	(.L_1047 - .L_1046)
.L_1046:
        /*00dc*/ 	.word	0x00000000


	//----- nvinfo : EIATTR_CBANK_PARAM_SIZE
	.align		4
.L_1047:
        /*00e0*/ 	.byte	0x03, 0x19
        /*00e2*/ 	.short	0x0058


	//----- nvinfo : EIATTR_PARAM_CBANK
	.align		4
        /*00e4*/ 	.byte	0x04, 0x0a
        /*00e6*/ 	.short	(.L_1049 - .L_1048)
	.align		4
.L_1048:
        /*00e8*/ 	.word	index@(.nv.constant0._ZN2at6native55_GLOBAL__N__6c1c77d0_17_DistanceKernel_cu_7dd49032_311431pdist_backward_kernel_cuda_implIdNS1_5distsIdE6lt_twoEEEvPT_PKS6_S9_S9_llllS6_dd)
        /*00ec*/ 	.short	0x0380
        /*00ee*/ 	.short	0x0058


	//----- nvinfo : EIATTR_SW_WAR
	.align		4
.L_1049:
        /*00f0*/ 	.byte	0x04, 0x36
        /*00f2*/ 	.short	(.L_1051 - .L_1050)
.L_1050:
        /*00f4*/ 	.word	0x00000008
.L_1051:


//--------------------- .nv.info._ZN2at6native55_GLOBAL__N__6c1c77d0_17_DistanceKernel_cu_7dd49032_311431pdist_backward_kernel_cuda_implIdNS1_5distsIdE3oneEEEvPT_PKS6_S9_S9_llllS6_dd --------------------------
	.section	.nv.info._ZN2at6native55_GLOBAL__N__6c1c77d0_17_DistanceKernel_cu_7dd49032_311431pdist_backward_kernel_cuda_implIdNS1_5distsIdE3oneEEEvPT_PKS6_S9_S9_llllS6_dd,"",@"SHT_CUDA_INFO"
	.sectionflags	@""
	.align	4


	//----- nvinfo : EIATTR_CUDA_API_VERSION
	.align		4
        /*0000*/ 	.byte	0x04, 0x37
        /*0002*/ 	.short	(.L_1053 - .L_1052)
.L_1052:
        /*0004*/ 	.word	0x00000082


	//----- nvinfo : EIATTR_KPARAM_INFO
	.align		4
.L_1053:
        /*0008*/ 	.byte	0x04, 0x17
        /*000a*/ 	.short	(.L_1055 - .L_1054)
.L_1054:
        /*000c*/ 	.word	0x00000000
        /*0010*/ 	.short	0x000a
        /*0012*/ 	.short	0x0050
        /*0014*/ 	.byte	0x00, 0xf0, 0x21, 0x00


	//----- nvinfo : EIATTR_KPARAM_INFO
	.align		4
.L_1055:
        /*0018*/ 	.byte	0x04, 0x17
        /*001a*/ 	.short	(.L_1057 - .L_1056)
.L_1056:
        /*001c*/ 	.word	0x00000000
        /*0020*/ 	.short	0x0009
        /*0022*/ 	.short	0x0048
        /*0024*/ 	.byte	0x00, 0xf0, 0x21, 0x00


	//----- nvinfo : EIATTR_KPARAM_INFO
	.align		4
.L_1057:
        /*0028*/ 	.byte	0x04, 0x17
        /*002a*/ 	.short	(.L_1059 - .L_1058)
.L_1058:
        /*002c*/ 	.word	0x00000000
        /*0030*/ 	.short	0x0008
        /*0032*/ 	.short	0x0040
        /*0034*/ 	.byte	0x00, 0xf0, 0x21, 0x00


	//----- nvinfo : EIATTR_KPARAM_INFO
	.align		4
.L_1059:
        /*0038*/ 	.byte	0x04, 0x17
        /*003a*/ 	.short	(.L_1061 - .L_1060)
.L_1060:
        /*003c*/ 	.word	0x00000000
        /*0040*/ 	.short	0x0007
        /*0042*/ 	.short	0x0038
        /*0044*/ 	.byte	0x00, 0xf0, 0x21, 0x00


	//----- nvinfo : EIATTR_KPARAM_INFO
	.align		4
.L_1061:
        /*0048*/ 	.byte	0x04, 0x17
        /*004a*/ 	.short	(.L_1063 - .L_1062)
.L_1062:
        /*004c*/ 	.word	0x00000000
        /*0050*/ 	.short	0x0006
        /*0052*/ 	.short	0x0030
        /*0054*/ 	.byte	0x00, 0xf0, 0x21, 0x00


	//----- nvinfo : EIATTR_KPARAM_INFO
	.align		4
.L_1063:
        /*0058*/ 	.byte	0x04, 0x17
        /*005a*/ 	.short	(.L_1065 - .L_1064)
.L_1064:
        /*005c*/ 	.word	0x00000000
        /*0060*/ 	.short	0x0005
        /*0062*/ 	.short	0x0028
        /*0064*/ 	.byte	0x00, 0xf0, 0x21, 0x00


	//----- nvinfo : EIATTR_KPARAM_INFO
	.align		4
.L_1065:
        /*0068*/ 	.byte	0x04, 0x17
        /*006a*/ 	.short	(.L_1067 - .L_1066)
.L_1066:
        /*006c*/ 	.word	0x00000000
        /*0070*/ 	.short	0x0004
        /*0072*/ 	.short	0x0020
        /*0074*/ 	.byte	0x00, 0xf0, 0x21, 0x00


	//----- nvinfo : EIATTR_KPARAM_INFO
	.align		4
.L_1067:
        /*0078*/ 	.byte	0x04, 0x17
        /*007a*/ 	.short	(.L_1069 - .L_1068)
.L_1068:
        /*007c*/ 	.word	0x00000000
        /*0080*/ 	.short	0x0003
        /*0082*/ 	.short	0x0018
        /*0084*/ 	.byte	0x00, 0xf5, 0x21, 0x00


	//----- nvinfo : EIATTR_KPARAM_INFO
	.align		4
.L_1069:
        /*0088*/ 	.byte	0x04, 0x17
        /*008a*/ 	.short	(.L_1071 - .L_1070)
.L_1070:
        /*008c*/ 	.word	0x00000000
        /*0090*/ 	.short	0x0002
        /*0092*/ 	.short	0x0010
        /*0094*/ 	.byte	0x00, 0xf5, 0x21, 0x00


	//----- nvinfo : EIATTR_KPARAM_INFO
	.align		4
.L_1071:
        /*0098*/ 	.byte	0x04, 0x17
        /*009a*/ 	.short	(.L_1073 - .L_1072)
.L_1072:
        /*009c*/ 	.word	0x00000000
        /*00a0*/ 	.short	0x0001
        /*00a2*/ 	.short	0x0008
        /*00a4*/ 	.byte	0x00, 0xf5, 0x21, 0x00


	//----- nvinfo : EIATTR_KPARAM_INFO
	.align		4
.L_1073:
        /*00a8*/ 	.byte	0x04, 0x17
        /*00aa*/ 	.short	(.L_1075 - .L_1074)
.L_1074:
        /*00ac*/ 	.word	0x00000000
        /*00b0*/ 	.short	0x0000
        /*00b2*/ 	.short	0x0000
        /*00b4*/ 	.byte	0x00, 0xf5, 0x21, 0x00


	//----- nvinfo : EIATTR_SPARSE_MMA_MASK
	.align		4
.L_1075:
        /*00b8*/ 	.byte	0x03, 0x50
        /*00ba*/ 	.short	0x0000


	//----- nvinfo : EIATTR_MAXREG_COUNT
	.align		4
        /*00bc*/ 	.byte	0x03, 0x1b
        /*00be*/ 	.short	0x00ff


	//----- nvinfo : EIATTR_MERCURY_ISA_VERSION
	.align		4
        /*00c0*/ 	.byte	0x03, 0x5f
        /*00c2*/ 	.short	0x0101


	//----- nvinfo : EIATTR_VRC_CTA_INIT_COUNT
	.align		4
        /*00c4*/ 	.byte	0x02, 0x4a
	.zero		1
	.zero		1


	//----- nvinfo : EIATTR_EXIT_INSTR_OFFSETS
	.align		4
        /*00c8*/ 	.byte	0x04, 0x1c
        /*00ca*/ 	.short	(.L_1077 - .L_1076)


	//   ....[0]....
.L_1076:
        /*00cc*/ 	.word	0x000000e0


	//   ....[1]....
        /*00d0*/ 	.word	0x000009a0


	//   ....[2]....
        /*00d4*/ 	.word	0x000012c0


	//   ....[3]....
        /*00d8*/ 	.word	0x00001dc0


	//----- nvinfo : EIATTR_CRS_STACK_SIZE
	.align		4
.L_1077:
        /*00dc*/ 	.byte	0x04, 0x1e
        /*00de*/ 	.short	(.L_1079 - .L_1078)
.L_1078:
        /*00e0*/ 	.word	0x00000000


	//----- nvinfo : EIATTR_CBANK_PARAM_SIZE
	.align		4
.L_1079:
        /*00e4*/ 	.byte	0x03, 0x19
        /*00e6*/ 	.short	0x0058


	//----- nvinfo : EIATTR_PARAM_CBANK
	.align		4
        /*00e8*/ 	.byte	0x04, 0x0a
        /*00ea*/ 	.short	(.L_1081 - .L_1080)
	.align		4
.L_1080:
        /*00ec*/ 	.word	index@(.nv.constant0._ZN2at6native55_GLOBAL__N__6c1c77d0_17_DistanceKernel_cu_7dd49032_311431pdist_backward_kernel_cuda_implIdNS1_5distsIdE3oneEEEvPT_PKS6_S9_S9_llllS6_dd)
        /*00f0*/ 	.short	0x0380
        /*00f2*/ 	.short	0x0058


	//----- nvinfo : EIATTR_SW_WAR
	.align		4
.L_1081:
        /*00f4*/ 	.byte	0x04, 0x36
        /*00f6*/ 	.short	(.L_1083 - .L_1082)
.L_1082:
        /*00f8*/ 	.word	0x00000008
.L_1083:


//--------------------- .nv.info._ZN2at6native55_GLOBAL__N__6c1c77d0_17_DistanceKernel_cu_7dd49032_311431pdist_backward_kernel_cuda_implIdNS1_5distsIdE1pEEEvPT_PKS6_S9_S9_llllS6_dd --------------------------
	.section	.nv.info._ZN2at6native55_GLOBAL__N__6c1c77d0_17_DistanceKernel_cu_7dd49032_311431pdist_backward_kernel_cuda_implIdNS1_5distsIdE1pEEEvPT_PKS6_S9_S9_llllS6_dd,"",@"SHT_CUDA_INFO"
	.sectionflags	@""
	.align	4


	//----- nvinfo : EIATTR_CUDA_API_VERSION
	.align		4
        /*0000*/ 	.byte	0x04, 0x37
        /*0002*/ 	.short	(.L_1085 - .L_1084)
.L_1084:
        /*0004*/ 	.word	0x00000082


	//----- nvinfo : EIATTR_KPARAM_INFO
	.align		4
.L_1085:
        /*0008*/ 	.byte	0x04, 0x17
        /*000a*/ 	.short	(.L_1087 - .L_1086)
.L_1086:
        /*000c*/ 	.word	0x00000000
        /*0010*/ 	.short	0x000a
        /*0012*/ 	.short	0x0050
        /*0014*/ 	.byte	0x00, 0xf0, 0x21, 0x00


	//----- nvinfo : EIATTR_KPARAM_INFO
	.align		4
.L_1087:
        /*0018*/ 	.byte	0x04, 0x17
        /*001a*/ 	.short	(.L_1089 - .L_1088)
.L_1088:
        /*001c*/ 	.word	0x00000000
        /*0020*/ 	.short	0x0009
        /*0022*/ 	.short	0x0048
        /*0024*/ 	.byte	0x00, 0xf0, 0x21, 0x00


	//----- nvinfo : EIATTR_KPARAM_INFO
	.align		4
.L_1089:
        /*0028*/ 	.byte	0x04, 0x17
        /*002a*/ 	.short	(.L_1091 - .L_1090)
.L_1090:
        /*002c*/ 	.word	0x00000000
        /*0030*/ 	.short	0x0008
        /*0032*/ 	.short	0x0040
        /*0034*/ 	.byte	0x00, 0xf0, 0x21, 0x00


	//----- nvinfo : EIATTR_KPARAM_INFO
	.align		4
.L_1091:
        /*0038*/ 	.byte	0x04, 0x17
        /*003a*/ 	.short	(.L_1093 - .L_1092)
.L_1092:
        /*003c*/ 	.word	0x00000000
        /*0040*/ 	.short	0x0007
        /*0042*/ 	.short	0x0038
        /*0044*/ 	.byte	0x00, 0xf0, 0x21, 0x00


	//----- nvinfo : EIATTR_KPARAM_INFO
	.align		4
.L_1093:
        /*0048*/ 	.byte	0x04, 0x17
        /*004a*/ 	.short	(.L_1095 - .L_1094)
.L_1094:
        /*004c*/ 	.word	0x00000000
        /*0050*/ 	.short	0x0006
        /*0052*/ 	.short	0x0030
        /*0054*/ 	.byte	0x00, 0xf0, 0x21, 0x00


	//----- nvinfo : EIATTR_KPARAM_INFO
	.align		4
.L_1095:
        /*0058*/ 	.byte	0x04, 0x17
        /*005a*/ 	.short	(.L_1097 - .L_1096)
.L_1096:
        /*005c*/ 	.word	0x00000000
        /*0060*/ 	.short	0x0005
        /*0062*/ 	.short	0x0028
        /*0064*/ 	.byte	0x00, 0xf0, 0x21, 0x00


	//----- nvinfo : EIATTR_KPARAM_INFO
	.align		4
.L_1097:
        /*0068*/ 	.byte	0x04, 0x17
        /*006a*/ 	.short	(.L_1099 - .L_1098)
.L_1098:
        /*006c*/ 	.word	0x00000000
        /*0070*/ 	.short	0x0004
        /*0072*/ 	.short	0x0020
        /*0074*/ 	.byte	0x00, 0xf0, 0x21, 0x00


	//----- nvinfo : EIATTR_KPARAM_INFO
	.align		4
.L_1099:
        /*0078*/ 	.byte	0x04, 0x17
        /*007a*/ 	.short	(.L_1101 - .L_1100)
.L_1100:
        /*007c*/ 	.word	0x00000000
        /*0080*/ 	.short	0x0003
        /*0082*/ 	.short	0x0018
        /*0084*/ 	.byte	0x00, 0xf5, 0x21, 0x00


	//----- nvinfo : EIATTR_KPARAM_INFO
	.align		4
.L_1101:
        /*0088*/ 	.byte	0x04, 0x17
        /*008a*/ 	.short	(.L_1103 - .L_1102)
.L_1102:
        /*008c*/ 	.word	0x00000000
        /*0090*/ 	.short	0x0002
        /*0092*/ 	.short	0x0010
        /*0094*/ 	.byte	0x00, 0xf5, 0x21, 0x00


	//----- nvinfo : EIATTR_KPARAM_INFO
	.align		4
.L_1103:
        /*0098*/ 	.byte	0x04, 0x17
        /*009a*/ 	.short	(.L_1105 - .L_1104)
.L_1104:
        /*009c*/ 	.word	0x00000000
        /*00a0*/ 	.short	0x0001
        /*00a2*/ 	.short	0x0008
        /*00a4*/ 	.byte	0x00, 0xf5, 0x21, 0x00


	//----- nvinfo : EIATTR_KPARAM_INFO
	.align		4
.L_1105:
        /*00a8*/ 	.byte	0x04, 0x17
        /*00aa*/ 	.short	(.L_1107 - .L_1106)
.L_1106:
        /*00ac*/ 	.word	0x00000000
        /*00b0*/ 	.short	0x0000
        /*00b2*/ 	.short	0x0000
        /*00b4*/ 	.byte	0x00, 0xf5, 0x21, 0x00


	//----- nvinfo : EIATTR_SPARSE_MMA_MASK
	.align		4
.L_1107:
        /*00b8*/ 	.byte	0x03, 0x50
        /*00ba*/ 	.short	0x0000


	//----- nvinfo : EIATTR_MAXREG_COUNT
	.align		4
        /*00bc*/ 	.byte	0x03, 0x1b
        /*00be*/ 	.short	0x00ff


	//----- nvinfo : EIATTR_MERCURY_ISA_VERSION
	.align		4
        /*00c0*/ 	.byte	0x03, 0x5f
        /*00c2*/ 	.short	0x0101


	//----- nvinfo : EIATTR_VRC_CTA_INIT_COUNT
	.align		4
        /*00c4*/ 	.byte	0x02, 0x4a
	.zero		1
	.zero		1


	//----- nvinfo : EIATTR_EXIT_INSTR_OFFSETS
	.align		4
        /*00c8*/ 	.byte	0x04, 0x1c
        /*00ca*/ 	.short	(.L_1109 - .L_1108)


	//   ....[0]....
.L_1108:
        /*00cc*/ 	.word	0x000000e0


	//   ....[1]....
        /*00d0*/ 	.word	0x00000640


	//   ....[2]....
        /*00d4*/ 	.word	0x000020d0


	//   ....[3]....
        /*00d8*/ 	.word	0x00003eb0


	//----- nvinfo : EIATTR_CRS_STACK_SIZE
	.align		4
.L_1109:
        /*00dc*/ 	.byte	0x04, 0x1e
        /*00de*/ 	.short	(.L_1111 - .L_1110)
.L_1110:
        /*00e0*/ 	.word	0x00000000


	//----- nvinfo : EIATTR_CBANK_PARAM_SIZE
	.align		4
.L_1111:
        /*00e4*/ 	.byte	0x03, 0x19
        /*00e6*/ 	.short	0x0058


	//----- nvinfo : EIATTR_PARAM_CBANK
	.align		4
        /*00e8*/ 	.byte	0x04, 0x0a
        /*00ea*/ 	.short	(.L_1113 - .L_1112)
	.align		4
.L_1112:
        /*00ec*/ 	.word	index@(.nv.constant0._ZN2at6native55_GLOBAL__N__6c1c77d0_17_DistanceKernel_cu_7dd49032_311431pdist_backward_kernel_cuda_implIdNS1_5distsIdE1pEEEvPT_PKS6_S9_S9_llllS6_dd)
        /*00f0*/ 	.short	0x0380
        /*00f2*/ 	.short	0x0058


	//----- nvinfo : EIATTR_SW_WAR
	.align		4
.L_1113:
        /*00f4*/ 	.byte	0x04, 0x36
        /*00f6*/ 	.short	(.L_1115 - .L_1114)
.L_1114:
        /*00f8*/ 	.word	0x00000008
.L_1115:


//--------------------- .nv.info._ZN2at6native55_GLOBAL__N__6c1c77d0_17_DistanceKernel_cu_7dd49032_311422pdist_kernel_cuda_implIfNS1_5distsIfE3infEEEvPT_PKS6_llS6_dd --------------------------
	.section	.nv.info._ZN2at6native55_GLOBAL__N__6c1c77d0_17_DistanceKernel_cu_7dd49032_311422pdist_kernel_cuda_implIfNS1_5distsIfE3infEEEvPT_PKS6_llS6_dd,"",@"SHT_CUDA_INFO"
	.sectionflags	@""
	.align	4


	//----- nvinfo : EIATTR_CUDA_API_VERSION
	.align		4
        /*0000*/ 	.byte	0x04, 0x37
        /*0002*/ 	.short	(.L_1117 - .L_1116)
.L_1116:
        /*0004*/ 	.word	0x00000082


	//----- nvinfo : EIATTR_KPARAM_INFO
	.align		4
.L_1117:
        /*0008*/ 	.byte	0x04, 0x17
        /*000a*/ 	.short	(.L_1119 - .L_1118)
.L_1118:
        /*000c*/ 	.word	0x00000000
        /*0010*/ 	.short	0x0006
        /*0012*/ 	.short	0x0030
        /*0014*/ 	.byte	0x00, 0xf0, 0x21, 0x00


	//----- nvinfo : EIATTR_KPARAM_INFO
	.align		4
.L_1119:
        /*0018*/ 	.byte	0x04, 0x17
        /*001a*/ 	.short	(.L_1121 - .L_1120)
.L_1120:
        /*001c*/ 	.word	0x00000000
        /*0020*/ 	.short	0x0005
        /*0022*/ 	.short	0x0028
        /*0024*/ 	.byte	0x00, 0xf0, 0x21, 0x00


	//----- nvinfo : EIATTR_KPARAM_INFO
	.align		4
.L_1121:
        /*0028*/ 	.byte	0x04, 0x17
        /*002a*/ 	.short	(.L_1123 - .L_1122)
.L_1122:
        /*002c*/ 	.word	0x00000000
        /*0030*/ 	.short	0x0004
        /*0032*/ 	.short	0x0020
        /*0034*/ 	.byte	0x00, 0xf0, 0x11, 0x00


	//----- nvinfo : EIATTR_KPARAM_INFO
	.align		4
.L_1123:
        /*0038*/ 	.byte	0x04, 0x17
        /*003a*/ 	.short	(.L_1125 - .L_1124)
.L_1124:
        /*003c*/ 	.word	0x00000000
        /*0040*/ 	.short	0x0003
        /*0042*/ 	.short	0x0018
        /*0044*/ 	.byte	0x00, 0xf0, 0x21, 0x00


	//----- nvinfo : EIATTR_KPARAM_INFO
	.align		4
.L_1125:
        /*0048*/ 	.byte	0x04, 0x17
        /*004a*/ 	.short	(.L_1127 - .L_1126)
.L_1126:
        /*004c*/ 	.word	0x00000000
        /*0050*/ 	.short	0x0002
        /*0052*/ 	.short	0x0010
        /*0054*/ 	.byte	0x00, 0xf0, 0x21, 0x00


	//----- nvinfo : EIATTR_KPARAM_INFO
	.align		4
.L_1127:
        /*0058*/ 	.byte	0x04, 0x17
        /*005a*/ 	.short	(.L_1129 - .L_1128)
.L_1128:
        /*005c*/ 	.word	0x00000000
        /*0060*/ 	.short	0x0001
        /*0062*/ 	.short	0x0008
        /*0064*/ 	.byte	0x00, 0xf5, 0x21, 0x00


	//----- nvinfo : EIATTR_KPARAM_INFO
	.align		4
.L_1129:
        /*0068*/ 	.byte	0x04, 0x17
        /*006a*/ 	.short	(.L_1131 - .L_1130)
.L_1130:
        /*006c*/ 	.word	0x00000000
        /*0070*/ 	.short	0x0000
        /*0072*/ 	.short	0x0000
        /*0074*/ 	.byte	0x00, 0xf5, 0x21, 0x00


	//----- nvinfo : EIATTR_SPARSE_MMA_MASK
	.align		4
.L_1131:
        /*0078*/ 	.byte	0x03, 0x50
        /*007a*/ 	.short	0x0000


	//----- nvinfo : EIATTR_MAXREG_COUNT
	.align		4
        /*007c*/ 	.byte	0x03, 0x1b
        /*007e*/ 	.short	0x00ff


	//----- nvinfo : EIATTR_NUM_BARRIERS
	.align		4
        /*0080*/ 	.byte	0x02, 0x4c
        /*0082*/ 	.byte	0x01
	.zero		1


	//----- nvinfo : EIATTR_MERCURY_ISA_VERSION
	.align		4
        /*0084*/ 	.byte	0x03, 0x5f
        /*0086*/ 	.short	0x0101


	//----- nvinfo : EIATTR_COOP_GROUP_MASK_REGIDS
	.align		4
        /*0088*/ 	.byte	0x04, 0x29
        /*008a*/ 	.short	(.L_1133 - .L_1132)


	//   ....[0]....
.L_1132:
        /*008c*/ 	.word	0xffffffff


	//   ....[1]....
        /*0090*/ 	.word	0xffffffff


	//   ....[2]....
        /*0094*/ 	.word	0xffffffff


	//   ....[3]....
        /*0098*/ 	.word	0xffffffff


	//   ....[4]....
        /*009c*/ 	.word	0xffffffff


	//   ....[5]....
        /*00a0*/ 	.word	0xffffffff


	//   ....[6]....
        /*00a4*/ 	.word	0xffffffff


	//   ....[7]....
        /*00a8*/ 	.word	0xffffffff


	//   ....[8]....
        /*00ac*/ 	.word	0xffffffff


	//   ....[9]....
        /*00b0*/ 	.word	0xffffffff


	//----- nvinfo : EIATTR_COOP_GROUP_INSTR_OFFSETS
	.align		4
.L_1133:
        /*00b4*/ 	.byte	0x04, 0x28
        /*00b6*/ 	.short	(.L_1135 - .L_1134)


	//   ....[0]....
.L_1134:
        /*00b8*/ 	.word	0x00001040


	//   ....[1]....
        /*00bc*/ 	.word	0x000010c0


	//   ....[2]....
        /*00c0*/ 	.word	0x00001100


	//   ....[3]....
        /*00c4*/ 	.word	0x00001140


	//   ....[4]....
        /*00c8*/ 	.word	0x00001190


	//   ....[5]....
        /*00cc*/ 	.word	0x00001250


	//   ....[6]....
        /*00d0*/ 	.word	0x00001290


	//   ....[7]....
        /*00d4*/ 	.word	0x000012c0


	//   ....[8]....
        /*00d8*/ 	.word	0x000012f0


	//   ....[9]....
        /*00dc*/ 	.word	0x00001320


	//----- nvinfo : EIATTR_VRC_CTA_INIT_COUNT
	.align		4
.L_1135:
        /*00e0*/ 	.byte	0x02, 0x4a
	.zero		1
	.zero		1


	//----- nvinfo : EIATTR_EXIT_INSTR_OFFSETS
	.align		4
        /*00e4*/ 	.byte	0x04, 0x1c
        /*00e6*/ 	.short	(.L_1137 - .L_1136)


	//   ....[0]....
.L_1136:
        /*00e8*/ 	.word	0x00001240


	//   ....[1]....
        /*00ec*/ 	.word	0x00001330


	//   ....[2]....
        /*00f0*/ 	.word	0x000013c0


	//----- nvinfo : EIATTR_CRS_STACK_SIZE
	.align		4
.L_1137:
        /*00f4*/ 	.byte	0x04, 0x1e
        /*00f6*/ 	.short	(.L_1139 - .L_1138)
.L_1138:
        /*00f8*/ 	.word	0x00000000


	//----- nvinfo : EIATTR_CBANK_PARAM_SIZE
	.align		4
.L_1139:
        /*00fc*/ 	.byte	0x03, 0x19
        /*00fe*/ 	.short	0x0038


	//----- nvinfo : EIATTR_PARAM_CBANK
	.align		4
        /*0100*/ 	.byte	0x04, 0x0a
        /*0102*/ 	.short	(.L_1141 - .L_1140)
	.align		4
.L_1140:
        /*0104*/ 	.word	index@(.nv.constant0._ZN2at6native55_GLOBAL__N__6c1c77d0_17_DistanceKernel_cu_7dd49032_311422pdist_kernel_cuda_implIfNS1_5distsIfE3infEEEvPT_PKS6_llS6_dd)
        /*0108*/ 	.short	0x0380
        /*010a*/ 	.short	0x0038


	//----- nvinfo : EIATTR_SW_WAR
	.align		4
.L_1141:
        /*010c*/ 	.byte	0x04, 0x36
        /*010e*/ 	.short	(.L_1143 - .L_1142)
.L_1142:
        /*0110*/ 	.word	0x00000008
.L_1143:


//--------------------- .nv.info._ZN2at6native55_GLOBAL__N__6c1c77d0_17_DistanceKernel_cu_7dd49032_311422pdist_kernel_cuda_implIfNS1_5distsIfE3twoEEEvPT_PKS6_llS6_dd --------------------------
	.section	.nv.info._ZN2at6native55_GLOBAL__N__6c1c77d0_17_DistanceKernel_cu_7dd49032_311422pdist_kernel_cuda_implIfNS1_5distsIfE3twoEEEvPT_PKS6_llS6_dd,"",@"SHT_CUDA_INFO"
	.sectionflags	@""
	.align	4


	//----- nvinfo : EIATTR_CUDA_API_VERSION
	.align		4
        /*0000*/ 	.byte	0x04, 0x37
        /*0002*/ 	.short	(.L_1145 - .L_1144)
.L_1144:
        /*0004*/ 	.word	0x00000082


	//----- nvinfo : EIATTR_KPARAM_INFO
	.align		4
.L_1145:
        /*0008*/ 	.byte	0x04, 0x17
        /*000a*/ 	.short	(.L_1147 - .L_1146)
.L_1146:
        /*000c*/ 	.word	0x00000000
        /*0010*/ 	.short	0x0006
        /*0012*/ 	.short	0x0030
        /*0014*/ 	.byte	0x00, 0xf0, 0x21, 0x00


	//----- nvinfo : EIATTR_KPARAM_INFO
	.align		4
.L_1147:
        /*0018*/ 	.byte	0x04, 0x17
        /*001a*/ 	.short	(.L_1149 - .L_1148)
.L_1148:
        /*001c*/ 	.word	0x00000000
        /*0020*/ 	.short	0x0005
        /*0022*/ 	.short	0x0028
        /*0024*/ 	.byte	0x00, 0xf0, 0x21, 0x00


	//----- nvinfo : EIATTR_KPARAM_INFO
	.align		4
.L_1149:
        /*0028*/ 	.byte	0x04, 0x17
        /*002a*/ 	.short	(.L_1151 - .L_1150)
.L_1150:
        /*002c*/ 	.word	0x00000000
        /*0030*/ 	.short	0x0004
        /*0032*/ 	.short	0x0020
        /*0034*/ 	.byte	0x00, 0xf0, 0x11, 0x00


	//----- nvinfo : EIATTR_KPARAM_INFO
	.align		4
.L_1151:
        /*0038*/ 	.byte	0x04, 0x17
        /*003a*/ 	.short	(.L_1153 - .L_1152)
.L_1152:
        /*003c*/ 	.word	0x00000000
        /*0040*/ 	.short	0x0003
        /*0042*/ 	.short	0x0018
        /*0044*/ 	.byte	0x00, 0xf0, 0x21, 0x00


	//----- nvinfo : EIATTR_KPARAM_INFO
	.align		4
.L_1153:
        /*0048*/ 	.byte	0x04, 0x17
        /*004a*/ 	.short	(.L_1155 - .L_1154)
.L_1154:
        /*004c*/ 	.word	0x00000000
        /*0050*/ 	.short	0x0002
        /*0052*/ 	.short	0x0010
        /*0054*/ 	.byte	0x00, 0xf0, 0x21, 0x00


	//----- nvinfo : EIATTR_KPARAM_INFO
	.align		4
.L_1155:
        /*0058*/ 	.byte	0x04, 0x17
        /*005a*/ 	.short	(.L_1157 - .L_1156)
.L_1156:
        /*005c*/ 	.word	0x00000000
        /*0060*/ 	.short	0x0001
        /*0062*/ 	.short	0x0008
        /*0064*/ 	.byte	0x00, 0xf5, 0x21, 0x00


	//----- nvinfo : EIATTR_KPARAM_INFO
	.align		4
.L_1157:
        /*0068*/ 	.byte	0x04, 0x17
        /*006a*/ 	.short	(.L_1159 - .L_1158)
.L_1158:
        /*006c*/ 	.word	0x00000000
        /*0070*/ 	.short	0x0000
        /*0072*/ 	.short	0x0000
        /*0074*/ 	.byte	0x00, 0xf5, 0x21, 0x00


	//----- nvinfo : EIATTR_SPARSE_MMA_MASK
	.align		4
.L_1159:
        /*0078*/ 	.byte	0x03, 0x50
        /*007a*/ 	.short	0x0000


	//----- nvinfo : EIATTR_MAXREG_COUNT
	.align		4
        /*007c*/ 	.byte	0x03, 0x1b
        /*007e*/ 	.short	0x00ff


	//----- nvinfo : EIATTR_NUM_BARRIERS
	.align		4
        /*0080*/ 	.byte	0x02, 0x4c
        /*0082*/ 	.byte	0x01
	.zero		1


	//----- nvinfo : EIATTR_MERCURY_ISA_VERSION
	.align		4
        /*0084*/ 	.byte	0x03, 0x5f
        /*0086*/ 	.short	0x0101


	//----- nvinfo : EIATTR_COOP_GROUP_MASK_REGIDS
	.align		4
        /*0088*/ 	.byte	0x04, 0x29
        /*008a*/ 	.short	(.L_1161 - .L_1160)


	//   ....[0]....
.L_1160:
        /*008c*/ 	.word	0xffffffff


	//   ....[1]....
        /*0090*/ 	.word	0xffffffff


	//   ....[2]....
        /*0094*/ 	.word	0xffffffff


	//   ....[3]....
        /*0098*/ 	.word	0xffffffff


	//   ....[4]....
        /*009c*/ 	.word	0xffffffff


	//   ....[5]....
        /*00a0*/ 	.word	0xffffffff


	//   ....[6]....
        /*00a4*/ 	.word	0xffffffff


	//   ....[7]....
        /*00a8*/ 	.word	0xffffffff


	//   ....[8]....
        /*00ac*/ 	.word	0xffffffff


	//   ....[9]....
        /*00b0*/ 	.word	0xffffffff


	//----- nvinfo : EIATTR_COOP_GROUP_INSTR_OFFSETS
	.align		4
.L_1161:
        /*00b4*/ 	.byte	0x04, 0x28
        /*00b6*/ 	.short	(.L_1163 - .L_1162)


	//   ....[0]....
.L_1162:
        /*00b8*/ 	.word	0x00001030


	//   ....[1]....
        /*00bc*/ 	.word	0x000010c0


	//   ....[2]....
        /*00c0*/ 	.word	0x00001100


	//   ....[3]....
        /*00c4*/ 	.word	0x00001130


	//   ....[4]....
        /*00c8*/ 	.word	0x00001180


	//   ....[5]....
        /*00cc*/ 	.word	0x000011f0


	//   ....[6]....
        /*00d0*/ 	.word	0x00001220


	//   ....[7]....
        /*00d4*/ 	.word	0x00001240


	//   ....[8]....
        /*00d8*/ 	.word	0x00001260


	//   ....[9]....
        /*00dc*/ 	.word	0x00001280


	//----- nvinfo : EIATTR_VRC_CTA_INIT_COUNT
	.align		4
.L_1163:
        /*00e0*/ 	.byte	0x02, 0x4a
	.zero		1
	.zero		1


	//----- nvinfo : EIATTR_EXIT_INSTR_OFFSETS
	.align		4
        /*00e4*/ 	.byte	0x04, 0x1c
        /*00e6*/ 	.short	(.L_1165 - .L_1164)


	//   ....[0]....
.L_1164:
        /*00e8*/ 	.word	0x000011e0


	//   ....[1]....
        /*00ec*/ 	.word	0x00001290


	//   ....[2]....
        /*00f0*/ 	.word	0x00001320


	//----- nvinfo : EIATTR_CRS_STACK_SIZE
	.align		4
.L_1165:
        /*00f4*/ 	.byte	0x04, 0x1e
        /*00f6*/ 	.short	(.L_1167 - .L_1166)
.L_1166:
        /*00f8*/ 	.word	0x00000000


	//----- nvinfo : EIATTR_CBANK_PARAM_SIZE
	.align		4
.L_1167:
        /*00fc*/ 	.byte	0x03, 0x19
        /*00fe*/ 	.short	0x0038


	//----- nvinfo : EIATTR_PARAM_CBANK
	.align		4
        /*0100*/ 	.byte	0x04, 0x0a
        /*0102*/ 	.short	(.L_1169 - .L_1168)
	.align		4
.L_1168:
        /*0104*/ 	.word	index@(.nv.constant0._ZN2at6native55_GLOBAL__N__6c1c77d0_17_DistanceKernel_cu_7dd49032_311422pdist_kernel_cuda_implIfNS1_5distsIfE3twoEEEvPT_PKS6_llS6_dd)
        /*0108*/ 	.short	0x0380
        /*010a*/ 	.short	0x0038


	//----- nvinfo : EIATTR_SW_WAR
	.align		4
.L_1169:
        /*010c*/ 	.byte	0x04, 0x36
        /*010e*/ 	.short	(.L_1171 - .L_1170)
.L_1170:
        /*0110*/ 	.word	0x00000008
.L_1171:


//--------------------- .nv.info._ZN2at6native55_GLOBAL__N__6c1c77d0_17_DistanceKernel_cu_7dd49032_311422pdist_kernel_cuda_implIfNS1_5distsIfE3oneEEEvPT_PKS6_llS6_dd --------------------------
	.section	.nv.info._ZN2at6native55_GLOBAL__N__6c1c77d0_17_DistanceKernel_cu_7dd49032_311422pdist_kernel_cuda_implIfNS1_5distsIfE3oneEEEvPT_PKS6_llS6_dd,"",@"SHT_CUDA_INFO"
	.sectionflags	@""
	.align	4


	//----- nvinfo : EIATTR_CUDA_API_VERSION
	.align		4
        /*0000*/ 	.byte	0x04, 0x37
        /*0002*/ 	.short	(.L_1173 - .L_1172)
.L_1172:
        /*0004*/ 	.word	0x00000082


	//----- nvinfo : EIATTR_KPARAM_INFO
	.align		4
.L_1173:
        /*0008*/ 	.byte	0x04, 0x17
        /*000a*/ 	.short	(.L_1175 - .L_1174)
.L_1174:
        /*000c*/ 	.word	0x00000000
        /*0010*/ 	.short	0x0006
        /*0012*/ 	.short	0x0030
        /*0014*/ 	.byte	0x00, 0xf0, 0x21, 0x00


	//----- nvinfo : EIATTR_KPARAM_INFO
	.align		4
.L_1175:
        /*0018*/ 	.byte	0x04, 0x17
        /*001a*/ 	.short	(.L_1177 - .L_1176)
.L_1176:
        /*001c*/ 	.word	0x00000000
        /*0020*/ 	.short	0x0005
        /*0022*/ 	.short	0x0028
        /*0024*/ 	.byte	0x00, 0xf0, 0x21, 0x00


	//----- nvinfo : EIATTR_KPARAM_INFO
	.align		4
.L_1177:
        /*0028*/ 	.byte	0x04, 0x17
        /*002a*/ 	.short	(.L_1179 - .L_1178)
.L_1178:
        /*002c*/ 	.word	0x00000000
        /*0030*/ 	.short	0x0004
        /*0032*/ 	.short	0x0020
        /*0034*/ 	.byte	0x00, 0xf0, 0x11, 0x00


	//----- nvinfo : EIATTR_KPARAM_INFO
	.align		4
.L_1179:
        /*0038*/ 	.byte	0x04, 0x17
        /*003a*/ 	.short	(.L_1181 - .L_1180)
.L_1180:
        /*003c*/ 	.word	0x00000000
        /*0040*/ 	.short	0x0003
        /*0042*/ 	.short	0x0018
        /*0044*/ 	.byte	0x00, 0xf0, 0x21, 0x00


	//----- nvinfo : EIATTR_KPARAM_INFO
	.align		4
.L_1181:
        /*0048*/ 	.byte	0x04, 0x17
        /*004a*/ 	.short	(.L_1183 - .L_1182)
.L_1182:
        /*004c*/ 	.word	0x00000000
        /*0050*/ 	.short	0x0002
        /*0052*/ 	.short	0x0010
        /*0054*/ 	.byte	0x00, 0xf0, 0x21, 0x00


	//----- nvinfo : EIATTR_KPARAM_INFO
	.align		4
.L_1183:
        /*0058*/ 	.byte	0x04, 0x17
        /*005a*/ 	.short	(.L_1185 - .L_1184)
.L_1184:
        /*005c*/ 	.word	0x00000000
        /*0060*/ 	.short	0x0001
        /*0062*/ 	.short	0x0008
        /*0064*/ 	.byte	0x00, 0xf5, 0x21, 0x00


	//----- nvinfo : EIATTR_KPARAM_INFO
	.align		4
.L_1185:
        /*0068*/ 	.byte	0x04, 0x17
        /*006a*/ 	.short	(.L_1187 - .L_1186)
.L_1186:
        /*006c*/ 	.word	0x00000000
        /*0070*/ 	.short	0x0000
        /*0072*/ 	.short	0x0000
        /*0074*/ 	.byte	0x00, 0xf5, 0x21, 0x00


	//----- nvinfo : EIATTR_SPARSE_MMA_MASK
	.align		4
.L_1187:
        /*0078*/ 	.byte	0x03, 0x50
        /*007a*/ 	.short	0x0000


	//----- nvinfo : EIATTR_MAXREG_COUNT
	.align		4
        /*007c*/ 	.byte	0x03, 0x1b
        /*007e*/ 	.short	0x00ff


	//----- nvinfo : EIATTR_NUM_BARRIERS
	.align		4
        /*0080*/ 	.byte	0x02, 0x4c
        /*0082*/ 	.byte	0x01
	.zero		1


	//----- nvinfo : EIATTR_MERCURY_ISA_VERSION
	.align		4
        /*0084*/ 	.byte	0x03, 0x5f
        /*0086*/ 	.short	0x0101


	//----- nvinfo : EIATTR_COOP_GROUP_MASK_REGIDS
	.align		4
        /*0088*/ 	.byte	0x04, 0x29
        /*008a*/ 	.short	(.L_1189 - .L_1188)


	//   ....[0]....
.L_1188:
        /*008c*/ 	.word	0xffffffff


	//   ....[1]....
        /*0090*/ 	.word	0xffffffff


	//   ....[2]....
        /*0094*/ 	.word	0xffffffff


	//   ....[3]....
        /*0098*/ 	.word	0xffffffff


	//   ....[4]....
        /*009c*/ 	.word	0xffffffff


	//   ....[5]....
        /*00a0*/ 	.word	0xffffffff


	//   ....[6]....
        /*00a4*/ 	.word	0xffffffff


	//   ....[7]....
        /*00a8*/ 	.word	0xffffffff


	//   ....[8]....
        /*00ac*/ 	.word	0xffffffff


	//   ....[9]....
        /*00b0*/ 	.word	0xffffffff


	//----- nvinfo : EIATTR_COOP_GROUP_INSTR_OFFSETS
	.align		4
.L_1189:
        /*00b4*/ 	.byte	0x04, 0x28
        /*00b6*/ 	.short	(.L_1191 - .L_1190)


	//   ....[0]....
.L_1190:
        /*00b8*/ 	.word	0x00001030


	//   ....[1]....
        /*00bc*/ 	.word	0x000010c0


	//   ....[2]....
        /*00c0*/ 	.word	0x00001100


	//   ....[3]....
        /*00c4*/ 	.word	0x00001130


	//   ....[4]....
        /*00c8*/ 	.word	0x00001180


	//   ....[5]....
        /*00cc*/ 	.word	0x000011f0


	//   ....[6]....
        /*00d0*/ 	.word	0x00001220


	//   ....[7]....
        /*00d4*/ 	.word	0x00001240


	//   ....[8]....
        /*00d8*/ 	.word	0x00001260


	//   ....[9]....
        /*00dc*/ 	.word	0x00001280


	//----- nvinfo : EIATTR_VRC_CTA_INIT_COUNT
	.align		4
.L_1191:
        /*00e0*/ 	.byte	0x02, 0x4a
	.zero		1
	.zero		1


	//----- nvinfo : EIATTR_EXIT_INSTR_OFFSETS
	.align		4
        /*00e4*/ 	.byte	0x04, 0x1c
        /*00e6*/ 	.short	(.L_1193 - .L_1192)


	//   ....[0]....
.L_1192:
        /*00e8*/ 	.word	0x000011e0


	//   ....[1]....
        /*00ec*/ 	.word	0x00001290


	//   ....[2]....
        /*00f0*/ 	.word	0x00001310


	//----- nvinfo : EIATTR_CRS_STACK_SIZE
	.align		4
.L_1193:
        /*00f4*/ 	.byte	0x04, 0x1e
        /*00f6*/ 	.short	(.L_1195 - .L_1194)
.L_1194:
        /*00f8*/ 	.word	0x00000000


	//----- nvinfo : EIATTR_CBANK_PARAM_SIZE
	.align		4
.L_1195:
        /*00fc*/ 	.byte	0x03, 0x19
        /*00fe*/ 	.short	0x0038


	//----- nvinfo : EIATTR_PARAM_CBANK
	.align		4
        /*0100*/ 	.byte	0x04, 0x0a
        /*0102*/ 	.short	(.L_1197 - .L_1196)
	.align		4
.L_1196:
        /*0104*/ 	.word	index@(.nv.constant0._ZN2at6native55_GLOBAL__N__6c1c77d0_17_DistanceKernel_cu_7dd49032_311422pdist_kernel_cuda_implIfNS1_5distsIfE3oneEEEvPT_PKS6_llS6_dd)
        /*0108*/ 	.short	0x0380
        /*010a*/ 	.short	0x0038


	//----- nvinfo : EIATTR_SW_WAR
	.align		4
.L_1197:
        /*010c*/ 	.byte	0x04, 0x36
        /*010e*/ 	.short	(.L_1199 - .L_1198)
.L_1198:
        /*0110*/ 	.word	0x00000008
.L_1199:


//--------------------- .nv.info._ZN2at6native55_GLOBAL__N__6c1c77d0_17_DistanceKernel_cu_7dd49032_311422pdist_kernel_cuda_implIfNS1_5distsIfE4zeroEEEvPT_PKS6_llS6_dd --------------------------
	.section	.nv.info._ZN2at6native55_GLOBAL__N__6c1c77d0_17_DistanceKernel_cu_7dd49032_311422pdist_kernel_cuda_implIfNS1_5distsIfE4zeroEEEvPT_PKS6_llS6_dd,"",@"SHT_CUDA_INFO"
	.sectionflags	@""
	.align	4


	//----- nvinfo : EIATTR_CUDA_API_VERSION
	.align		4
        /*0000*/ 	.byte	0x04, 0x37
        /*0002*/ 	.short	(.L_1201 - .L_1200)
.L_1200:
        /*0004*/ 	.word	0x00000082


	//----- nvinfo : EIATTR_KPARAM_INFO
	.align		4
.L_1201:
        /*0008*/ 	.byte	0x04, 0x17
        /*000a*/ 	.short	(.L_1203 - .L_1202)
.L_1202:
        /*000c*/ 	.word	0x00000000
        /*0010*/ 	.short	0x0006
        /*0012*/ 	.short	0x0030
        /*0014*/ 	.byte	0x00, 0xf0, 0x21, 0x00


	//----- nvinfo : EIATTR_KPARAM_INFO
	.align		4
.L_1203:
        /*0018*/ 	.byte	0x04, 0x17
        /*001a*/ 	.short	(.L_1205 - .L_1204)
.L_1204:
        /*001c*/ 	.word	0x00000000
        /*0020*/ 	.short	0x0005
        /*0022*/ 	.short	0x0028
        /*0024*/ 	.byte	0x00, 0xf0, 0x21, 0x00


	//----- nvinfo : EIATTR_KPARAM_INFO
	.align		4
.L_1205:
        /*0028*/ 	.byte	0x04, 0x17
        /*002a*/ 	.short	(.L_1207 - .L_1206)
.L_1206:
        /*002c*/ 	.word	0x00000000
        /*0030*/ 	.short	0x0004
        /*0032*/ 	.short	0x0020
        /*0034*/ 	.byte	0x00, 0xf0, 0x11, 0x00


	//----- nvinfo : EIATTR_KPARAM_INFO
	.align		4
.L_1207:
        /*0038*/ 	.byte	0x04, 0x17
        /*003a*/ 	.short	(.L_1209 - .L_1208)
.L_1208:
        /*003c*/ 	.word	0x00000000
        /*0040*/ 	.short	0x0003
        /*0042*/ 	.short	0x0018
        /*0044*/ 	.byte	0x00, 0xf0, 0x21, 0x00


	//----- nvinfo : EIATTR_KPARAM_INFO
	.align		4
.L_1209:
        /*0048*/ 	.byte	0x04, 0x17
        /*004a*/ 	.short	(.L_1211 - .L_1210)
.L_1210:
        /*004c*/ 	.word	0x00000000
        /*0050*/ 	.short	0x0002
        /*0052*/ 	.short	0x0010
        /*0054*/ 	.byte	0x00, 0xf0, 0x21, 0x00


	//----- nvinfo : EIATTR_KPARAM_INFO
	.align		4
.L_1211:
        /*0058*/ 	.byte	0x04, 0x17
        /*005a*/ 	.short	(.L_1213 - .L_1212)
.L_1212:
        /*005c*/ 	.word	0x00000000
        /*0060*/ 	.short	0x0001
        /*0062*/ 	.short	0x0008
        /*0064*/ 	.byte	0x00, 0xf5, 0x21, 0x00


	//----- nvinfo : EIATTR_KPARAM_INFO
	.align		4
.L_1213:
        /*0068*/ 	.byte	0x04, 0x17
        /*006a*/ 	.short	(.L_1215 - .L_1214)
.L_1214:
        /*006c*/ 	.word	0x00000000
        /*0070*/ 	.short	0x0000
        /*0072*/ 	.short	0x0000
        /*0074*/ 	.byte	0x00, 0xf5, 0x21, 0x00


	//----- nvinfo : EIATTR_SPARSE_MMA_MASK
	.align		4
.L_1215:
        /*0078*/ 	.byte	0x03, 0x50
        /*007a*/ 	.short	0x0000


	//----- nvinfo : EIATTR_MAXREG_COUNT
	.align		4
        /*007c*/ 	.byte	0x03, 0x1b
        /*007e*/ 	.short	0x00ff


	//----- nvinfo : EIATTR_NUM_BARRIERS
	.align		4
        /*0080*/ 	.byte	0x02, 0x4c
        /*0082*/ 	.byte	0x01
	.zero		1


	//----- nvinfo : EIATTR_MERCURY_ISA_VERSION
	.align		4
        /*0084*/ 	.byte	0x03, 0x5f
        /*0086*/ 	.short	0x0101


	//----- nvinfo : EIATTR_COOP_GROUP_MASK_REGIDS
	.align		4
        /*0088*/ 	.byte	0x04, 0x29
        /*008a*/ 	.short	(.L_1217 - .L_1216)


	//   ....[0]....
.L_1216:
        /*008c*/ 	.word	0xffffffff


	//   ....[1]....
        /*0090*/ 	.word	0xffffffff


	//   ....[2]....
        /*0094*/ 	.word	0xffffffff


	//   ....[3]....
        /*0098*/ 	.word	0xffffffff


	//   ....[4]....
        /*009c*/ 	.word	0xffffffff


	//   ....[5]....
        /*00a0*/ 	.word	0xffffffff


	//   ....[6]....
        /*00a4*/ 	.word	0xffffffff


	//   ....[7]....
        /*00a8*/ 	.word	0xffffffff


	//   ....[8]....
        /*00ac*/ 	.word	0xffffffff


	//   ....[9]....
        /*00b0*/ 	.word	0xffffffff


	//----- nvinfo : EIATTR_COOP_GROUP_INSTR_OFFSETS
	.align		4
.L_1217:
        /*00b4*/ 	.byte	0x04, 0x28
        /*00b6*/ 	.short	(.L_1219 - .L_1218)


	//   ....[0]....
.L_1218:
        /*00b8*/ 	.word	0x000012b0


	//   ....[1]....
        /*00bc*/ 	.word	0x00001340


	//   ....[2]....
        /*00c0*/ 	.word	0x00001380


	//   ....[3]....
        /*00c4*/ 	.word	0x000013b0


	//   ....[4]....
        /*00c8*/ 	.word	0x000013e0


	//   ....[5]....
        /*00cc*/ 	.word	0x00001470


	//   ....[6]....
        /*00d0*/ 	.word	0x000014a0


	//   ....[7]....
        /*00d4*/ 	.word	0x000014c0


	//   ....[8]....
        /*00d8*/ 	.word	0x000014e0


	//   ....[9]....
        /*00dc*/ 	.word	0x00001500


	//----- nvinfo : EIATTR_VRC_CTA_INIT_COUNT
	.align		4
.L_1219:
        /*00e0*/ 	.byte	0x02, 0x4a
	.zero		1
	.zero		1


	//----- nvinfo : EIATTR_EXIT_INSTR_OFFSETS
	.align		4
        /*00e4*/ 	.byte	0x04, 0x1c
        /*00e6*/ 	.short	(.L_1221 - .L_1220)


	//   ....[0]....
.L_1220:
        /*00e8*/ 	.word	0x00001460


	//   ....[1]....
        /*00ec*/ 	.word	0x00001510


	//   ....[2]....
        /*00f0*/ 	.word	0x00001590


	//----- nvinfo : EIATTR_CRS_STACK_SIZE
	.align		4
.L_1221:
        /*00f4*/ 	.byte	0x04, 0x1e
        /*00f6*/ 	.short	(.L_1223 - .L_1222)
.L_1222:
        /*00f8*/ 	.word	0x00000000


	//----- nvinfo : EIATTR_CBANK_PARAM_SIZE
	.align		4
.L_1223:
        /*00fc*/ 	.byte	0x03, 0x19
        /*00fe*/ 	.short	0x0038


	//----- nvinfo : EIATTR_PARAM_CBANK
	.align		4
        /*0100*/ 	.byte	0x04, 0x0a
        /*0102*/ 	.short	(.L_1225 - .L_1224)
	.align		4
.L_1224:
        /*0104*/ 	.word	index@(.nv.constant0._ZN2at6native55_GLOBAL__N__6c1c77d0_17_DistanceKernel_cu_7dd49032_311422pdist_kernel_cuda_implIfNS1_5distsIfE4zeroEEEvPT_PKS6_llS6_dd)
        /*0108*/ 	.short	0x0380
        /*010a*/ 	.short	0x0038


	//----- nvinfo : EIATTR_SW_WAR
	.align		4
.L_1225:
        /*010c*/ 	.byte	0x04, 0x36
        /*010e*/ 	.short	(.L_1227 - .L_1226)
.L_1226:
        /*0110*/ 	.word	0x00000008
.L_1227:


//--------------------- .nv.info._ZN2at6native55_GLOBAL__N__6c1c77d0_17_DistanceKernel_cu_7dd49032_311422pdist_kernel_cuda_implIfNS1_5distsIfE1pEEEvPT_PKS6_llS6_dd --------------------------
	.section	.nv.info._ZN2at6native55_GLOBAL__N__6c1c77d0_17_DistanceKernel_cu_7dd49032_311422pdist_kernel_cuda_implIfNS1_5distsIfE1pEEEvPT_PKS6_llS6_dd,"",@"SHT_CUDA_INFO"
	.sectionflags	@""
	.align	4


	//----- nvinfo : EIATTR_CUDA_API_VERSION
	.align		4
        /*0000*/ 	.byte	0x04, 0x37
        /*0002*/ 	.short	(.L_1229 - .L_1228)
.L_1228:
        /*0004*/ 	.word	0x00000082


	//----- nvinfo : EIATTR_KPARAM_INFO
	.align		4
.L_1229:
        /*0008*/ 	.byte	0x04, 0x17
        /*000a*/ 	.short	(.L_1231 - .L_1230)
.L_1230:
        /*000c*/ 	.word	0x00000000
        /*0010*/ 	.short	0x0006
        /*0012*/ 	.short	0x0030
        /*0014*/ 	.byte	0x00, 0xf0, 0x21, 0x00


	//----- nvinfo : EIATTR_KPARAM_INFO
	.align		4
.L_1231:
        /*0018*/ 	.byte	0x04, 0x17
        /*001a*/ 	.short	(.L_1233 - .L_1232)
.L_1232:
        /*001c*/ 	.word	0x00000000
        /*0020*/ 	.short	0x0005
        /*0022*/ 	.short	0x0028
        /*0024*/ 	.byte	0x00, 0xf0, 0x21, 0x00


	//----- nvinfo : EIATTR_KPARAM_INFO
	.align		4
.L_1233:
        /*0028*/ 	.byte	0x04, 0x17
        /*002a*/ 	.short	(.L_1235 - .L_1234)
.L_1234:
        /*002c*/ 	.word	0x00000000
        /*0030*/ 	.short	0x0004
        /*0032*/ 	.short	0x0020
        /*0034*/ 	.byte	0x00, 0xf0, 0x11, 0x00


	//----- nvinfo : EIATTR_KPARAM_INFO
	.align		4
.L_1235:
        /*0038*/ 	.byte	0x04, 0x17
        /*003a*/ 	.short	(.L_1237 - .L_1236)
.L_1236:
        /*003c*/ 	.word	0x00000000
        /*0040*/ 	.short	0x0003
        /*0042*/ 	.short	0x0018
        /*0044*/ 	.byte	0x00, 0xf0, 0x21, 0x00


	//----- nvinfo : EIATTR_KPARAM_INFO
	.align		4
.L_1237:
        /*0048*/ 	.byte	0x04, 0x17
        /*004a*/ 	.short	(.L_1239 - .L_1238)
.L_1238:
        /*004c*/ 	.word	0x00000000
        /*0050*/ 	.short	0x0002
        /*0052*/ 	.short	0x0010
        /*0054*/ 	.byte	0x00, 0xf0, 0x21, 0x00


	//----- nvinfo : EIATTR_KPARAM_INFO
	.align		4
.L_1239:
        /*0058*/ 	.byte	0x04, 0x17
        /*005a*/ 	.short	(.L_1241 - .L_1240)
.L_1240:
        /*005c*/ 	.word	0x00000000
        /*0060*/ 	.short	0x0001
        /*0062*/ 	.short	0x0008
        /*0064*/ 	.byte	0x00, 0xf5, 0x21, 0x00


	//----- nvinfo : EIATTR_KPARAM_INFO
	.align		4
.L_1241:
        /*0068*/ 	.byte	0x04, 0x17
        /*006a*/ 	.short	(.L_1243 - .L_1242)
.L_1242:
        /*006c*/ 	.word	0x00000000
        /*0070*/ 	.short	0x0000
        /*0072*/ 	.short	0x0000
        /*0074*/ 	.byte	0x00, 0xf5, 0x21, 0x00


	//----- nvinfo : EIATTR_SPARSE_MMA_MASK
	.align		4
.L_1243:
        /*0078*/ 	.byte	0x03, 0x50
        /*007a*/ 	.short	0x0000


	//----- nvinfo : EIATTR_MAXREG_COUNT
	.align		4
        /*007c*/ 	.byte	0x03, 0x1b
        /*007e*/ 	.short	0x00ff


	//----- nvinfo : EIATTR_NUM_BARRIERS
	.align		4
        /*0080*/ 	.byte	0x02, 0x4c
        /*0082*/ 	.byte	0x01
	.zero		1


	//----- nvinfo : EIATTR_MERCURY_ISA_VERSION
	.align		4
        /*0084*/ 	.byte	0x03, 0x5f
        /*0086*/ 	.short	0x0101


	//----- nvinfo : EIATTR_COOP_GROUP_MASK_REGIDS
	.align		4
        /*0088*/ 	.byte	0x04, 0x29
        /*008a*/ 	.short	(.L_1245 - .L_1244)


	//   ....[0]....
.L_1244:
        /*008c*/ 	.word	0xffffffff


	//   ....[1]....
        /*0090*/ 	.word	0xffffffff


	//   ....[2]....
        /*0094*/ 	.word	0xffffffff


	//   ....[3]....
        /*0098*/ 	.word	0xffffffff


	//   ....[4]....
        /*009c*/ 	.word	0xffffffff


	//   ....[5]....
        /*00a0*/ 	.word	0xffffffff


	//   ....[6]....
        /*00a4*/ 	.word	0xffffffff


	//   ....[7]....
        /*00a8*/ 	.word	0xffffffff


	//   ....[8]....
        /*00ac*/ 	.word	0xffffffff


	//   ....[9]....
        /*00b0*/ 	.word	0xffffffff


	//----- nvinfo : EIATTR_COOP_GROUP_INSTR_OFFSETS
	.align		4
.L_1245:
        /*00b4*/ 	.byte	0x04, 0x28
        /*00b6*/ 	.short	(.L_1247 - .L_1246)


	//   ....[0]....
.L_1246:
        /*00b8*/ 	.word	0x00001190


	//   ....[1]....
        /*00bc*/ 	.word	0x00001220


	//   ....[2]....
        /*00c0*/ 	.word	0x00001260


	//   ....[3]....
        /*00c4*/ 	.word	0x00001290


	//   ....[4]....
        /*00c8*/ 	.word	0x000012c0


	//   ....[5]....
        /*00cc*/ 	.word	0x00001350


	//   ....[6]....
        /*00d0*/ 	.word	0x00001380


	//   ....[7]....
        /*00d4*/ 	.word	0x000013a0


	//   ....[8]....
        /*00d8*/ 	.word	0x000013c0


	//   ....[9]....
        /*00dc*/ 	.word	0x000013e0


	//----- nvinfo : EIATTR_VRC_CTA_INIT_COUNT
	.align		4
.L_1247:
        /*00e0*/ 	.byte	0x02, 0x4a
	.zero		1
	.zero		1


	//----- nvinfo : EIATTR_EXIT_INSTR_OFFSETS
	.align		4
        /*00e4*/ 	.byte	0x04, 0x1c
        /*00e6*/ 	.short	(.L_1249 - .L_1248)


	//   ....[0]....
.L_1248:
        /*00e8*/ 	.word	0x00001340


	//   ....[1]....
        /*00ec*/ 	.word	0x000013f0


	//   ....[2]....
        /*00f0*/ 	.word	0x000014c0


	//----- nvinfo : EIATTR_CRS_STACK_SIZE
	.align		4
.L_1249:
        /*00f4*/ 	.byte	0x04, 0x1e
        /*00f6*/ 	.short	(.L_1251 - .L_1250)
.L_1250:
        /*00f8*/ 	.word	0x00000000


	//----- nvinfo : EIATTR_CBANK_PARAM_SIZE
	.align		4
.L_1251:
        /*00fc*/ 	.byte	0x03, 0x19
        /*00fe*/ 	.short	0x0038


	//----- nvinfo : EIATTR_PARAM_CBANK
	.align		4
        /*0100*/ 	.byte	0x04, 0x0a
        /*0102*/ 	.short	(.L_1253 - .L_1252)
	.align		4
.L_1252:
        /*0104*/ 	.word	index@(.nv.constant0._ZN2at6native55_GLOBAL__N__6c1c77d0_17_DistanceKernel_cu_7dd49032_311422pdist_kernel_cuda_implIfNS1_5distsIfE1pEEEvPT_PKS6_llS6_dd)
        /*0108*/ 	.short	0x0380
        /*010a*/ 	.short	0x0038


	//----- nvinfo : EIATTR_SW_WAR
	.align		4
.L_1253:
        /*010c*/ 	.byte	0x04, 0x36
        /*010e*/ 	.short	(.L_1255 - .L_1254)
.L_1254:
        /*0110*/ 	.word	0x00000008
.L_1255:


//--------------------- .nv.info._ZN2at6native55_GLOBAL__N__6c1c77d0_17_DistanceKernel_cu_7dd49032_311422pdist_kernel_cuda_implIdNS1_5distsIdE3infEEEvPT_PKS6_llS6_dd --------------------------
	.section	.nv.info._ZN2at6native55_GLOBAL__N__6c1c77d0_17_DistanceKernel_cu_7dd49032_311422pdist_kernel_cuda_implIdNS1_5distsIdE3infEEEvPT_PKS6_llS6_dd,"",@"SHT_CUDA_INFO"
	.sectionflags	@""
	.align	4


	//----- nvinfo : EIATTR_CUDA_API_VERSION
	.align		4
        /*0000*/ 	.byte	0x04, 0x37
        /*0002*/ 	.short	(.L_1257 - .L_1256)
.L_1256:
        /*0004*/ 	.word	0x00000082


	//----- nvinfo : EIATTR_KPARAM_INFO
	.align		4
.L_1257:
        /*0008*/ 	.byte	0x04, 0x17
        /*000a*/ 	.short	(.L_1259 - .L_1258)
.L_1258:
        /*000c*/ 	.word	0x00000000
        /*0010*/ 	.short	0x0006
        /*0012*/ 	.short	0x0030
        /*0014*/ 	.byte	0x00, 0xf0, 0x21, 0x00


	//----- nvinfo : EIATTR_KPARAM_INFO
	.align		4
.L_1259:
        /*0018*/ 	.byte	0x04, 0x17
        /*001a*/ 	.short	(.L_1261 - .L_1260)
.L_1260:
        /*001c*/ 	.word	0x00000000
        /*0020*/ 	.short	0x0005
        /*0022*/ 	.short	0x0028
        /*0024*/ 	.byte	0x00, 0xf0, 0x21, 0x00


	//----- nvinfo : EIATTR_KPARAM_INFO
	.align		4
.L_1261:
        /*0028*/ 	.byte	0x04, 0x17
        /*002a*/ 	.short	(.L_1263 - .L_1262)
.L_1262:
        /*002c*/ 	.word	0x00000000
        /*0030*/ 	.short	0x0004
        /*0032*/ 	.short	0x0020
        /*0034*/ 	.byte	0x00, 0xf0, 0x21, 0x00


	//----- nvinfo : EIATTR_KPARAM_INFO
	.align		4
.L_1263:
        /*0038*/ 	.byte	0x04, 0x17
        /*003a*/ 	.short	(.L_1265 - .L_1264)
.L_1264:
        /*003c*/ 	.word	0x00000000
        /*0040*/ 	.short	0x0003
        /*0042*/ 	.short	0x0018
        /*0044*/ 	.byte	0x00, 0xf0, 0x21, 0x00


	//----- nvinfo : EIATTR_KPARAM_INFO
	.align		4
.L_1265:
        /*0048*/ 	.byte	0x04, 0x17
        /*004a*/ 	.short	(.L_1267 - .L_1266)
.L_1266:
        /*004c*/ 	.word	0x00000000
        /*0050*/ 	.short	0x0002
        /*0052*/ 	.short	0x0010
        /*0054*/ 	.byte	0x00, 0xf0, 0x21, 0x00


	//----- nvinfo : EIATTR_KPARAM_INFO
	.align		4
.L_1267:
        /*0058*/ 	.byte	0x04, 0x17
        /*005a*/ 	.short	(.L_1269 - .L_1268)
.L_1268:
        /*005c*/ 	.word	0x00000000
        /*0060*/ 	.short	0x0001
        /*0062*/ 	.short	0x0008
        /*0064*/ 	.byte	0x00, 0xf5, 0x21, 0x00


	//----- nvinfo : EIATTR_KPARAM_INFO
	.align		4
.L_1269:
        /*0068*/ 	.byte	0x04, 0x17
        /*006a*/ 	.short	(.L_1271 - .L_1270)
.L_1270:
        /*006c*/ 	.word	0x00000000
        /*0070*/ 	.short	0x0000
        /*0072*/ 	.short	0x0000
        /*0074*/ 	.byte	0x00, 0xf5, 0x21, 0x00


	//----- nvinfo : EIATTR_SPARSE_MMA_MASK
	.align		4
.L_1271:
        /*0078*/ 	.byte	0x03, 0x50
        /*007a*/ 	.short	0x0000


	//----- nvinfo : EIATTR_MAXREG_COUNT
	.align		4
        /*007c*/ 	.byte	0x03, 0x1b
        /*007e*/ 	.short	0x00ff


	//----- nvinfo : EIATTR_NUM_BARRIERS
	.align		4
        /*0080*/ 	.byte	0x02, 0x4c
        /*0082*/ 	.byte	0x01
	.zero		1


	//----- nvinfo : EIATTR_MERCURY_ISA_VERSION
	.align		4
        /*0084*/ 	.byte	0x03, 0x5f
        /*0086*/ 	.short	0x0101


	//----- nvinfo : EIATTR_COOP_GROUP_MASK_REGIDS
	.align		4
        /*0088*/ 	.byte	0x04, 0x29
        /*008a*/ 	.short	(.L_1273 - .L_1272)


	//   ....[0]....
.L_1272:
        /*008c*/ 	.word	0xffffffff


	//   ....[1]....
        /*0090*/ 	.word	0xffffffff


	//   ....[2]....
        /*0094*/ 	.word	0xffffffff


	//   ....[3]....
        /*0098*/ 	.word	0xffffffff


	//   ....[4]....
        /*009c*/ 	.word	0xffffffff


	//   ....[5]....
        /*00a0*/ 	.word	0xffffffff


	//   ....[6]....
        /*00a4*/ 	.word	0xffffffff


	//   ....[7]....
        /*00a8*/ 	.word	0xffffffff


	//   ....[8]....
        /*00ac*/ 	.word	0xffffffff


	//   ....[9]....
        /*00b0*/ 	.word	0xffffffff


	//   ....[10]....
        /*00b4*/ 	.word	0xffffffff


	//   ....[11]....
        /*00b8*/ 	.word	0xffffffff


	//   ....[12]....
        /*00bc*/ 	.word	0xffffffff


	//   ....[13]....
        /*00c0*/ 	.word	0xffffffff


	//   ....[14]....
        /*00c4*/ 	.word	0xffffffff


	//   ....[15]....
        /*00c8*/ 	.word	0xffffffff


	//   ....[16]....
        /*00cc*/ 	.word	0xffffffff


	//   ....[17]....
        /*00d0*/ 	.word	0xffffffff


	//   ....[18]....
        /*00d4*/ 	.word	0xffffffff


	//   ....[19]....
        /*00d8*/ 	.word	0xffffffff


	//----- nvinfo : EIATTR_COOP_GROUP_INSTR_OFFSETS
	.align		4
.L_1273:
        /*00dc*/ 	.byte	0x04, 0x28
        /*00de*/ 	.short	(.L_1275 - .L_1274)


	//   ....[0]....
.L_1274:
        /*00e0*/ 	.word	0x000013f0


	//   ....[1]....
        /*00e4*/ 	.word	0x00001440


	//   ....[2]....
        /*00e8*/ 	.word	0x000014a0


	//   ....[3]....
        /*00ec*/ 	.word	0x000014b0


	//   ....[4]....
        /*00f0*/ 	.word	0x00001540


	//   ....[5]....
        /*00f4*/ 	.word	0x00001550


	//   ....[6]....
        /*00f8*/ 	.word	0x000015e0


	//   ....[7]....
        /*00fc*/ 	.word	0x000015f0


	//   ....[8]....
        /*0100*/ 	.word	0x00001670


	//   ....[9]....
        /*0104*/ 	.word	0x00001680


	//   ....[10]....
        /*0108*/ 	.word	0x00001760


	//   ....[11]....
        /*010c*/ 	.word	0x00001780


	//   ....[12]....
        /*0110*/ 	.word	0x000017c0


	//   ....[13]....
        /*0114*/ 	.word	0x000017d0


	//   ....[14]....
        /*0118*/ 	.word	0x00001840


	//   ....[15]....
        /*011c*/ 	.word	0x00001850


	//   ....[16]....
        /*0120*/ 	.word	0x000018c0


	//   ....[17]....
        /*0124*/ 	.word	0x000018d0


	//   ....[18]....
        /*0128*/ 	.word	0x00001940


	//   ....[19]....
        /*012c*/ 	.word	0x00001950


	//----- nvinfo : EIATTR_VRC_CTA_INIT_COUNT
	.align		4
.L_1275:
        /*0130*/ 	.byte	0x02, 0x4a
	.zero		1
	.zero		1


	//----- nvinfo : EIATTR_EXIT_INSTR_OFFSETS
	.align		4
        /*0134*/ 	.byte	0x04, 0x1c
        /*0136*/ 	.short	(.L_1277 - .L_1276)


	//   ....[0]....
.L_1276:
        /*0138*/ 	.word	0x00001750


	//   ....[1]....
        /*013c*/ 	.word	0x00001960


	//   ....[2]....
        /*0140*/ 	.word	0x00001a00


	//----- nvinfo : EIATTR_CRS_STACK_SIZE
	.align		4
.L_1277:
        /*0144*/ 	.byte	0x04, 0x1e
        /*0146*/ 	.short	(.L_1279 - .L_1278)
.L_1278:
        /*0148*/ 	.word	0x00000000


	//----- nvinfo : EIATTR_CBANK_PARAM_SIZE
	.align		4
.L_1279:
        /*014c*/ 	.byte	0x03, 0x19
        /*014e*/ 	.short	0x0038


	//----- nvinfo : EIATTR_PARAM_CBANK
	.align		4
        /*0150*/ 	.byte	0x04, 0x0a
        /*0152*/ 	.short	(.L_1281 - .L_1280)
	.align		4
.L_1280:
        /*0154*/ 	.word	index@(.nv.constant0._ZN2at6native55_GLOBAL__N__6c1c77d0_17_DistanceKernel_cu_7dd49032_311422pdist_kernel_cuda_implIdNS1_5distsIdE3infEEEvPT_PKS6_llS6_dd)
        /*0158*/ 	.short	0x0380
        /*015a*/ 	.short	0x0038


	//----- nvinfo : EIATTR_SW_WAR
	.align		4
.L_1281:
        /*015c*/ 	.byte	0x04, 0x36
        /*015e*/ 	.short	(.L_1283 - .L_1282)
.L_1282:
        /*0160*/ 	.word	0x00000008
.L_1283:


//--------------------- .nv.info._ZN2at6native55_GLOBAL__N__6c1c77d0_17_DistanceKernel_cu_7dd49032_311422pdist_kernel_cuda_implIdNS1_5distsIdE3twoEEEvPT_PKS6_llS6_dd --------------------------
	.section	.nv.info._ZN2at6native55_GLOBAL__N__6c1c77d0_17_DistanceKernel_cu_7dd49032_311422pdist_kernel_cuda_implIdNS1_5distsIdE3twoEEEvPT_PKS6_llS6_dd,"",@"SHT_CUDA_INFO"
	.sectionflags	@""
	.align	4


	//----- nvinfo : EIATTR_CUDA_API_VERSION
	.align		4
        /*0000*/ 	.byte	0x04, 0x37
        /*0002*/ 	.short	(.L_1285 - .L_1284)
.L_1284:
        /*0004*/ 	.word	0x00000082


	//----- nvinfo : EIATTR_KPARAM_INFO
	.align		4
.L_1285:
        /*0008*/ 	.byte	0x04, 0x17
        /*000a*/ 	.short	(.L_1287 - .L_1286)
.L_1286:
        /*000c*/ 	.word	0x00000000
        /*0010*/ 	.short	0x0006
        /*0012*/ 	.short	0x0030
        /*0014*/ 	.byte	0x00, 0xf0, 0x21, 0x00


	//----- nvinfo : EIATTR_KPARAM_INFO
	.align		4
.L_1287:
        /*0018*/ 	.byte	0x04, 0x17
        /*001a*/ 	.short	(.L_1289 - .L_1288)
.L_1288:
        /*001c*/ 	.word	0x00000000
        /*0020*/ 	.short	0x0005
        /*0022*/ 	.short	0x0028
        /*0024*/ 	.byte	0x00, 0xf0, 0x21, 0x00


	//----- nvinfo : EIATTR_KPARAM_INFO
	.align		4
.L_1289:
        /*0028*/ 	.byte	0x04, 0x17
        /*002a*/ 	.short	(.L_1291 - .L_1290)
.L_1290:
        /*002c*/ 	.word	0x00000000
        /*0030*/ 	.short	0x0004
        /*0032*/ 	.short	0x0020
        /*0034*/ 	.byte	0x00, 0xf0, 0x21, 0x00


	//----- nvinfo : EIATTR_KPARAM_INFO
	.align		4
.L_1291:
        /*0038*/ 	.byte	0x04, 0x17
        /*003a*/ 	.short	(.L_1293 - .L_1292)
.L_1292:
        /*003c*/ 	.word	0x00000000
        /*0040*/ 	.short	0x0003
        /*0042*/ 	.short	0x0018
        /*0044*/ 	.byte	0x00, 0xf0, 0x21, 0x00


	//----- nvinfo : EIATTR_KPARAM_INFO
	.align		4
.L_1293:
        /*0048*/ 	.byte	0x04, 0x17
        /*004a*/ 	.short	(.L_1295 - .L_1294)
.L_1294:
        /*004c*/ 	.word	0x00000000
        /*0050*/ 	.short	0x0002
        /*0052*/ 	.short	0x0010
        /*0054*/ 	.byte	0x00, 0xf0, 0x21, 0x00


	//----- nvinfo : EIATTR_KPARAM_INFO
	.align		4
.L_1295:
        /*0058*/ 	.byte	0x04, 0x17
        /*005a*/ 	.short	(.L_1297 - .L_1296)
.L_1296:
        /*005c*/ 	.word	0x00000000
        /*0060*/ 	.short	0x0001
        /*0062*/ 	.short	0x0008
        /*0064*/ 	.byte	0x00, 0xf5, 0x21, 0x00


	//----- nvinfo : EIATTR_KPARAM_INFO
	.align		4
.L_1297:
        /*0068*/ 	.byte	0x04, 0x17
        /*006a*/ 	.short	(.L_1299 - .L_1298)
.L_1298:
        /*006c*/ 	.word	0x00000000
        /*0070*/ 	.short	0x0000
        /*0072*/ 	.short	0x0000
        /*0074*/ 	.byte	0x00, 0xf5, 0x21, 0x00


	//----- nvinfo : EIATTR_SPARSE_MMA_MASK
	.align		4
.L_1299:
        /*0078*/ 	.byte	0x03, 0x50
        /*007a*/ 	.short	0x0000


	//----- nvinfo : EIATTR_MAXREG_COUNT
	.align		4
        /*007c*/ 	.byte	0x03, 0x1b
        /*007e*/ 	.short	0x00ff


	//----- nvinfo : EIATTR_NUM_BARRIERS
	.align		4
        /*0080*/ 	.byte	0x02, 0x4c
        /*0082*/ 	.byte	0x01
	.zero		1


	//----- nvinfo : EIATTR_MERCURY_ISA_VERSION
	.align		4
        /*0084*/ 	.byte	0x03, 0x5f
        /*0086*/ 	.short	0x0101


	//----- nvinfo : EIATTR_COOP_GROUP_MASK_REGIDS
	.align		4
        /*0088*/ 	.byte	0x04, 0x29
        /*008a*/ 	.short	(.L_1301 - .L_1300)


	//   ....[0]....
.L_1300:
        /*008c*/ 	.word	0xffffffff


	//   ....[1]....
        /*0090*/ 	.word	0xffffffff


	//   ....[2]....
        /*0094*/ 	.word	0xffffffff


	//   ....[3]....
        /*0098*/ 	.word	0xffffffff


	//   ....[4]....
        /*009c*/ 	.word	0xffffffff


	//   ....[5]....
        /*00a0*/ 	.word	0xffffffff


	//   ....[6]....
        /*00a4*/ 	.word	0xffffffff


	//   ....[7]....
        /*00a8*/ 	.word	0xffffffff


	//   ....[8]....
        /*00ac*/ 	.word	0xffffffff


	//   ....[9]....
        /*00b0*/ 	.word	0xffffffff


	//   ....[10]....
        /*00b4*/ 	.word	0xffffffff


	//   ....[11]....
        /*00b8*/ 	.word	0xffffffff


	//   ....[12]....
        /*00bc*/ 	.word	0xffffffff


	//   ....[13]....
        /*00c0*/ 	.word	0xffffffff


	//   ....[14]....
        /*00c4*/ 	.word	0xffffffff


	//   ....[15]....
        /*00c8*/ 	.word	0xffffffff


	//   ....[16]....
        /*00cc*/ 	.word	0xffffffff


	//   ....[17]....
        /*00d0*/ 	.word	0xffffffff


	//   ....[18]....
        /*00d4*/ 	.word	0xffffffff


	//   ....[19]....
        /*00d8*/ 	.word	0xffffffff


	//----- nvinfo : EIATTR_COOP_GROUP_INSTR_OFFSETS
	.align		4
.L_1301:
        /*00dc*/ 	.byte	0x04, 0x28
        /*00de*/ 	.short	(.L_1303 - .L_1302)


	//   ....[0]....
.L_1302:
        /*00e0*/ 	.word	0x00001200


	//   ....[1]....
        /*00e4*/ 	.word	0x00001250


	//   ....[2]....
        /*00e8*/ 	.word	0x000012a0


	//   ....[3]....
        /*00ec*/ 	.word	0x000012b0


	//   ....[4]....
        /*00f0*/ 	.word	0x00001320


	//   ....[5]....
        /*00f4*/ 	.word	0x00001330


	//   ....[6]....
        /*00f8*/ 	.word	0x00001380


	//   ....[7]....
        /*00fc*/ 	.word	0x000013a0


	//   ....[8]....
        /*0100*/ 	.word	0x00001420


	//   ....[9]....
        /*0104*/ 	.word	0x00001430


	//   ....[10]....
        /*0108*/ 	.word	0x000014d0


	//   ....[11]....
        /*010c*/ 	.word	0x000014f0


	//   ....[12]....
        /*0110*/ 	.word	0x00001510


	//   ....[13]....
        /*0114*/ 	.word	0x00001520


	//   ....[14]....
        /*0118*/ 	.word	0x00001570


	//   ....[15]....
        /*011c*/ 	.word	0x00001580


	//   ....[16]....
        /*0120*/ 	.word	0x000015d0


	//   ....[17]....
        /*0124*/ 	.word	0x000015e0


	//   ....[18]....
        /*0128*/ 	.word	0x00001630


	//   ....[19]....
        /*012c*/ 	.word	0x00001640


	//----- nvinfo : EIATTR_VRC_CTA_INIT_COUNT
	.align		4
.L_1303:
        /*0130*/ 	.byte	0x02, 0x4a
	.zero		1
	.zero		1


	//----- nvinfo : EIATTR_EXIT_INSTR_OFFSETS
	.align		4
        /*0134*/ 	.byte	0x04, 0x1c
        /*0136*/ 	.short	(.L_1305 - .L_1304)


	//   ....[0]....
.L_1304:
        /*0138*/ 	.word	0x000014c0


	//   ....[1]....
        /*013c*/ 	.word	0x00001690


	//   ....[2]....
        /*0140*/ 	.word	0x00001a50


	//----- nvinfo : EIATTR_CRS_STACK_SIZE
	.align		4
.L_1305:
        /*0144*/ 	.byte	0x04, 0x1e
        /*0146*/ 	.short	(.L_1307 - .L_1306)
.L_1306:
        /*0148*/ 	.word	0x00000000


	//----- nvinfo : EIATTR_CBANK_PARAM_SIZE
	.align		4
.L_1307:
        /*014c*/ 	.byte	0x03, 0x19
        /*014e*/ 	.short	0x0038


	//----- nvinfo : EIATTR_PARAM_CBANK
	.align		4
        /*0150*/ 	.byte	0x04, 0x0a
        /*0152*/ 	.short	(.L_1309 - .L_1308)
	.align		4
.L_1308:
        /*0154*/ 	.word	index@(.nv.constant0._ZN2at6native55_GLOBAL__N__6c1c77d0_17_DistanceKernel_cu_7dd49032_311422pdist_kernel_cuda_implIdNS1_5distsIdE3twoEEEvPT_PKS6_llS6_dd)
        /*0158*/ 	.short	0x0380
        /*015a*/ 	.short	0x0038


	//----- nvinfo : EIATTR_SW_WAR
	.align		4
.L_1309:
        /*015c*/ 	.byte	0x04, 0x36
        /*015e*/ 	.short	(.L_1311 - .L_1310)
.L_1310:
        /*0160*/ 	.word	0x00000008
.L_1311:


//--------------------- .nv.info._ZN2at6native55_GLOBAL__N__6c1c77d0_17_DistanceKernel_cu_7dd49032_311422pdist_kernel_cuda_implIdNS1_5distsIdE3oneEEEvPT_PKS6_llS6_dd --------------------------
	.section	.nv.info._ZN2at6native55_GLOBAL__N__6c1c77d0_17_DistanceKernel_cu_7dd49032_311422pdist_kernel_cuda_implIdNS1_5distsIdE3oneEEEvPT_PKS6_llS6_dd,"",@"SHT_CUDA_INFO"
	.sectionflags	@""
	.align	4


	//----- nvinfo : EIATTR_CUDA_API_VERSION
	.align		4
        /*0000*/ 	.byte	0x04, 0x37
        /*0002*/ 	.short	(.L_1313 - .L_1312)
.L_1312:
        /*0004*/ 	.word	0x00000082


	//----- nvinfo : EIATTR_KPARAM_INFO
	.align		4
.L_1313:
        /*0008*/ 	.byte	0x04, 0x17
        /*000a*/ 	.short	(.L_1315 - .L_1314)
.L_1314:
        /*000c*/ 	.word	0x00000000
        /*0010*/ 	.short	0x0006
        /*0012*/ 	.short	0x0030
        /*0014*/ 	.byte	0x00, 0xf0, 0x21, 0x00


	//----- nvinfo : EIATTR_KPARAM_INFO
	.align		4
.L_1315:
        /*0018*/ 	.byte	0x04, 0x17
        /*001a*/ 	.short	(.L_1317 - .L_1316)
.L_1316:
        /*001c*/ 	.word	0x00000000
        /*0020*/ 	.short	0x0005
        /*0022*/ 	.short	0x0028
        /*0024*/ 	.byte	0x00, 0xf0, 0x21, 0x00


	//----- nvinfo : EIATTR_KPARAM_INFO
	.align		4
.L_1317:
        /*0028*/ 	.byte	0x04, 0x17
        /*002a*/ 	.short	(.L_1319 - .L_1318)
.L_1318:
        /*002c*/ 	.word	0x00000000
        /*0030*/ 	.short	0x0004
        /*0032*/ 	.short	0x0020
        /*0034*/ 	.byte	0x00, 0xf0, 0x21, 0x00


	//----- nvinfo : EIATTR_KPARAM_INFO
	.align		4
.L_1319:
        /*0038*/ 	.byte	0x04, 0x17
        /*003a*/ 	.short	(.L_1321 - .L_1320)
.L_1320:
        /*003c*/ 	.word	0x00000000
        /*0040*/ 	.short	0x0003
        /*0042*/ 	.short	0x0018
        /*0044*/ 	.byte	0x00, 0xf0, 0x21, 0x00


	//----- nvinfo : EIATTR_KPARAM_INFO
	.align		4
.L_1321:
        /*0048*/ 	.byte	0x04, 0x17
        /*004a*/ 	.short	(.L_1323 - .L_1322)
.L_1322:
        /*004c*/ 	.word	0x00000000
        /*0050*/ 	.short	0x0002
        /*0052*/ 	.short	0x0010
        /*0054*/ 	.byte	0x00, 0xf0, 0x21, 0x00


	//----- nvinfo : EIATTR_KPARAM_INFO
	.align		4
.L_1323:
        /*0058*/ 	.byte	0x04, 0x17
        /*005a*/ 	.short	(.L_1325 - .L_1324)
.L_1324:
        /*005c*/ 	.word	0x00000000
        /*0060*/ 	.short	0x0001
        /*0062*/ 	.short	0x0008
        /*0064*/ 	.byte	0x00, 0xf5, 0x21, 0x00


	//----- nvinfo : EIATTR_KPARAM_INFO
	.align		4
.L_1325:
        /*0068*/ 	.byte	0x04, 0x17
        /*006a*/ 	.short	(.L_1327 - .L_1326)
.L_1326:
        /*006c*/ 	.word	0x00000000
        /*0070*/ 	.short	0x0000
        /*0072*/ 	.short	0x0000
        /*0074*/ 	.byte	0x00, 0xf5, 0x21, 0x00


	//----- nvinfo : EIATTR_SPARSE_MMA_MASK
	.align		4
.L_1327:
        /*0078*/ 	.byte	0x03, 0x50
        /*007a*/ 	.short	0x0000


	//----- nvinfo : EIATTR_MAXREG_COUNT
	.align		4
        /*007c*/ 	.byte	0x03, 0x1b
        /*007e*/ 	.short	0x00ff


	//----- nvinfo : EIATTR_NUM_BARRIERS
	.align		4
        /*0080*/ 	.byte	0x02, 0x4c
        /*0082*/ 	.byte	0x01
	.zero		1


	//----- nvinfo : EIATTR_MERCURY_ISA_VERSION
	.align		4
        /*0084*/ 	.byte	0x03, 0x5f
        /*0086*/ 	.short	0x0101


	//----- nvinfo : EIATTR_COOP_GROUP_MASK_REGIDS
	.align		4
        /*0088*/ 	.byte	0x04, 0x29
        /*008a*/ 	.short	(.L_1329 - .L_1328)


	//   ....[0]....
.L_1328:
        /*008c*/ 	.word	0xffffffff


	//   ....[1]....
        /*0090*/ 	.word	0xffffffff


	//   ....[2]....
        /*0094*/ 	.word	0xffffffff


	//   ....[3]....
        /*0098*/ 	.word	0xffffffff


	//   ....[4]....
        /*009c*/ 	.word	0xffffffff


	//   ....[5]....
        /*00a0*/ 	.word	0xffffffff


	//   ....[6]....
        /*00a4*/ 	.word	0xffffffff


	//   ....[7]....
        /*00a8*/ 	.word	0xffffffff


	//   ....[8]....
        /*00ac*/ 	.word	0xffffffff


	//   ....[9]....
        /*00b0*/ 	.word	0xffffffff


	//   ....[10]....
        /*00b4*/ 	.word	0xffffffff


	//   ....[11]....
        /*00b8*/ 	.word	0xffffffff


	//   ....[12]....
        /*00bc*/ 	.word	0xffffffff


	//   ....[13]....
        /*00c0*/ 	.word	0xffffffff


	//   ....[14]....
        /*00c4*/ 	.word	0xffffffff


	//   ....[15]....
        /*00c8*/ 	.word	0xffffffff


	//   ....[16]....
        /*00cc*/ 	.word	0xffffffff


	//   ....[17]....
        /*00d0*/ 	.word	0xffffffff


	//   ....[18]....
        /*00d4*/ 	.word	0xffffffff


	//   ....[19]....
        /*00d8*/ 	.word	0xffffffff


	//----- nvinfo : EIATTR_COOP_GROUP_INSTR_OFFSETS
	.align		4
.L_1329:
        /*00dc*/ 	.byte	0x04, 0x28
        /*00de*/ 	.short	(.L_1331 - .L_1330)


	//   ....[0]....
.L_1330:
        /*00e0*/ 	.word	0x000011b0


	//   ....[1]....
        /*00e4*/ 	.word	0x00001200


	//   ....[2]....
        /*00e8*/ 	.word	0x00001250


	//   ....[3]....
        /*00ec*/ 	.word	0x00001260


	//   ....[4]....
        /*00f0*/ 	.word	0x000012d0


	//   ....[5]....
        /*00f4*/ 	.word	0x000012e0


	//   ....[6]....
        /*00f8*/ 	.word	0x00001330


	//   ....[7]....
        /*00fc*/ 	.word	0x00001350


	//   ....[8]....
        /*0100*/ 	.word	0x000013d0


	//   ....[9]....
        /*0104*/ 	.word	0x000013e0


	//   ....[10]....
        /*0108*/ 	.word	0x00001480


	//   ....[11]....
        /*010c*/ 	.word	0x000014a0


	//   ....[12]....
        /*0110*/ 	.word	0x000014c0


	//   ....[13]....
        /*0114*/ 	.word	0x000014d0


	//   ....[14]....
        /*0118*/ 	.word	0x00001520


	//   ....[15]....
        /*011c*/ 	.word	0x00001530


	//   ....[16]....
        /*0120*/ 	.word	0x00001580


	//   ....[17]....
        /*0124*/ 	.word	0x00001590


	//   ....[18]....
        /*0128*/ 	.word	0x000015e0


	//   ....[19]....
        /*012c*/ 	.word	0x000015f0


	//----- nvinfo : EIATTR_VRC_CTA_INIT_COUNT
	.align		4
.L_1331:
        /*0130*/ 	.byte	0x02, 0x4a
	.zero		1
	.zero		1


	//----- nvinfo : EIATTR_EXIT_INSTR_OFFSETS
	.align		4
        /*0134*/ 	.byte	0x04, 0x1c
        /*0136*/ 	.short	(.L_1333 - .L_1332)


	//   ....[0]....
.L_1332:
        /*0138*/ 	.word	0x00001470


	//   ....[1]....
        /*013c*/ 	.word	0x00001600


	//   ....[2]....
        /*0140*/ 	.word	0x00001680


	//----- nvinfo : EIATTR_CRS_STACK_SIZE
	.align		4
.L_1333:
        /*0144*/ 	.byte	0x04, 0x1e
        /*0146*/ 	.short	(.L_1335 - .L_1334)
.L_1334:
        /*0148*/ 	.word	0x00000000


	//----- nvinfo : EIATTR_CBANK_PARAM_SIZE
	.align		4
.L_1335:
        /*014c*/ 	.byte	0x03, 0x19
        /*014e*/ 	.short	0x0038


	//----- nvinfo : EIATTR_PARAM_CBANK
	.align		4
        /*0150*/ 	.byte	0x04, 0x0a
        /*0152*/ 	.short	(.L_1337 - .L_1336)
	.align		4
.L_1336:
        /*0154*/ 	.word	index@(.nv.constant0._ZN2at6native55_GLOBAL__N__6c1c77d0_17_DistanceKernel_cu_7dd49032_311422pdist_kernel_cuda_implIdNS1_5distsIdE3oneEEEvPT_PKS6_llS6_dd)
        /*0158*/ 	.short	0x0380
        /*015a*/ 	.short	0x0038


	//----- nvinfo : EIATTR_SW_WAR
	.align		4
.L_1337:
        /*015c*/ 	.byte	0x04, 0x36
        /*015e*/ 	.short	(.L_1339 - .L_1338)
.L_1338:
        /*0160*/ 	.word	0x00000008
.L_1339:


//--------------------- .nv.info._ZN2at6native55_GLOBAL__N__6c1c77d0_17_DistanceKernel_cu_7dd49032_311422pdist_kernel_cuda_implIdNS1_5distsIdE4zeroEEEvPT_PKS6_llS6_dd --------------------------
	.section	.nv.info._ZN2at6native55_GLOBAL__N__6c1c77d0_17_DistanceKernel_cu_7dd49032_311422pdist_kernel_cuda_implIdNS1_5distsIdE4zeroEEEvPT_PKS6_llS6_dd,"",@"SHT_CUDA_INFO"
	.sectionflags	@""
	.align	4


	//----- nvinfo : EIATTR_CUDA_API_VERSION
	.align		4
        /*0000*/ 	.byte	0x04, 0x37
        /*0002*/ 	.short	(.L_1341 - .L_1340)
.L_1340:
        /*0004*/ 	.word	0x00000082


	//----- nvinfo : EIATTR_KPARAM_INFO
	.align		4
.L_1341:
        /*0008*/ 	.byte	0x04, 0x17
        /*000a*/ 	.short	(.L_1343 - .L_1342)
.L_1342:
        /*000c*/ 	.word	0x00000000
        /*0010*/ 	.short	0x0006
        /*0012*/ 	.short	0x0030
        /*0014*/ 	.byte	0x00, 0xf0, 0x21, 0x00


	//----- nvinfo : EIATTR_KPARAM_INFO
	.align		4
.L_1343:
        /*0018*/ 	.byte	0x04, 0x17
        /*001a*/ 	.short	(.L_1345 - .L_1344)
.L_1344:
        /*001c*/ 	.word	0x00000000
        /*0020*/ 	.short	0x0005
        /*0022*/ 	.short	0x0028
        /*0024*/ 	.byte	0x00, 0xf0, 0x21, 0x00


	//----- nvinfo : EIATTR_KPARAM_INFO
	.align		4
.L_1345:
        /*0028*/ 	.byte	0x04, 0x17
        /*002a*/ 	.short	(.L_1347 - .L_1346)
.L_1346:
        /*002c*/ 	.word	0x00000000
        /*0030*/ 	.short	0x0004
        /*0032*/ 	.short	0x0020
        /*0034*/ 	.byte	0x00, 0xf0, 0x21, 0x00


	//----- nvinfo : EIATTR_KPARAM_INFO
	.align		4
.L_1347:
        /*0038*/ 	.byte	0x04, 0x17
        /*003a*/ 	.short	(.L_1349 - .L_1348)
.L_1348:
        /*003c*/ 	.word	0x00000000
        /*0040*/ 	.short	0x0003
        /*0042*/ 	.short	0x0018
        /*0044*/ 	.byte	0x00, 0xf0, 0x21, 0x00


	//----- nvinfo : EIATTR_KPARAM_INFO
	.align		4
.L_1349:
        /*0048*/ 	.byte	0x04, 0x17
        /*004a*/ 	.short	(.L_1351 - .L_1350)
.L_1350:
        /*004c*/ 	.word	0x00000000
        /*0050*/ 	.short	0x0002
        /*0052*/ 	.short	0x0010
        /*0054*/ 	.byte	0x00, 0xf0, 0x21, 0x00


	//----- nvinfo : EIATTR_KPARAM_INFO
	.align		4
.L_1351:
        /*0058*/ 	.byte	0x04, 0x17
        /*005a*/ 	.short	(.L_1353 - .L_1352)
.L_1352:
        /*005c*/ 	.word	0x00000000
        /*0060*/ 	.short	0x0001
        /*0062*/ 	.short	0x0008
        /*0064*/ 	.byte	0x00, 0xf5, 0x21, 0x00


	//----- nvinfo : EIATTR_KPARAM_INFO
	.align		4
.L_1353:
        /*0068*/ 	.byte	0x04, 0x17
        /*006a*/ 	.short	(.L_1355 - .L_1354)
.L_1354:
        /*006c*/ 	.word	0x00000000
        /*0070*/ 	.short	0x0000
        /*0072*/ 	.short	0x0000
        /*0074*/ 	.byte	0x00, 0xf5, 0x21, 0x00


	//----- nvinfo : EIATTR_SPARSE_MMA_MASK
	.align		4
.L_1355:
        /*0078*/ 	.byte	0x03, 0x50
        /*007a*/ 	.short	0x0000


	//----- nvinfo : EIATTR_MAXREG_COUNT
	.align		4
        /*007c*/ 	.byte	0x03, 0x1b
        /*007e*/ 	.short	0x00ff


	//----- nvinfo : EIATTR_NUM_BARRIERS
	.align		4
        /*0080*/ 	.byte	0x02, 0x4c
        /*0082*/ 	.byte	0x01
	.zero		1


	//----- nvinfo : EIATTR_MERCURY_ISA_VERSION
	.align		4
        /*0084*/ 	.byte	0x03, 0x5f
        /*0086*/ 	.short	0x0101


	//----- nvinfo : EIATTR_COOP_GROUP_MASK_REGIDS
	.align		4
        /*0088*/ 	.byte	0x04, 0x29
        /*008a*/ 	.short	(.L_1357 - .L_1356)


	//   ....[0]....
.L_1356:
        /*008c*/ 	.word	0xffffffff


	//   ....[1]....
        /*0090*/ 	.word	0xffffffff


	//   ....[2]....
        /*0094*/ 	.word	0xffffffff


	//   ....[3]....
        /*0098*/ 	.word	0xffffffff


	//   ....[4]....
        /*009c*/ 	.word	0xffffffff


	//   ....[5]....
        /*00a0*/ 	.word	0xffffffff


	//   ....[6]....
        /*00a4*/ 	.word	0xffffffff


	//   ....[7]....
        /*00a8*/ 	.word	0xffffffff


	//   ....[8]....
        /*00ac*/ 	.word	0xffffffff


	//   ....[9]....
        /*00b0*/ 	.word	0xffffffff


	//   ....[10]....
        /*00b4*/ 	.word	0xffffffff


	//   ....[11]....
        /*00b8*/ 	.word	0xffffffff


	//   ....[12]....
        /*00bc*/ 	.word	0xffffffff


	//   ....[13]....
        /*00c0*/ 	.word	0xffffffff


	//   ....[14]....
        /*00c4*/ 	.word	0xffffffff


	//   ....[15]....
        /*00c8*/ 	.word	0xffffffff


	//   ....[16]....
        /*00cc*/ 	.word	0xffffffff


	//   ....[17]....
        /*00d0*/ 	.word	0xffffffff


	//   ....[18]....
        /*00d4*/ 	.word	0xffffffff


	//   ....[19]....
        /*00d8*/ 	.word	0xffffffff


	//----- nvinfo : EIATTR_COOP_GROUP_INSTR_OFFSETS
	.align		4
.L_1357:
        /*00dc*/ 	.byte	0x04, 0x28
        /*00de*/ 	.short	(.L_1359 - .L_1358)


	//   ....[0]....
.L_1358:
        /*00e0*/ 	.word	0x00001650


	//   ....[1]....
        /*00e4*/ 	.word	0x000016a0


	//   ....[2]....
        /*00e8*/ 	.word	0x000016e0


	//   ....[3]....
        /*00ec*/ 	.word	0x000016f0


	//   ....[4]....
        /*00f0*/ 	.word	0x00001740


	//   ....[5]....
        /*00f4*/ 	.word	0x00001750


	//   ....[6]....
        /*00f8*/ 	.word	0x000017a0


	//   ....[7]....
        /*00fc*/ 	.word	0x000017d0


	//   ....[8]....
        /*0100*/ 	.word	0x00001850


	//   ....[9]....
        /*0104*/ 	.word	0x00001880


	//   ....[10]....
        /*0108*/ 	.word	0x00001920


	//   ....[11]....
        /*010c*/ 	.word	0x00001940


	//   ....[12]....
        /*0110*/ 	.word	0x00001960


	//   ....[13]....
        /*0114*/ 	.word	0x00001970


	//   ....[14]....
        /*0118*/ 	.word	0x000019c0


	//   ....[15]....
        /*011c*/ 	.word	0x000019d0


	//   ....[16]....
        /*0120*/ 	.word	0x00001a20


	//   ....[17]....
        /*0124*/ 	.word	0x00001a30


	//   ....[18]....
        /*0128*/ 	.word	0x00001a80


	//   ....[19]....
        /*012c*/ 	.word	0x00001a90


	//----- nvinfo : EIATTR_VRC_CTA_INIT_COUNT
	.align		4
.L_1359:
        /*0130*/ 	.byte	0x02, 0x4a
	.zero		1
	.zero		1


	//----- nvinfo : EIATTR_EXIT_INSTR_OFFSETS
	.align		4
        /*0134*/ 	.byte	0x04, 0x1c
        /*0136*/ 	.short	(.L_1361 - .L_1360)


	//   ....[0]....
.L_1360:
        /*0138*/ 	.word	0x00001910


	//   ....[1]....
        /*013c*/ 	.word	0x00001aa0


	//   ....[2]....
        /*0140*/ 	.word	0x00001b20


	//----- nvinfo : EIATTR_CRS_STACK_SIZE
	.align		4
.L_1361:
        /*0144*/ 	.byte	0x04, 0x1e
        /*0146*/ 	.short	(.L_1363 - .L_1362)
.L_1362:
        /*0148*/ 	.word	0x00000000


	//----- nvinfo : EIATTR_CBANK_PARAM_SIZE
	.align		4
.L_1363:
        /*014c*/ 	.byte	0x03, 0x19
        /*014e*/ 	.short	0x0038


	//----- nvinfo : EIATTR_PARAM_CBANK
	.align		4
        /*0150*/ 	.byte	0x04, 0x0a
        /*0152*/ 	.short	(.L_1365 - .L_1364)
	.align		4
.L_1364:
        /*0154*/ 	.word	index@(.nv.constant0._ZN2at6native55_GLOBAL__N__6c1c77d0_17_DistanceKernel_cu_7dd49032_311422pdist_kernel_cuda_implIdNS1_5distsIdE4zeroEEEvPT_PKS6_llS6_dd)
        /*0158*/ 	.short	0x0380
        /*015a*/ 	.short	0x0038


	//----- nvinfo : EIATTR_SW_WAR
	.align		4
.L_1365:
        /*015c*/ 	.byte	0x04, 0x36
        /*015e*/ 	.short	(.L_1367 - .L_1366)
.L_1366:
        /*0160*/ 	.word	0x00000008
.L_1367:


//--------------------- .nv.info._ZN2at6native55_GLOBAL__N__6c1c77d0_17_DistanceKernel_cu_7dd49032_311422pdist_kernel_cuda_implIdNS1_5distsIdE1pEEEvPT_PKS6_llS6_dd --------------------------
	.section	.nv.info._ZN2at6native55_GLOBAL__N__6c1c77d0_17_DistanceKernel_cu_7dd49032_311422pdist_kernel_cuda_implIdNS1_5distsIdE1pEEEvPT_PKS6_llS6_dd,"",@"SHT_CUDA_INFO"
	.sectionflags	@""
	.align	4


	//----- nvinfo : EIATTR_CUDA_API_VERSION
	.align		4
        /*0000*/ 	.byte	0x04, 0x37
        /*0002*/ 	.short	(.L_1369 - .L_1368)
.L_1368:
        /*0004*/ 	.word	0x00000082


	//----- nvinfo : EIATTR_KPARAM_INFO
	.align		4
.L_1369:
        /*0008*/ 	.byte	0x04, 0x17
        /*000a*/ 	.short	(.L_1371 - .L_1370)
.L_1370:
        /*000c*/ 	.word	0x00000000
        /*0010*/ 	.short	0x0006
        /*0012*/ 	.short	0x0030
        /*0014*/ 	.byte	0x00, 0xf0, 0x21, 0x00


	//----- nvinfo : EIATTR_KPARAM_INFO
	.align		4
.L_1371:
        /*0018*/ 	.byte	0x04, 0x17
        /*001a*/ 	.short	(.L_1373 - .L_1372)
.L_1372:
        /*001c*/ 	.word	0x00000000
        /*0020*/ 	.short	0x0005
        /*0022*/ 	.short	0x0028
        /*0024*/ 	.byte	0x00, 0xf0, 0x21, 0x00


	//----- nvinfo : EIATTR_KPARAM_INFO
	.align		4
.L_1373:
        /*0028*/ 	.byte	0x04, 0x17
        /*002a*/ 	.short	(.L_1375 - .L_1374)
.L_1374:
        /*002c*/ 	.word	0x00000000
        /*0030*/ 	.short	0x0004
        /*0032*/ 	.short	0x0020
        /*0034*/ 	.byte	0x00, 0xf0, 0x21, 0x00


	//----- nvinfo : EIATTR_KPARAM_INFO
	.align		4
.L_1375:
        /*0038*/ 	.byte	0x04, 0x17
        /*003a*/ 	.short	(.L_1377 - .L_1376)
.L_1376:
        /*003c*/ 	.word	0x00000000
        /*0040*/ 	.short	0x0003
        /*0042*/ 	.short	0x0018
        /*0044*/ 	.byte	0x00, 0xf0, 0x21, 0x00


	//----- nvinfo : EIATTR_KPARAM_INFO
	.align		4
.L_1377:
        /*0048*/ 	.byte	0x04, 0x17
        /*004a*/ 	.short	(.L_1379 - .L_1378)
.L_1378:
        /*004c*/ 	.word	0x00000000
        /*0050*/ 	.short	0x0002
        /*0052*/ 	.short	0x0010
        /*0054*/ 	.byte	0x00, 0xf0, 0x21, 0x00


	//----- nvinfo : EIATTR_KPARAM_INFO
	.align		4
.L_1379:
        /*0058*/ 	.byte	0x04, 0x17
        /*005a*/ 	.short	(.L_1381 - .L_1380)
.L_1380:
        /*005c*/ 	.word	0x00000000
        /*0060*/ 	.short	0x0001
        /*0062*/ 	.short	0x0008
        /*0064*/ 	.byte	0x00, 0xf5, 0x21, 0x00


	//----- nvinfo : EIATTR_KPARAM_INFO
	.align		4
.L_1381:
        /*0068*/ 	.byte	0x04, 0x17
        /*006a*/ 	.short	(.L_1383 - .L_1382)
.L_1382:
        /*006c*/ 	.word	0x00000000
        /*0070*/ 	.short	0x0000
        /*0072*/ 	.short	0x0000
        /*0074*/ 	.byte	0x00, 0xf5, 0x21, 0x00


	//----- nvinfo : EIATTR_SPARSE_MMA_MASK
	.align		4
.L_1383:
        /*0078*/ 	.byte	0x03, 0x50
        /*007a*/ 	.short	0x0000


	//----- nvinfo : EIATTR_MAXREG_COUNT
	.align		4
        /*007c*/ 	.byte	0x03, 0x1b
        /*007e*/ 	.short	0x00ff


	//----- nvinfo : EIATTR_NUM_BARRIERS
	.align		4
        /*0080*/ 	.byte	0x02, 0x4c
        /*0082*/ 	.byte	0x01
	.zero		1


	//----- nvinfo : EIATTR_MERCURY_ISA_VERSION
	.align		4
        /*0084*/ 	.byte	0x03, 0x5f
        /*0086*/ 	.short	0x0101


	//----- nvinfo : EIATTR_COOP_GROUP_MASK_REGIDS
	.align		4
        /*0088*/ 	.byte	0x04, 0x29
        /*008a*/ 	.short	(.L_1385 - .L_1384)


	//   ....[0]....
.L_1384:
        /*008c*/ 	.word	0xffffffff


	//   ....[1]....
        /*0090*/ 	.word	0xffffffff


	//   ....[2]....
        /*0094*/ 	.word	0xffffffff


	//   ....[3]....
        /*0098*/ 	.word	0xffffffff


	//   ....[4]....
        /*009c*/ 	.word	0xffffffff


	//   ....[5]....
        /*00a0*/ 	.word	0xffffffff


	//   ....[6]....
        /*00a4*/ 	.word	0xffffffff


	//   ....[7]....
        /*00a8*/ 	.word	0xffffffff


	//   ....[8]....
        /*00ac*/ 	.word	0xffffffff


	//   ....[9]....
        /*00b0*/ 	.word	0xffffffff


	//   ....[10]....
        /*00b4*/ 	.word	0xffffffff


	//   ....[11]....
        /*00b8*/ 	.word	0xffffffff


	//   ....[12]....
        /*00bc*/ 	.word	0xffffffff


	//   ....[13]....
        /*00c0*/ 	.word	0xffffffff


	//   ....[14]....
        /*00c4*/ 	.word	0xffffffff


	//   ....[15]....
        /*00c8*/ 	.word	0xffffffff


	//   ....[16]....
        /*00cc*/ 	.word	0xffffffff


	//   ....[17]....
        /*00d0*/ 	.word	0xffffffff


	//   ....[18]....
        /*00d4*/ 	.word	0xffffffff


	//   ....[19]....
        /*00d8*/ 	.word	0xffffffff


	//----- nvinfo : EIATTR_COOP_GROUP_INSTR_OFFSETS
	.align		4
.L_1385:
        /*00dc*/ 	.byte	0x04, 0x28
        /*00de*/ 	.short	(.L_1387 - .L_1386)


	//   ....[0]....
.L_1386:
        /*00e0*/ 	.word	0x00001e00


	//   ....[1]....
        /*00e4*/ 	.word	0x00001e50


	//   ....[2]....
        /*00e8*/ 	.word	0x00001e90


	//   ....[3]....
        /*00ec*/ 	.word	0x00001ea0


	//   ....[4]....
        /*00f0*/ 	.word	0x00001ef0


	//   ....[5]....
        /*00f4*/ 	.word	0x00001f00


	//   ....[6]....
        /*00f8*/ 	.word	0x00001f50


	//   ....[7]....
        /*00fc*/ 	.word	0x00001f80


	//   ....[8]....
        /*0100*/ 	.word	0x00001fd0


	//   ....[9]....
        /*0104*/ 	.word	0x00002000


	//   ....[10]....
        /*0108*/ 	.word	0x000020d0


	//   ....[11]....
        /*010c*/ 	.word	0x000020f0


	//   ....[12]....
        /*0110*/ 	.word	0x00002110


	//   ....[13]....
        /*0114*/ 	.word	0x00002120


	//   ....[14]....
        /*0118*/ 	.word	0x00002170


	//   ....[15]....
        /*011c*/ 	.word	0x00002180


	//   ....[16]....
        /*0120*/ 	.word	0x000021d0


	//   ....[17]....
        /*0124*/ 	.word	0x000021e0


	//   ....[18]....
        /*0128*/ 	.word	0x00002230


	//   ....[19]....
        /*012c*/ 	.word	0x00002240


	//----- nvinfo : EIATTR_VRC_CTA_INIT_COUNT
	.align		4
.L_1387:
        /*0130*/ 	.byte	0x02, 0x4a
	.zero		1
	.zero		1


	//----- nvinfo : EIATTR_EXIT_INSTR_OFFSETS
	.align		4
        /*0134*/ 	.byte	0x04, 0x1c
        /*0136*/ 	.short	(.L_1389 - .L_1388)


	//   ....[0]....
.L_1388:
        /*0138*/ 	.word	0x000020c0


	//   ....[1]....
        /*013c*/ 	.word	0x00002290


	//   ....[2]....
        /*0140*/ 	.word	0x00002ab0


	//----- nvinfo : EIATTR_CRS_STACK_SIZE
	.align		4
.L_1389:
        /*0144*/ 	.byte	0x04, 0x1e
        /*0146*/ 	.short	(.L_1391 - .L_1390)
.L_1390:
        /*0148*/ 	.word	0x00000000


	//----- nvinfo : EIATTR_CBANK_PARAM_SIZE
	.align		4
.L_1391:
        /*014c*/ 	.byte	0x03, 0x19
        /*014e*/ 	.short	0x0038


	//----- nvinfo : EIATTR_PARAM_CBANK
	.align		4
        /*0150*/ 	.byte	0x04, 0x0a
        /*0152*/ 	.short	(.L_1393 - .L_1392)
	.align		4
.L_1392:
        /*0154*/ 	.word	index@(.nv.constant0._ZN2at6native55_GLOBAL__N__6c1c77d0_17_DistanceKernel_cu_7dd49032_311422pdist_kernel_cuda_implIdNS1_5distsIdE1pEEEvPT_PKS6_llS6_dd)
        /*0158*/ 	.short	0x0380
        /*015a*/ 	.short	0x0038


	//----- nvinfo : EIATTR_SW_WAR
	.align		4
.L_1393:
        /*015c*/ 	.byte	0x04, 0x36
        /*015e*/ 	.short	(.L_1395 - .L_1394)
.L_1394:
        /*0160*/ 	.word	0x00000008
.L_1395:


//--------------------- .nv.info._ZN2at6native55_GLOBAL__N__6c1c77d0_17_DistanceKernel_cu_7dd49032_311422cdist_kernel_cuda_implIfNS1_5distsIfE3infEEEvPT_PKS6_S9_S6_lllll --------------------------
	.section	.nv.info._ZN2at6native55_GLOBAL__N__6c1c77d0_17_DistanceKernel_cu_7dd49032_311422cdist_kernel_cuda_implIfNS1_5distsIfE3infEEEvPT_PKS6_S9_S6_lllll,"",@"SHT_CUDA_INFO"
	.sectionflags	@""
	.align	4


	//----- nvinfo : EIATTR_CUDA_API_VERSION
	.align		4
        /*0000*/ 	.byte	0x04, 0x37
        /*0002*/ 	.short	(.L_1397 - .L_1396)
.L_1396:
        /*0004*/ 	.word	0x00000082


	//----- nvinfo : EIATTR_KPARAM_INFO
	.align		4
.L_1397:
        /*0008*/ 	.byte	0x04, 0x17
        /*000a*/ 	.short	(.L_1399 - .L_1398)
.L_1398:
        /*000c*/ 	.word	0x00000000
        /*0010*/ 	.short	0x0008
        /*0012*/ 	.short	0x0040
        /*0014*/ 	.byte	0x00, 0xf0, 0x21, 0x00


	//----- nvinfo : EIATTR_KPARAM_INFO
	.align		4
.L_1399:
        /*0018*/ 	.byte	0x04, 0x17
        /*001a*/ 	.short	(.L_1401 - .L_1400)
.L_1400:
        /*001c*/ 	.word	0x00000000
        /*0020*/ 	.short	0x0007
        /*0022*/ 	.short	0x0038
        /*0024*/ 	.byte	0x00, 0xf0, 0x21, 0x00


	//----- nvinfo : EIATTR_KPARAM_INFO
	.align		4
.L_1401:
        /*0028*/ 	.byte	0x04, 0x17
        /*002a*/ 	.short	(.L_1403 - .L_1402)
.L_1402:
        /*002c*/ 	.word	0x00000000
        /*0030*/ 	.short	0x0006
        /*0032*/ 	.short	0x0030
        /*0034*/ 	.byte	0x00, 0xf0, 0x21, 0x00


	//----- nvinfo : EIATTR_KPARAM_INFO
	.align		4
.L_1403:
        /*0038*/ 	.byte	0x04, 0x17
        /*003a*/ 	.short	(.L_1405 - .L_1404)
.L_1404:
        /*003c*/ 	.word	0x00000000
        /*0040*/ 	.short	0x0005
        /*0042*/ 	.short	0x0028
        /*0044*/ 	.byte	0x00, 0xf0, 0x21, 0x00


	//----- nvinfo : EIATTR_KPARAM_INFO
	.align		4
.L_1405:
        /*0048*/ 	.byte	0x04, 0x17
        /*004a*/ 	.short	(.L_1407 - .L_1406)
.L_1406:
        /*004c*/ 	.word	0x00000000
        /*0050*/ 	.short	0x0004
        /*0052*/ 	.short	0x0020
        /*0054*/ 	.byte	0x00, 0xf0, 0x21, 0x00


	//----- nvinfo : EIATTR_KPARAM_INFO
	.align		4
.L_1407:
        /*0058*/ 	.byte	0x04, 0x17
        /*005a*/ 	.short	(.L_1409 - .L_1408)
.L_1408:
        /*005c*/ 	.word	0x00000000
        /*0060*/ 	.short	0x0003
        /*0062*/ 	.short	0x0018
        /*0064*/ 	.byte	0x00, 0xf0, 0x11, 0x00


	//----- nvinfo : EIATTR_KPARAM_INFO
	.align		4
.L_1409:
        /*0068*/ 	.byte	0x04, 0x17
        /*006a*/ 	.short	(.L_1411 - .L_1410)
.L_1410:
        /*006c*/ 	.word	0x00000000
        /*0070*/ 	.short	0x0002
        /*0072*/ 	.short	0x0010
        /*0074*/ 	.byte	0x00, 0xf5, 0x21, 0x00


	//----- nvinfo : EIATTR_KPARAM_INFO
	.align		4
.L_1411:
        /*0078*/ 	.byte	0x04, 0x17
        /*007a*/ 	.short	(.L_1413 - .L_1412)
.L_1412:
        /*007c*/ 	.word	0x00000000
        /*0080*/ 	.short	0x0001
        /*0082*/ 	.short	0x0008
        /*0084*/ 	.byte	0x00, 0xf5, 0x21, 0x00


	//----- nvinfo : EIATTR_KPARAM_INFO
	.align		4
.L_1413:
        /*0088*/ 	.byte	0x04, 0x17
        /*008a*/ 	.short	(.L_1415 - .L_1414)
.L_1414:
        /*008c*/ 	.word	0x00000000
        /*0090*/ 	.short	0x0000
        /*0092*/ 	.short	0x0000
        /*0094*/ 	.byte	0x00, 0xf5, 0x21, 0x00


	//----- nvinfo : EIATTR_SPARSE_MMA_MASK
	.align		4
.L_1415:
        /*0098*/ 	.byte	0x03, 0x50
        /*009a*/ 	.short	0x0000


	//----- nvinfo : EIATTR_MAXREG_COUNT
	.align		4
        /*009c*/ 	.byte	0x03, 0x1b
        /*009e*/ 	.short	0x00ff


	//----- nvinfo : EIATTR_NUM_BARRIERS
	.align		4
        /*00a0*/ 	.byte	0x02, 0x4c
        /*00a2*/ 	.byte	0x01
	.zero		1


	//----- nvinfo : EIATTR_MERCURY_ISA_VERSION
	.align		4
        /*00a4*/ 	.byte	0x03, 0x5f
        /*00a6*/ 	.short	0x0101


	//----- nvinfo : EIATTR_COOP_GROUP_MASK_REGIDS
	.align		4
        /*00a8*/ 	.byte	0x04, 0x29
        /*00aa*/ 	.short	(.L_1417 - .L_1416)


	//   ....[0]....
.L_1416:
        /*00ac*/ 	.word	0xffffffff


	//   ....[1]....
        /*00b0*/ 	.word	0xffffffff


	//   ....[2]....
        /*00b4*/ 	.word	0xffffffff


	//   ....[3]....
        /*00b8*/ 	.word	0xffffffff


	//   ....[4]....
        /*00bc*/ 	.word	0xffffffff


	//   ....[5]....
        /*00c0*/ 	.word	0xffffffff


	//   ....[6]....
        /*00c4*/ 	.word	0xffffffff


	//   ....[7]....
        /*00c8*/ 	.word	0xffffffff


	//   ....[8]....
        /*00cc*/ 	.word	0xffffffff


	//   ....[9]....
        /*00d0*/ 	.word	0xffffffff


	//----- nvinfo : EIATTR_COOP_GROUP_INSTR_OFFSETS
	.align		4
.L_1417:
        /*00d4*/ 	.byte	0x04, 0x28
        /*00d6*/ 	.short	(.L_1419 - .L_1418)


	//   ....[0]....
.L_1418:
        /*00d8*/ 	.word	0x000011b0


	//   ....[1]....
        /*00dc*/ 	.word	0x00001230


	//   ....[2]....
        /*00e0*/ 	.word	0x00001270


	//   ....[3]....
        /*00e4*/ 	.word	0x000012b0


	//   ....[4]....
        /*00e8*/ 	.word	0x00001300


	//   ....[5]....
        /*00ec*/ 	.word	0x000013c0


	//   ....[6]....
        /*00f0*/ 	.word	0x00001400


	//   ....[7]....
        /*00f4*/ 	.word	0x00001430


	//   ....[8]....
        /*00f8*/ 	.word	0x00001460


	//   ....[9]....
        /*00fc*/ 	.word	0x00001490


	//----- nvinfo : EIATTR_VRC_CTA_INIT_COUNT
	.align		4
.L_1419:
        /*0100*/ 	.byte	0x02, 0x4a
	.zero		1
	.zero		1


	//----- nvinfo : EIATTR_EXIT_INSTR_OFFSETS
	.align		4
        /*0104*/ 	.byte	0x04, 0x1c
        /*0106*/ 	.short	(.L_1421 - .L_1420)


	//   ....[0]....
.L_1420:
        /*0108*/ 	.word	0x000013b0


	//   ....[1]....
        /*010c*/ 	.word	0x000014a0


	//   ....[2]....
        /*0110*/ 	.word	0x00001530


	//----- nvinfo : EIATTR_CRS_STACK_SIZE
	.align		4
.L_1421:
        /*0114*/ 	.byte	0x04, 0x1e
        /*0116*/ 	.short	(.L_1423 - .L_1422)
.L_1422:
        /*0118*/ 	.word	0x00000000


	//----- nvinfo : EIATTR_CBANK_PARAM_SIZE
	.align		4
.L_1423:
        /*011c*/ 	.byte	0x03, 0x19
        /*011e*/ 	.short	0x0048


	//----- nvinfo : EIATTR_PARAM_CBANK
	.align		4
        /*0120*/ 	.byte	0x04, 0x0a
        /*0122*/ 	.short	(.L_1425 - .L_1424)
	.align		4
.L_1424:
        /*0124*/ 	.word	index@(.nv.constant0._ZN2at6native55_GLOBAL__N__6c1c77d0_17_DistanceKernel_cu_7dd49032_311422cdist_kernel_cuda_implIfNS1_5distsIfE3infEEEvPT_PKS6_S9_S6_lllll)
        /*0128*/ 	.short	0x0380
        /*012a*/ 	.short	0x0048


	//----- nvinfo : EIATTR_SW_WAR
	.align		4
.L_1425:
        /*012c*/ 	.byte	0x04, 0x36
        /*012e*/ 	.short	(.L_1427 - .L_1426)
.L_1426:
        /*0130*/ 	.word	0x00000008
.L_1427:


//--------------------- .nv.info._ZN2at6native55_GLOBAL__N__6c1c77d0_17_DistanceKernel_cu_7dd49032_311422cdist_kernel_cuda_implIfNS1_5distsIfE3twoEEEvPT_PKS6_S9_S6_lllll --------------------------
	.section	.nv.info._ZN2at6native55_GLOBAL__N__6c1c77d0_17_DistanceKernel_cu_7dd49032_311422cdist_kernel_cuda_implIfNS1_5distsIfE3twoEEEvPT_PKS6_S9_S6_lllll,"",@"SHT_CUDA_INFO"
	.sectionflags	@""
	.align	4


	//----- nvinfo : EIATTR_CUDA_API_VERSION
	.align		4
        /*0000*/ 	.byte	0x04, 0x37
        /*0002*/ 	.short	(.L_1429 - .L_1428)
.L_1428:
        /*0004*/ 	.word	0x00000082


	//----- nvinfo : EIATTR_KPARAM_INFO
	.align		4
.L_1429:
        /*0008*/ 	.byte	0x04, 0x17
        /*000a*/ 	.short	(.L_1431 - .L_1430)
.L_1430:
        /*000c*/ 	.word	0x00000000
        /*0010*/ 	.short	0x0008
        /*0012*/ 	.short	0x0040
        /*0014*/ 	.byte	0x00, 0xf0, 0x21, 0x00


	//----- nvinfo : EIATTR_KPARAM_INFO
	.align		4
.L_1431:
        /*0018*/ 	.byte	0x04, 0x17
        /*001a*/ 	.short	(.L_1433 - .L_1432)
.L_1432:
        /*001c*/ 	.word	0x00000000
        /*0020*/ 	.short	0x0007
        /*0022*/ 	.short	0x0038
        /*0024*/ 	.byte	0x00, 0xf0, 0x21, 0x00


	//----- nvinfo : EIATTR_KPARAM_INFO
	.align		4
.L_1433:
        /*0028*/ 	.byte	0x04, 0x17
        /*002a*/ 	.short	(.L_1435 - .L_1434)
.L_1434:
        /*002c*/ 	.word	0x00000000
        /*0030*/ 	.short	0x0006
        /*0032*/ 	.short	0x0030
        /*0034*/ 	.byte	0x00, 0xf0, 0x21, 0x00


	//----- nvinfo : EIATTR_KPARAM_INFO
	.align		4
.L_1435:
        /*0038*/ 	.byte	0x04, 0x17
        /*003a*/ 	.short	(.L_1437 - .L_1436)
.L_1436:
        /*003c*/ 	.word	0x00000000
        /*0040*/ 	.short	0x0005
        /*0042*/ 	.short	0x0028
        /*0044*/ 	.byte	0x00, 0xf0, 0x21, 0x00


	//----- nvinfo : EIATTR_KPARAM_INFO
	.align		4
.L_1437:
        /*0048*/ 	.byte	0x04, 0x17
        /*004a*/ 	.short	(.L_1439 - .L_1438)
.L_1438:
        /*004c*/ 	.word	0x00000000
        /*0050*/ 	.short	0x0004
        /*0052*/ 	.short	0x0020
        /*0054*/ 	.byte	0x00, 0xf0, 0x21, 0x00


	//----- nvinfo : EIATTR_KPARAM_INFO
	.align		4
.L_1439:
        /*0058*/ 	.byte	0x04, 0x17
        /*005a*/ 	.short	(.L_1441 - .L_1440)
.L_1440:
        /*005c*/ 	.word	0x00000000
        /*0060*/ 	.short	0x0003
        /*0062*/ 	.short	0x0018
        /*0064*/ 	.byte	0x00, 0xf0, 0x11, 0x00


	//----- nvinfo : EIATTR_KPARAM_INFO
	.align		4
.L_1441:
        /*0068*/ 	.byte	0x04, 0x17
        /*006a*/ 	.short	(.L_1443 - .L_1442)
.L_1442:
        /*006c*/ 	.word	0x00000000
        /*0070*/ 	.short	0x0002
        /*0072*/ 	.short	0x0010
        /*0074*/ 	.byte	0x00, 0xf5, 0x21, 0x00


	//----- nvinfo : EIATTR_KPARAM_INFO
	.align		4
.L_1443:
        /*0078*/ 	.byte	0x04, 0x17
        /*007a*/ 	.short	(.L_1445 - .L_1444)
.L_1444:
        /*007c*/ 	.word	0x00000000
        /*0080*/ 	.short	0x0001
        /*0082*/ 	.short	0x0008
        /*0084*/ 	.byte	0x00, 0xf5, 0x21, 0x00


	//----- nvinfo : EIATTR_KPARAM_INFO
	.align		4
.L_1445:
        /*0088*/ 	.byte	0x04, 0x17
        /*008a*/ 	.short	(.L_1447 - .L_1446)
.L_1446:
        /*008c*/ 	.word	0x00000000
        /*0090*/ 	.short	0x0000
        /*0092*/ 	.short	0x0000
        /*0094*/ 	.byte	0x00, 0xf5, 0x21, 0x00


	//----- nvinfo : EIATTR_SPARSE_MMA_MASK
	.align		4
.L_1447:
        /*0098*/ 	.byte	0x03, 0x50
        /*009a*/ 	.short	0x0000


	//----- nvinfo : EIATTR_MAXREG_COUNT
	.align		4
        /*009c*/ 	.byte	0x03, 0x1b
        /*009e*/ 	.short	0x00ff


	//----- nvinfo : EIATTR_NUM_BARRIERS
	.align		4
        /*00a0*/ 	.byte	0x02, 0x4c
        /*00a2*/ 	.byte	0x01
	.zero		1


	//----- nvinfo : EIATTR_MERCURY_ISA_VERSION
	.align		4
        /*00a4*/ 	.byte	0x03, 0x5f
        /*00a6*/ 	.short	0x0101


	//----- nvinfo : EIATTR_COOP_GROUP_MASK_REGIDS
	.align		4
        /*00a8*/ 	.byte	0x04, 0x29
        /*00aa*/ 	.short	(.L_1449 - .L_1448)


	//   ....[0]....
.L_1448:
        /*00ac*/ 	.word	0xffffffff


	//   ....[1]....
        /*00b0*/ 	.word	0xffffffff


	//   ....[2]....
        /*00b4*/ 	.word	0xffffffff


	//   ....[3]....
        /*00b8*/ 	.word	0xffffffff


	//   ....[4]....
        /*00bc*/ 	.word	0xffffffff


	//   ....[5]....
        /*00c0*/ 	.word	0xffffffff


	//   ....[6]....
        /*00c4*/ 	.word	0xffffffff


	//   ....[7]....
        /*00c8*/ 	.word	0xffffffff


	//   ....[8]....
        /*00cc*/ 	.word	0xffffffff


	//   ....[9]....
        /*00d0*/ 	.word	0xffffffff


	//----- nvinfo : EIATTR_COOP_GROUP_INSTR_OFFSETS
	.align		4
.L_1449:
        /*00d4*/ 	.byte	0x04, 0x28
        /*00d6*/ 	.short	(.L_1451 - .L_1450)


	//   ....[0]....
.L_1450:
        /*00d8*/ 	.word	0x000011a0


	//   ....[1]....
        /*00dc*/ 	.word	0x00001200


	//   ....[2]....
        /*00e0*/ 	.word	0x00001230


	//   ....[3]....
        /*00e4*/ 	.word	0x00001280


	//   ....[4]....
        /*00e8*/ 	.word	0x000012d0


	//   ....[5]....
        /*00ec*/ 	.word	0x00001360


	//   ....[6]....
        /*00f0*/ 	.word	0x00001390


	//   ....[7]....
        /*00f4*/ 	.word	0x000013b0


	//   ....[8]....
        /*00f8*/ 	.word	0x000013d0


	//   ....[9]....
        /*00fc*/ 	.word	0x000013f0


	//----- nvinfo : EIATTR_VRC_CTA_INIT_COUNT
	.align		4
.L_1451:
        /*0100*/ 	.byte	0x02, 0x4a
	.zero		1
	.zero		1


	//----- nvinfo : EIATTR_EXIT_INSTR_OFFSETS
	.align		4
        /*0104*/ 	.byte	0x04, 0x1c
        /*0106*/ 	.short	(.L_1453 - .L_1452)


	//   ....[0]....
.L_1452:
        /*0108*/ 	.word	0x00001350


	//   ....[1]....
        /*010c*/ 	.word	0x00001400


	//   ....[2]....
        /*0110*/ 	.word	0x00001490


	//----- nvinfo : EIATTR_CRS_STACK_SIZE
	.align		4
.L_1453:
        /*0114*/ 	.byte	0x04, 0x1e
        /*0116*/ 	.short	(.L_1455 - .L_1454)
.L_1454:
        /*0118*/ 	.word	0x00000000


	//----- nvinfo : EIATTR_CBANK_PARAM_SIZE
	.align		4
.L_1455:
        /*011c*/ 	.byte	0x03, 0x19
        /*011e*/ 	.short	0x0048


	//----- nvinfo : EIATTR_PARAM_CBANK
	.align		4
        /*0120*/ 	.byte	0x04, 0x0a
        /*0122*/ 	.short	(.L_1457 - .L_1456)
	.align		4
.L_1456:
        /*0124*/ 	.word	index@(.nv.constant0._ZN2at6native55_GLOBAL__N__6c1c77d0_17_DistanceKernel_cu_7dd49032_311422cdist_kernel_cuda_implIfNS1_5distsIfE3twoEEEvPT_PKS6_S9_S6_lllll)
        /*0128*/ 	.short	0x0380
        /*012a*/ 	.short	0x0048


	//----- nvinfo : EIATTR_SW_WAR
	.align		4
.L_1457:
        /*012c*/ 	.byte	0x04, 0x36
        /*012e*/ 	.short	(.L_1459 - .L_1458)
.L_1458:
        /*0130*/ 	.word	0x00000008
.L_1459:


//--------------------- .nv.info._ZN2at6native55_GLOBAL__N__6c1c77d0_17_DistanceKernel_cu_7dd49032_311422cdist_kernel_cuda_implIfNS1_5distsIfE3oneEEEvPT_PKS6_S9_S6_lllll --------------------------
	.section	.nv.info._ZN2at6native55_GLOBAL__N__6c1c77d0_17_DistanceKernel_cu_7dd49032_311422cdist_kernel_cuda_implIfNS1_5distsIfE3oneEEEvPT_PKS6_S9_S6_lllll,"",@"SHT_CUDA_INFO"
	.sectionflags	@""
	.align	4


	//----- nvinfo : EIATTR_CUDA_API_VERSION
	.align		4
        /*0000*/ 	.byte	0x04, 0x37
        /*0002*/ 	.short	(.L_1461 - .L_1460)
.L_1460:
        /*0004*/ 	.word	0x00000082


	//----- nvinfo : EIATTR_KPARAM_INFO
	.align		4
.L_1461:
        /*0008*/ 	.byte	0x04, 0x17
        /*000a*/ 	.short	(.L_1463 - .L_1462)
.L_1462:
        /*000c*/ 	.word	0x00000000
        /*0010*/ 	.short	0x0008
        /*0012*/ 	.short	0x0040
        /*0014*/ 	.byte	0x00, 0xf0, 0x21, 0x00


	//----- nvinfo : EIATTR_KPARAM_INFO
	.align		4
.L_1463:
        /*0018*/ 	.byte	0x04, 0x17
        /*001a*/ 	.short	(.L_1465 - .L_1464)
.L_1464:
        /*001c*/ 	.word	0x00000000
        /*0020*/ 	.short	0x0007
        /*0022*/ 	.short	0x0038
        /*0024*/ 	.byte	0x00, 0xf0, 0x21, 0x00


	//----- nvinfo : EIATTR_KPARAM_INFO
	.align		4
.L_1465:
        /*0028*/ 	.byte	0x04, 0x17
        /*002a*/ 	.short	(.L_1467 - .L_1466)
.L_1466:
        /*002c*/ 	.word	0x00000000
        /*0030*/ 	.short	0x0006
        /*0032*/ 	.short	0x0030
        /*0034*/ 	.byte	0x00, 0xf0, 0x21, 0x00


	//----- nvinfo : EIATTR_KPARAM_INFO
	.align		4
.L_1467:
        /*0038*/ 	.byte	0x04, 0x17
        /*003a*/ 	.short	(.L_1469 - .L_1468)
.L_1468:
        /*003c*/ 	.word	0x00000000
        /*0040*/ 	.short	0x0005
        /*0042*/ 	.short	0x0028
        /*0044*/ 	.byte	0x00, 0xf0, 0x21, 0x00


	//----- nvinfo : EIATTR_KPARAM_INFO
	.align		4
.L_1469:
        /*0048*/ 	.byte	0x04, 0x17
        /*004a*/ 	.short	(.L_1471 - .L_1470)
.L_1470:
        /*004c*/ 	.word	0x00000000
        /*0050*/ 	.short	0x0004
        /*0052*/ 	.short	0x0020
        /*0054*/ 	.byte	0x00, 0xf0, 0x21, 0x00


	//----- nvinfo : EIATTR_KPARAM_INFO
	.align		4
.L_1471:
        /*0058*/ 	.byte	0x04, 0x17
        /*005a*/ 	.short	(.L_1473 - .L_1472)
.L_1472:
        /*005c*/ 	.word	0x00000000
        /*0060*/ 	.short	0x0003
        /*0062*/ 	.short	0x0018
        /*0064*/ 	.byte	0x00, 0xf0, 0x11, 0x00


	//----- nvinfo : EIATTR_KPARAM_INFO
	.align		4
.L_1473:
        /*0068*/ 	.byte	0x04, 0x17
        /*006a*/ 	.short	(.L_1475 - .L_1474)
.L_1474:
        /*006c*/ 	.word	0x00000000
        /*0070*/ 	.short	0x0002
        /*0072*/ 	.short	0x0010
        /*0074*/ 	.byte	0x00, 0xf5, 0x21, 0x00


	//----- nvinfo : EIATTR_KPARAM_INFO
	.align		4
.L_1475:
        /*0078*/ 	.byte	0x04, 0x17
        /*007a*/ 	.short	(.L_1477 - .L_1476)
.L_1476:
        /*007c*/ 	.word	0x00000000
        /*0080*/ 	.short	0x0001
        /*0082*/ 	.short	0x0008
        /*0084*/ 	.byte	0x00, 0xf5, 0x21, 0x00


	//----- nvinfo : EIATTR_KPARAM_INFO
	.align		4
.L_1477:
        /*0088*/ 	.byte	0x04, 0x17
        /*008a*/ 	.short	(.L_1479 - .L_1478)
.L_1478:
        /*008c*/ 	.word	0x00000000
        /*0090*/ 	.short	0x0000
        /*0092*/ 	.short	0x0000
        /*0094*/ 	.byte	0x00, 0xf5, 0x21, 0x00


	//----- nvinfo : EIATTR_SPARSE_MMA_MASK
	.align		4
.L_1479:
        /*0098*/ 	.byte	0x03, 0x50
        /*009a*/ 	.short	0x0000


	//----- nvinfo : EIATTR_MAXREG_COUNT
	.align		4
        /*009c*/ 	.byte	0x03, 0x1b
        /*009e*/ 	.short	0x00ff


	//----- nvinfo : EIATTR_NUM_BARRIERS
	.align		4
        /*00a0*/ 	.byte	0x02, 0x4c
        /*00a2*/ 	.byte	0x01
	.zero		1


	//----- nvinfo : EIATTR_MERCURY_ISA_VERSION
	.align		4
        /*00a4*/ 	.byte	0x03, 0x5f
        /*00a6*/ 	.short	0x0101


	//----- nvinfo : EIATTR_COOP_GROUP_MASK_REGIDS
	.align		4
        /*00a8*/ 	.byte	0x04, 0x29
        /*00aa*/ 	.short	(.L_1481 - .L_1480)


	//   ....[0]....
.L_1480:
        /*00ac*/ 	.word	0xffffffff


	//   ....[1]....
        /*00b0*/ 	.word	0xffffffff


	//   ....[2]....
        /*00b4*/ 	.word	0xffffffff


	//   ....[3]....
        /*00b8*/ 	.word	0xffffffff


	//   ....[4]....
        /*00bc*/ 	.word	0xffffffff


	//   ....[5]....
        /*00c0*/ 	.word	0xffffffff


	//   ....[6]....
        /*00c4*/ 	.word	0xffffffff


	//   ....[7]....
        /*00c8*/ 	.word	0xffffffff


	//   ....[8]....
        /*00cc*/ 	.word	0xffffffff


	//   ....[9]....
        /*00d0*/ 	.word	0xffffffff


	//----- nvinfo : EIATTR_COOP_GROUP_INSTR_OFFSETS
	.align		4
.L_1481:
        /*00d4*/ 	.byte	0x04, 0x28
        /*00d6*/ 	.short	(.L_1483 - .L_1482)


	//   ....[0]....
.L_1482:
        /*00d8*/ 	.word	0x000011a0


	//   ....[1]....
        /*00dc*/ 	.word	0x00001200


	//   ....[2]....
        /*00e0*/ 	.word	0x00001230


	//   ....[3]....
        /*00e4*/ 	.word	0x00001280


	//   ....[4]....
        /*00e8*/ 	.word	0x000012d0


	//   ....[5]....
        /*00ec*/ 	.word	0x00001360


	//   ....[6]....
        /*00f0*/ 	.word	0x00001390


	//   ....[7]....
        /*00f4*/ 	.word	0x000013b0


	//   ....[8]....
        /*00f8*/ 	.word	0x000013d0


	//   ....[9]....
        /*00fc*/ 	.word	0x000013f0


	//----- nvinfo : EIATTR_VRC_CTA_INIT_COUNT
	.align		4
.L_1483:
        /*0100*/ 	.byte	0x02, 0x4a
	.zero		1
	.zero		1


	//----- nvinfo : EIATTR_EXIT_INSTR_OFFSETS
	.align		4
        /*0104*/ 	.byte	0x04, 0x1c
        /*0106*/ 	.short	(.L_1485 - .L_1484)


	//   ....[0]....
.L_1484:
        /*0108*/ 	.word	0x00001350


	//   ....[1]....
        /*010c*/ 	.word	0x00001400


	//   ....[2]....
        /*0110*/ 	.word	0x00001480


	//----- nvinfo : EIATTR_CRS_STACK_SIZE
	.align		4
.L_1485:
        /*0114*/ 	.byte	0x04, 0x1e
        /*0116*/ 	.short	(.L_1487 - .L_1486)
.L_1486:
        /*0118*/ 	.word	0x00000000


	//----- nvinfo : EIATTR_CBANK_PARAM_SIZE
	.align		4
.L_1487:
        /*011c*/ 	.byte	0x03, 0x19
        /*011e*/ 	.short	0x0048


	//----- nvinfo : EIATTR_PARAM_CBANK
	.align		4
        /*0120*/ 	.byte	0x04, 0x0a
        /*0122*/ 	.short	(.L_1489 - .L_1488)
	.align		4
.L_1488:
        /*0124*/ 	.word	index@(.nv.constant0._ZN2at6native55_GLOBAL__N__6c1c77d0_17_DistanceKernel_cu_7dd49032_311422cdist_kernel_cuda_implIfNS1_5distsIfE3oneEEEvPT_PKS6_S9_S6_lllll)
        /*0128*/ 	.short	0x0380
        /*012a*/ 	.short	0x0048


	//----- nvinfo : EIATTR_SW_WAR
	.align		4
.L_1489:
        /*012c*/ 	.byte	0x04, 0x36
        /*012e*/ 	.short	(.L_1491 - .L_1490)
.L_1490:
        /*0130*/ 	.word	0x00000008
.L_1491:


//--------------------- .nv.info._ZN2at6native55_GLOBAL__N__6c1c77d0_17_DistanceKernel_cu_7dd49032_311422cdist_kernel_cuda_implIfNS1_5distsIfE4zeroEEEvPT_PKS6_S9_S6_lllll --------------------------
	.section	.nv.info._ZN2at6native55_GLOBAL__N__6c1c77d0_17_DistanceKernel_cu_7dd49032_311422cdist_kernel_cuda_implIfNS1_5distsIfE4zeroEEEvPT_PKS6_S9_S6_lllll,"",@"SHT_CUDA_INFO"
	.sectionflags	@""
	.align	4


	//----- nvinfo : EIATTR_CUDA_API_VERSION
	.align		4
        /*0000*/ 	.byte	0x04, 0x37
        /*0002*/ 	.short	(.L_1493 - .L_1492)
.L_1492:
        /*0004*/ 	.word	0x00000082


	//----- nvinfo : EIATTR_KPARAM_INFO
	.align		4
.L_1493:
        /*0008*/ 	.byte	0x04, 0x17
        /*000a*/ 	.short	(.L_1495 - .L_1494)
.L_1494:
        /*000c*/ 	.word	0x00000000
        /*0010*/ 	.short	0x0008
        /*0012*/ 	.short	0x0040
        /*0014*/ 	.byte	0x00, 0xf0, 0x21, 0x00


	//----- nvinfo : EIATTR_KPARAM_INFO
	.align		4
.L_1495:
        /*0018*/ 	.byte	0x04, 0x17
        /*001a*/ 	.short	(.L_1497 - .L_1496)
.L_1496:
        /*001c*/ 	.word	0x00000000
        /*0020*/ 	.short	0x0007
        /*0022*/ 	.short	0x0038
        /*0024*/ 	.byte	0x00, 0xf0, 0x21, 0x00


	//----- nvinfo : EIATTR_KPARAM_INFO
	.align		4
.L_1497:
        /*0028*/ 	.byte	0x04, 0x17
        /*002a*/ 	.short	(.L_1499 - .L_1498)
.L_1498:
        /*002c*/ 	.word	0x00000000
        /*0030*/ 	.short	0x0006
        /*0032*/ 	.short	0x0030
        /*0034*/ 	.byte	0x00, 0xf0, 0x21, 0x00


	//----- nvinfo : EIATTR_KPARAM_INFO
	.align		4
.L_1499:
        /*0038*/ 	.byte	0x04, 0x17
        /*003a*/ 	.short	(.L_1501 - .L_1500)
.L_1500:
        /*003c*/ 	.word	0x00000000
        /*0040*/ 	.short	0x0005
        /*0042*/ 	.short	0x0028
        /*0044*/ 	.byte	0x00, 0xf0, 0x21, 0x00


	//----- nvinfo : EIATTR_KPARAM_INFO
	.align		4
.L_1501:
        /*0048*/ 	.byte	0x04, 0x17
        /*004a*/ 	.short	(.L_1503 - .L_1502)
.L_1502:
        /*004c*/ 	.word	0x00000000
        /*0050*/ 	.short	0x0004
        /*0052*/ 	.short	0x0020
        /*0054*/ 	.byte	0x00, 0xf0, 0x21, 0x00


	//----- nvinfo : EIATTR_KPARAM_INFO
	.align		4
.L_1503:
        /*0058*/ 	.byte	0x04, 0x17
        /*005a*/ 	.short	(.L_1505 - .L_1504)
.L_1504:
        /*005c*/ 	.word	0x00000000
        /*0060*/ 	.short	0x0003
        /*0062*/ 	.short	0x0018
        /*0064*/ 	.byte	0x00, 0xf0, 0x11, 0x00


	//----- nvinfo : EIATTR_KPARAM_INFO
	.align		4
.L_1505:
        /*0068*/ 	.byte	0x04, 0x17
        /*006a*/ 	.short	(.L_1507 - .L_1506)
.L_1506:
        /*006c*/ 	.word	0x00000000
        /*0070*/ 	.short	0x0002
        /*0072*/ 	.short	0x0010
        /*0074*/ 	.byte	0x00, 0xf5, 0x21, 0x00


	//----- nvinfo : EIATTR_KPARAM_INFO
	.align		4
.L_1507:
        /*0078*/ 	.byte	0x04, 0x17
        /*007a*/ 	.short	(.L_1509 - .L_1508)
.L_1508:
        /*007c*/ 	.word	0x00000000
        /*0080*/ 	.short	0x0001
        /*0082*/ 	.short	0x0008
        /*0084*/ 	.byte	0x00, 0xf5, 0x21, 0x00


	//----- nvinfo : EIATTR_KPARAM_INFO
	.align		4
.L_1509:
        /*0088*/ 	.byte	0x04, 0x17
        /*008a*/ 	.short	(.L_1511 - .L_1510)
.L_1510:
        /*008c*/ 	.word	0x00000000
        /*0090*/ 	.short	0x0000
        /*0092*/ 	.short	0x0000
        /*0094*/ 	.byte	0x00, 0xf5, 0x21, 0x00


	//----- nvinfo : EIATTR_SPARSE_MMA_MASK
	.align		4
.L_1511:
        /*0098*/ 	.byte	0x03, 0x50
        /*009a*/ 	.short	0x0000


	//----- nvinfo : EIATTR_MAXREG_COUNT
	.align		4
        /*009c*/ 	.byte	0x03, 0x1b
        /*009e*/ 	.short	0x00ff


	//----- nvinfo : EIATTR_NUM_BARRIERS
	.align		4
        /*00a0*/ 	.byte	0x02, 0x4c
        /*00a2*/ 	.byte	0x01
	.zero		1


	//----- nvinfo : EIATTR_MERCURY_ISA_VERSION
	.align		4
        /*00a4*/ 	.byte	0x03, 0x5f
        /*00a6*/ 	.short	0x0101


	//----- nvinfo : EIATTR_COOP_GROUP_MASK_REGIDS
	.align		4
        /*00a8*/ 	.byte	0x04, 0x29
        /*00aa*/ 	.short	(.L_1513 - .L_1512)


	//   ....[0]....
.L_1512:
        /*00ac*/ 	.word	0xffffffff


	//   ....[1]....
        /*00b0*/ 	.word	0xffffffff


	//   ....[2]....
        /*00b4*/ 	.word	0xffffffff


	//   ....[3]....
        /*00b8*/ 	.word	0xffffffff


	//   ....[4]....
        /*00bc*/ 	.word	0xffffffff


	//   ....[5]....
        /*00c0*/ 	.word	0xffffffff


	//   ....[6]....
        /*00c4*/ 	.word	0xffffffff


	//   ....[7]....
        /*00c8*/ 	.word	0xffffffff


	//   ....[8]....
        /*00cc*/ 	.word	0xffffffff


	//   ....[9]....
        /*00d0*/ 	.word	0xffffffff


	//----- nvinfo : EIATTR_COOP_GROUP_INSTR_OFFSETS
	.align		4
.L_1513:
        /*00d4*/ 	.byte	0x04, 0x28
        /*00d6*/ 	.short	(.L_1515 - .L_1514)


	//   ....[0]....
.L_1514:
        /*00d8*/ 	.word	0x00001390


	//   ....[1]....
        /*00dc*/ 	.word	0x00001400


	//   ....[2]....
        /*00e0*/ 	.word	0x00001440


	//   ....[3]....
        /*00e4*/ 	.word	0x00001490


	//   ....[4]....
        /*00e8*/ 	.word	0x000014d0


	//   ....[5]....
        /*00ec*/ 	.word	0x00001550


	//   ....[6]....
        /*00f0*/ 	.word	0x00001580


	//   ....[7]....
        /*00f4*/ 	.word	0x000015a0


	//   ....[8]....
        /*00f8*/ 	.word	0x000015c0


	//   ....[9]....
        /*00fc*/ 	.word	0x000015e0


	//----- nvinfo : EIATTR_VRC_CTA_INIT_COUNT
	.align		4
.L_1515:
        /*0100*/ 	.byte	0x02, 0x4a
	.zero		1
	.zero		1


	//----- nvinfo : EIATTR_EXIT_INSTR_OFFSETS
	.align		4
        /*0104*/ 	.byte	0x04, 0x1c
        /*0106*/ 	.short	(.L_1517 - .L_1516)


	//   ....[0]....
.L_1516:
        /*0108*/ 	.word	0x00001540


	//   ....[1]....
        /*010c*/ 	.word	0x000015f0


	//   ....[2]....
        /*0110*/ 	.word	0x00001670


	//----- nvinfo : EIATTR_CRS_STACK_SIZE
	.align		4
.L_1517:
        /*0114*/ 	.byte	0x04, 0x1e
        /*0116*/ 	.short	(.L_1519 - .L_1518)
.L_1518:
        /*0118*/ 	.word	0x00000000


	//----- nvinfo : EIATTR_CBANK_PARAM_SIZE
	.align		4
.L_1519:
        /*011c*/ 	.byte	0x03, 0x19
        /*011e*/ 	.short	0x0048


	//----- nvinfo : EIATTR_PARAM_CBANK
	.align		4
        /*0120*/ 	.byte	0x04, 0x0a
        /*0122*/ 	.short	(.L_1521 - .L_1520)
	.align		4
.L_1520:
        /*0124*/ 	.word	index@(.nv.constant0._ZN2at6native55_GLOBAL__N__6c1c77d0_17_DistanceKernel_cu_7dd49032_311422cdist_kernel_cuda_implIfNS1_5distsIfE4zeroEEEvPT_PKS6_S9_S6_lllll)
        /*0128*/ 	.short	0x0380
        /*012a*/ 	.short	0x0048


	//----- nvinfo : EIATTR_SW_WAR
	.align		4
.L_1521:
        /*012c*/ 	.byte	0x04, 0x36
        /*012e*/ 	.short	(.L_1523 - .L_1522)
.L_1522:
        /*0130*/ 	.word	0x00000008
.L_1523:


//--------------------- .nv.info._ZN2at6native55_GLOBAL__N__6c1c77d0_17_DistanceKernel_cu_7dd49032_311422cdist_kernel_cuda_implIfNS1_5distsIfE1pEEEvPT_PKS6_S9_S6_lllll --------------------------
	.section	.nv.info._ZN2at6native55_GLOBAL__N__6c1c77d0_17_DistanceKernel_cu_7dd49032_311422cdist_kernel_cuda_implIfNS1_5distsIfE1pEEEvPT_PKS6_S9_S6_lllll,"",@"SHT_CUDA_INFO"
	.sectionflags	@""
	.align	4


	//----- nvinfo : EIATTR_CUDA_API_VERSION
	.align		4
        /*0000*/ 	.byte	0x04, 0x37
        /*0002*/ 	.short	(.L_1525 - .L_1524)
.L_1524:
        /*0004*/ 	.word	0x00000082


	//----- nvinfo : EIATTR_KPARAM_INFO
	.align		4
.L_1525:
        /*0008*/ 	.byte	0x04, 0x17
        /*000a*/ 	.short	(.L_1527 - .L_1526)
.L_1526:
        /*000c*/ 	.word	0x00000000
        /*0010*/ 	.short	0x0008
        /*0012*/ 	.short	0x0040
        /*0014*/ 	.byte	0x00, 0xf0, 0x21, 0x00


	//----- nvinfo : EIATTR_KPARAM_INFO
	.align		4
.L_1527:
        /*0018*/ 	.byte	0x04, 0x17
        /*001a*/ 	.short	(.L_1529 - .L_1528)
.L_1528:
        /*001c*/ 	.word	0x00000000
        /*0020*/ 	.short	0x0007
        /*0022*/ 	.short	0x0038
        /*0024*/ 	.byte	0x00, 0xf0, 0x21, 0x00


	//----- nvinfo : EIATTR_KPARAM_INFO
	.align		4
.L_1529:
        /*0028*/ 	.byte	0x04, 0x17
        /*002a*/ 	.short	(.L_1531 - .L_1530)
.L_1530:
        /*002c*/ 	.word	0x00000000
        /*0030*/ 	.short	0x0006
        /*0032*/ 	.short	0x0030
        /*0034*/ 	.byte	0x00, 0xf0, 0x21, 0x00


	//----- nvinfo : EIATTR_KPARAM_INFO
	.align		4
.L_1531:
        /*0038*/ 	.byte	0x04, 0x17
        /*003a*/ 	.short	(.L_1533 - .L_1532)
.L_1532:
        /*003c*/ 	.word	0x00000000
        /*0040*/ 	.short	0x0005
        /*0042*/ 	.short	0x0028
        /*0044*/ 	.byte	0x00, 0xf0, 0x21, 0x00


	//----- nvinfo : EIATTR_KPARAM_INFO
	.align		4
.L_1533:
        /*0048*/ 	.byte	0x04, 0x17
        /*004a*/ 	.short	(.L_1535 - .L_1534)
.L_1534:
        /*004c*/ 	.word	0x00000000
        /*0050*/ 	.short	0x0004
        /*0052*/ 	.short	0x0020
        /*0054*/ 	.byte	0x00, 0xf0, 0x21, 0x00


	//----- nvinfo : EIATTR_KPARAM_INFO
	.align		4
.L_1535:
        /*0058*/ 	.byte	0x04, 0x17
        /*005a*/ 	.short	(.L_1537 - .L_1536)
.L_1536:
        /*005c*/ 	.word	0x00000000
        /*0060*/ 	.short	0x0003
        /*0062*/ 	.short	0x0018
        /*0064*/ 	.byte	0x00, 0xf0, 0x11, 0x00


	//----- nvinfo : EIATTR_KPARAM_INFO
	.align		4
.L_1537:
        /*0068*/ 	.byte	0x04, 0x17
        /*006a*/ 	.short	(.L_1539 - .L_1538)
.L_1538:
        /*006c*/ 	.word	0x00000000
        /*0070*/ 	.short	0x0002
        /*0072*/ 	.short	0x0010
        /*0074*/ 	.byte	0x00, 0xf5, 0x21, 0x00


	//----- nvinfo : EIATTR_KPARAM_INFO
	.align		4
.L_1539:
        /*0078*/ 	.byte	0x04, 0x17
        /*007a*/ 	.short	(.L_1541 - .L_1540)
.L_1540:
        /*007c*/ 	.word	0x00000000
        /*0080*/ 	.short	0x0001
        /*0082*/ 	.short	0x0008
        /*0084*/ 	.byte	0x00, 0xf5, 0x21, 0x00


	//----- nvinfo : EIATTR_KPARAM_INFO
	.align		4
.L_1541:
        /*0088*/ 	.byte	0x04, 0x17
        /*008a*/ 	.short	(.L_1543 - .L_1542)
.L_1542:
        /*008c*/ 	.word	0x00000000
        /*0090*/ 	.short	0x0000
        /*0092*/ 	.short	0x0000
        /*0094*/ 	.byte	0x00, 0xf5, 0x21, 0x00


	//----- nvinfo : EIATTR_SPARSE_MMA_MASK
	.align		4
.L_1543:
        /*0098*/ 	.byte	0x03, 0x50
        /*009a*/ 	.short	0x0000


	//----- nvinfo : EIATTR_MAXREG_COUNT
	.align		4
        /*009c*/ 	.byte	0x03, 0x1b
        /*009e*/ 	.short	0x00ff


	//----- nvinfo : EIATTR_NUM_BARRIERS
	.align		4
        /*00a0*/ 	.byte	0x02, 0x4c
        /*00a2*/ 	.byte	0x01
	.zero		1


	//----- nvinfo : EIATTR_MERCURY_ISA_VERSION
	.align		4
        /*00a4*/ 	.byte	0x03, 0x5f
        /*00a6*/ 	.short	0x0101


	//----- nvinfo : EIATTR_COOP_GROUP_MASK_REGIDS
	.align		4
        /*00a8*/ 	.byte	0x04, 0x29
        /*00aa*/ 	.short	(.L_1545 - .L_1544)


	//   ....[0]....
.L_1544:
        /*00ac*/ 	.word	0xffffffff


	//   ....[1]....
        /*00b0*/ 	.word	0xffffffff


	//   ....[2]....
        /*00b4*/ 	.word	0xffffffff


	//   ....[3]....
        /*00b8*/ 	.word	0xffffffff


	//   ....[4]....
        /*00bc*/ 	.word	0xffffffff


	//   ....[5]....
        /*00c0*/ 	.word	0xffffffff


	//   ....[6]....
        /*00c4*/ 	.word	0xffffffff


	//   ....[7]....
        /*00c8*/ 	.word	0xffffffff


	//   ....[8]....
        /*00cc*/ 	.word	0xffffffff


	//   ....[9]....
        /*00d0*/ 	.word	0xffffffff


	//----- nvinfo : EIATTR_COOP_GROUP_INSTR_OFFSETS
	.align		4
.L_1545:
        /*00d4*/ 	.byte	0x04, 0x28
        /*00d6*/ 	.short	(.L_1547 - .L_1546)


	//   ....[0]....
.L_1546:
        /*00d8*/ 	.word	0x000012f0


	//   ....[1]....
        /*00dc*/ 	.word	0x00001350


	//   ....[2]....
        /*00e0*/ 	.word	0x00001380


	//   ....[3]....
        /*00e4*/ 	.word	0x000013d0


	//   ....[4]....
        /*00e8*/ 	.word	0x00001420


	//   ....[5]....
        /*00ec*/ 	.word	0x000014b0


	//   ....[6]....
        /*00f0*/ 	.word	0x000014e0


	//   ....[7]....
        /*00f4*/ 	.word	0x00001500


	//   ....[8]....
        /*00f8*/ 	.word	0x00001520


	//   ....[9]....
        /*00fc*/ 	.word	0x00001540


	//----- nvinfo : EIATTR_VRC_CTA_INIT_COUNT
	.align		4
.L_1547:
        /*0100*/ 	.byte	0x02, 0x4a
	.zero		1
	.zero		1


	//----- nvinfo : EIATTR_EXIT_INSTR_OFFSETS
	.align		4
        /*0104*/ 	.byte	0x04, 0x1c
        /*0106*/ 	.short	(.L_1549 - .L_1548)


	//   ....[0]....
.L_1548:
        /*0108*/ 	.word	0x000014a0


	//   ....[1]....
        /*010c*/ 	.word	0x00001550


	//   ....[2]....
        /*0110*/ 	.word	0x00001620


	//----- nvinfo : EIATTR_CRS_STACK_SIZE
	.align		4
.L_1549:
        /*0114*/ 	.byte	0x04, 0x1e
        /*0116*/ 	.short	(.L_1551 - .L_1550)
.L_1550:
        /*0118*/ 	.word	0x00000000


	//----- nvinfo : EIATTR_CBANK_PARAM_SIZE
	.align		4
.L_1551:
        /*011c*/ 	.byte	0x03, 0x19
        /*011e*/ 	.short	0x0048


	//----- nvinfo : EIATTR_PARAM_CBANK
	.align		4
        /*0120*/ 	.byte	0x04, 0x0a
        /*0122*/ 	.short	(.L_1553 - .L_1552)
	.align		4
.L_1552:
        /*0124*/ 	.word	index@(.nv.constant0._ZN2at6native55_GLOBAL__N__6c1c77d0_17_DistanceKernel_cu_7dd49032_311422cdist_kernel_cuda_implIfNS1_5distsIfE1pEEEvPT_PKS6_S9_S6_lllll)
        /*0128*/ 	.short	0x0380
        /*012a*/ 	.short	0x0048


	//----- nvinfo : EIATTR_SW_WAR
	.align		4
.L_1553:
        /*012c*/ 	.byte	0x04, 0x36
        /*012e*/ 	.short	(.L_1555 - .L_1554)
.L_1554:
        /*0130*/ 	.word	0x00000008
.L_1555:


//--------------------- .nv.info._ZN2at6native55_GLOBAL__N__6c1c77d0_17_DistanceKernel_cu_7dd49032_311422cdist_kernel_cuda_implIdNS1_5distsIdE3infEEEvPT_PKS6_S9_S6_lllll --------------------------
	.section	.nv.info._ZN2at6native55_GLOBAL__N__6c1c77d0_17_DistanceKernel_cu_7dd49032_311422cdist_kernel_cuda_implIdNS1_5distsIdE3infEEEvPT_PKS6_S9_S6_lllll,"",@"SHT_CUDA_INFO"
	.sectionflags	@""
	.align	4


	//----- nvinfo : EIATTR_CUDA_API_VERSION
	.align		4
        /*0000*/ 	.byte	0x04, 0x37
        /*0002*/ 	.short	(.L_1557 - .L_1556)
.L_1556:
        /*0004*/ 	.word	0x00000082


	//----- nvinfo : EIATTR_KPARAM_INFO
	.align		4
.L_1557:
        /*0008*/ 	.byte	0x04, 0x17
        /*000a*/ 	.short	(.L_1559 - .L_1558)
.L_1558:
        /*000c*/ 	.word	0x00000000
        /*0010*/ 	.short	0x0008
        /*0012*/ 	.short	0x0040
        /*0014*/ 	.byte	0x00, 0xf0, 0x21, 0x00


	//----- nvinfo : EIATTR_KPARAM_INFO
	.align		4
.L_1559:
        /*0018*/ 	.byte	0x04, 0x17
        /*001a*/ 	.short	(.L_1561 - .L_1560)
.L_1560:
        /*001c*/ 	.word	0x00000000
        /*0020*/ 	.short	0x0007
        /*0022*/ 	.short	0x0038
        /*0024*/ 	.byte	0x00, 0xf0, 0x21, 0x00


	//----- nvinfo : EIATTR_KPARAM_INFO
	.align		4
.L_1561:
        /*0028*/ 	.byte	0x04, 0x17
        /*002a*/ 	.short	(.L_1563 - .L_1562)
.L_1562:
        /*002c*/ 	.word	0x00000000
        /*0030*/ 	.short	0x0006
        /*0032*/ 	.short	0x0030
        /*0034*/ 	.byte	0x00, 0xf0, 0x21, 0x00


	//----- nvinfo : EIATTR_KPARAM_INFO
	.align		4
.L_1563:
        /*0038*/ 	.byte	0x04, 0x17
        /*003a*/ 	.short	(.L_1565 - .L_1564)
.L_1564:
        /*003c*/ 	.word	0x00000000
        /*0040*/ 	.short	0x0005
        /*0042*/ 	.short	0x0028
        /*0044*/ 	.byte	0x00, 0xf0, 0x21, 0x00


	//----- nvinfo : EIATTR_KPARAM_INFO
	.align		4
.L_1565:
        /*0048*/ 	.byte	0x04, 0x17
        /*004a*/ 	.short	(.L_1567 - .L_1566)
.L_1566:
        /*004c*/ 	.word	0x00000000
        /*0050*/ 	.short	0x0004
        /*0052*/ 	.short	0x0020
        /*0054*/ 	.byte	0x00, 0xf0, 0x21, 0x00


	//----- nvinfo : EIATTR_KPARAM_INFO
	.align		4
.L_1567:
        /*0058*/ 	.byte	0x04, 0x17
        /*005a*/ 	.short	(.L_1569 - .L_1568)
.L_1568:
        /*005c*/ 	.word	0x00000000
        /*0060*/ 	.short	0x0003
        /*0062*/ 	.short	0x0018
        /*0064*/ 	.byte	0x00, 0xf0, 0x21, 0x00


	//----- nvinfo : EIATTR_KPARAM_INFO
	.align		4
.L_1569:
        /*0068*/ 	.byte	0x04, 0x17
        /*006a*/ 	.short	(.L_1571 - .L_1570)
.L_1570:
        /*006c*/ 	.word	0x00000000
        /*0070*/ 	.short	0x0002
        /*0072*/ 	.short	0x0010
        /*0074*/ 	.byte	0x00, 0xf5, 0x21, 0x00


	//----- nvinfo : EIATTR_KPARAM_INFO
	.align		4
.L_1571:
        /*0078*/ 	.byte	0x04, 0x17
        /*007a*/ 	.short	(.L_1573 - .L_1572)
.L_1572:
        /*007c*/ 	.word	0x00000000
        /*0080*/ 	.short	0x0001
        /*0082*/ 	.short	0x0008
        /*0084*/ 	.byte	0x00, 0xf5, 0x21, 0x00


	//----- nvinfo : EIATTR_KPARAM_INFO
	.align		4
.L_1573:
        /*0088*/ 	.byte	0x04, 0x17
        /*008a*/ 	.short	(.L_1575 - .L_1574)
.L_1574:
        /*008c*/ 	.word	0x00000000
        /*0090*/ 	.short	0x0000
        /*0092*/ 	.short	0x0000
        /*0094*/ 	.byte	0x00, 0xf5, 0x21, 0x00


	//----- nvinfo : EIATTR_SPARSE_MMA_MASK
	.align		4
.L_1575:
        /*0098*/ 	.byte	0x03, 0x50
        /*009a*/ 	.short	0x0000


	//----- nvinfo : EIATTR_MAXREG_COUNT
	.align		4
        /*009c*/ 	.byte	0x03, 0x1b
        /*009e*/ 	.short	0x00ff


	//----- nvinfo : EIATTR_NUM_BARRIERS
	.align		4
        /*00a0*/ 	.byte	0x02, 0x4c
        /*00a2*/ 	.byte	0x01
	.zero		1


	//----- nvinfo : EIATTR_MERCURY_ISA_VERSION
	.align		4
        /*00a4*/ 	.byte	0x03, 0x5f
        /*00a6*/ 	.short	0x0101


	//----- nvinfo : EIATTR_COOP_GROUP_MASK_REGIDS
	.align		4
        /*00a8*/ 	.byte	0x04, 0x29
        /*00aa*/ 	.short	(.L_1577 - .L_1576)


	//   ....[0]....
.L_1576:
        /*00ac*/ 	.word	0xffffffff


	//   ....[1]....
        /*00b0*/ 	.word	0xffffffff


	//   ....[2]....
        /*00b4*/ 	.word	0xffffffff


	//   ....[3]....
        /*00b8*/ 	.word	0xffffffff


	//   ....[4]....
        /*00bc*/ 	.word	0xffffffff


	//   ....[5]....
        /*00c0*/ 	.word	0xffffffff


	//   ....[6]....
        /*00c4*/ 	.word	0xffffffff


	//   ....[7]....
        /*00c8*/ 	.word	0xffffffff


	//   ....[8]....
        /*00cc*/ 	.word	0xffffffff


	//   ....[9]....
        /*00d0*/ 	.word	0xffffffff


	//   ....[10]....
        /*00d4*/ 	.word	0xffffffff


	//   ....[11]....
        /*00d8*/ 	.word	0xffffffff


	//   ....[12]....
        /*00dc*/ 	.word	0xffffffff


	//   ....[13]....
        /*00e0*/ 	.word	0xffffffff


	//   ....[14]....
        /*00e4*/ 	.word	0xffffffff


	//   ....[15]....
        /*00e8*/ 	.word	0xffffffff


	//   ....[16]....
        /*00ec*/ 	.word	0xffffffff


	//   ....[17]....
        /*00f0*/ 	.word	0xffffffff


	//   ....[18]....
        /*00f4*/ 	.word	0xffffffff


	//   ....[19]....
        /*00f8*/ 	.word	0xffffffff


	//----- nvinfo : EIATTR_COOP_GROUP_INSTR_OFFSETS
	.align		4
.L_1577:
        /*00fc*/ 	.byte	0x04, 0x28
        /*00fe*/ 	.short	(.L_1579 - .L_1578)


	//   ....[0]....
.L_1578:
        /*0100*/ 	.word	0x00001490


	//   ....[1]....
        /*0104*/ 	.word	0x000014e0


	//   ....[2]....
        /*0108*/ 	.word	0x00001540


	//   ....[3]....
        /*010c*/ 	.word	0x00001550


	//   ....[4]....
        /*0110*/ 	.word	0x000015c0


	//   ....[5]....
        /*0114*/ 	.word	0x000015d0


	//   ....[6]....
        /*0118*/ 	.word	0x00001660


	//   ....[7]....
        /*011c*/ 	.word	0x00001680


	//   ....[8]....
        /*0120*/ 	.word	0x00001720


	//   ....[9]....
        /*0124*/ 	.word	0x00001730


	//   ....[10]....
        /*0128*/ 	.word	0x00001800


	//   ....[11]....
        /*012c*/ 	.word	0x00001820


	//   ....[12]....
        /*0130*/ 	.word	0x00001860


	//   ....[13]....
        /*0134*/ 	.word	0x00001870


	//   ....[14]....
        /*0138*/ 	.word	0x000018e0


	//   ....[15]....
        /*013c*/ 	.word	0x000018f0


	//   ....[16]....
        /*0140*/ 	.word	0x00001960


	//   ....[17]....
        /*0144*/ 	.word	0x00001970


	//   ....[18]....
        /*0148*/ 	.word	0x000019e0


	//   ....[19]....
        /*014c*/ 	.word	0x000019f0


	//----- nvinfo : EIATTR_VRC_CTA_INIT_COUNT
	.align		4
.L_1579:
        /*0150*/ 	.byte	0x02, 0x4a
	.zero		1
	.zero		1


	//----- nvinfo : EIATTR_EXIT_INSTR_OFFSETS
	.align		4
        /*0154*/ 	.byte	0x04, 0x1c
        /*0156*/ 	.short	(.L_1581 - .L_1580)


	//   ....[0]....
.L_1580:
        /*0158*/ 	.word	0x000017f0


	//   ....[1]....
        /*015c*/ 	.word	0x00001a00


	//   ....[2]....
        /*0160*/ 	.word	0x00001aa0


	//----- nvinfo : EIATTR_CRS_STACK_SIZE
	.align		4
.L_1581:
        /*0164*/ 	.byte	0x04, 0x1e
        /*0166*/ 	.short	(.L_1583 - .L_1582)
.L_1582:
        /*0168*/ 	.word	0x00000000


	//----- nvinfo : EIATTR_CBANK_PARAM_SIZE
	.align		4
.L_1583:
        /*016c*/ 	.byte	0x03, 0x19
        /*016e*/ 	.short	0x0048


	//----- nvinfo : EIATTR_PARAM_CBANK
	.align		4
        /*0170*/ 	.byte	0x04, 0x0a
        /*0172*/ 	.short	(.L_1585 - .L_1584)
	.align		4
.L_1584:
        /*0174*/ 	.word	index@(.nv.constant0._ZN2at6native55_GLOBAL__N__6c1c77d0_17_DistanceKernel_cu_7dd49032_311422cdist_kernel_cuda_implIdNS1_5distsIdE3infEEEvPT_PKS6_S9_S6_lllll)
        /*0178*/ 	.short	0x0380
        /*017a*/ 	.short	0x0048


	//----- nvinfo : EIATTR_SW_WAR
	.align		4
.L_1585:
        /*017c*/ 	.byte	0x04, 0x36
        /*017e*/ 	.short	(.L_1587 - .L_1586)
.L_1586:
        /*0180*/ 	.word	0x00000008
.L_1587:


//--------------------- .nv.info._ZN2at6native55_GLOBAL__N__6c1c77d0_17_DistanceKernel_cu_7dd49032_311422cdist_kernel_cuda_implIdNS1_5distsIdE3twoEEEvPT_PKS6_S9_S6_lllll --------------------------
	.section	.nv.info._ZN2at6native55_GLOBAL__N__6c1c77d0_17_DistanceKernel_cu_7dd49032_311422cdist_kernel_cuda_implIdNS1_5distsIdE3twoEEEvPT_PKS6_S9_S6_lllll,"",@"SHT_CUDA_INFO"
	.sectionflags	@""
	.align	4


	//----- nvinfo : EIATTR_CUDA_API_VERSION
	.align		4
        /*0000*/ 	.byte	0x04, 0x37
        /*0002*/ 	.short	(.L_1589 - .L_1588)
.L_1588:
        /*0004*/ 	.word	0x00000082


	//----- nvinfo : EIATTR_KPARAM_INFO
	.align		4
.L_1589:
        /*0008*/ 	.byte	0x04, 0x17
        /*000a*/ 	.short	(.L_1591 - .L_1590)
.L_1590:
        /*000c*/ 	.word	0x00000000
        /*0010*/ 	.short	0x0008
        /*0012*/ 	.short	0x0040
        /*0014*/ 	.byte	0x00, 0xf0, 0x21, 0x00


	//----- nvinfo : EIATTR_KPARAM_INFO
	.align		4
.L_1591:
        /*0018*/ 	.byte	0x04, 0x17
        /*001a*/ 	.short	(.L_1593 - .L_1592)
.L_1592:
        /*001c*/ 	.word	0x00000000
        /*0020*/ 	.short	0x0007
        /*0022*/ 	.short	0x0038
        /*0024*/ 	.byte	0x00, 0xf0, 0x21, 0x00


	//----- nvinfo : EIATTR_KPARAM_INFO
	.align		4
.L_1593:
        /*0028*/ 	.byte	0x04, 0x17
        /*002a*/ 	.short	(.L_1595 - .L_1594)
.L_1594:
        /*002c*/ 	.word	0x00000000
        /*0030*/ 	.short	0x0006
        /*0032*/ 	.short	0x0030
        /*0034*/ 	.byte	0x00, 0xf0, 0x21, 0x00


	//----- nvinfo : EIATTR_KPARAM_INFO
	.align		4
.L_1595:
        /*0038*/ 	.byte	0x04, 0x17
        /*003a*/ 	.short	(.L_1597 - .L_1596)
.L_1596:
        /*003c*/ 	.word	0x00000000
        /*0040*/ 	.short	0x0005
        /*0042*/ 	.short	0x0028
        /*0044*/ 	.byte	0x00, 0xf0, 0x21, 0x00


	//----- nvinfo : EIATTR_KPARAM_INFO
	.align		4
.L_1597:
        /*0048*/ 	.byte	0x04, 0x17
        /*004a*/ 	.short	(.L_1599 - .L_1598)
.L_1598:
        /*004c*/ 	.word	0x00000000
        /*0050*/ 	.short	0x0004
        /*0052*/ 	.short	0x0020
        /*0054*/ 	.byte	0x00, 0xf0, 0x21, 0x00


	//----- nvinfo : EIATTR_KPARAM_INFO
	.align		4
.L_1599:
        /*0058*/ 	.byte	0x04, 0x17
        /*005a*/ 	.short	(.L_1601 - .L_1600)
.L_1600:
        /*005c*/ 	.word	0x00000000
        /*0060*/ 	.short	0x0003
        /*0062*/ 	.short	0x0018
        /*0064*/ 	.byte	0x00, 0xf0, 0x21, 0x00


	//----- nvinfo : EIATTR_KPARAM_INFO
	.align		4
.L_1601:
        /*0068*/ 	.byte	0x04, 0x17
        /*006a*/ 	.short	(.L_1603 - .L_1602)
.L_1602:
        /*006c*/ 	.word	0x00000000
        /*0070*/ 	.short	0x0002
        /*0072*/ 	.short	0x0010
        /*0074*/ 	.byte	0x00, 0xf5, 0x21, 0x00


	//----- nvinfo : EIATTR_KPARAM_INFO
	.align		4
.L_1603:
        /*0078*/ 	.byte	0x04, 0x17
        /*007a*/ 	.short	(.L_1605 - .L_1604)
.L_1604:
        /*007c*/ 	.word	0x00000000
        /*0080*/ 	.short	0x0001
        /*0082*/ 	.short	0x0008
        /*0084*/ 	.byte	0x00, 0xf5, 0x21, 0x00


	//----- nvinfo : EIATTR_KPARAM_INFO
	.align		4
.L_1605:
        /*0088*/ 	.byte	0x04, 0x17
        /*008a*/ 	.short	(.L_1607 - .L_1606)
.L_1606:
        /*008c*/ 	.word	0x00000000
        /*0090*/ 	.short	0x0000
        /*0092*/ 	.short	0x0000
        /*0094*/ 	.byte	0x00, 0xf5, 0x21, 0x00


	//----- nvinfo : EIATTR_SPARSE_MMA_MASK
	.align		4
.L_1607:
        /*0098*/ 	.byte	0x03, 0x50
        /*009a*/ 	.short	0x0000


	//----- nvinfo : EIATTR_MAXREG_COUNT
	.align		4
        /*009c*/ 	.byte	0x03, 0x1b
        /*009e*/ 	.short	0x00ff


	//----- nvinfo : EIATTR_NUM_BARRIERS
	.align		4
        /*00a0*/ 	.byte	0x02, 0x4c
        /*00a2*/ 	.byte	0x01
	.zero		1


	//----- nvinfo : EIATTR_MERCURY_ISA_VERSION
	.align		4
        /*00a4*/ 	.byte	0x03, 0x5f
        /*00a6*/ 	.short	0x0101


	//----- nvinfo : EIATTR_COOP_GROUP_MASK_REGIDS
	.align		4
        /*00a8*/ 	.byte	0x04, 0x29
        /*00aa*/ 	.short	(.L_1609 - .L_1608)


	//   ....[0]....
.L_1608:
        /*00ac*/ 	.word	0xffffffff


	//   ....[1]....
        /*00b0*/ 	.word	0xffffffff


	//   ....[2]....
        /*00b4*/ 	.word	0xffffffff


	//   ....[3]....
        /*00b8*/ 	.word	0xffffffff


	//   ....[4]....
        /*00bc*/ 	.word	0xffffffff


	//   ....[5]....
        /*00c0*/ 	.word	0xffffffff


	//   ....[6]....
        /*00c4*/ 	.word	0xffffffff


	//   ....[7]....
        /*00c8*/ 	.word	0xffffffff


	//   ....[8]....
        /*00cc*/ 	.word	0xffffffff


	//   ....[9]....
        /*00d0*/ 	.word	0xffffffff


	//   ....[10]....
        /*00d4*/ 	.word	0xffffffff


	//   ....[11]....
        /*00d8*/ 	.word	0xffffffff


	//   ....[12]....
        /*00dc*/ 	.word	0xffffffff


	//   ....[13]....
        /*00e0*/ 	.word	0xffffffff


	//   ....[14]....
        /*00e4*/ 	.word	0xffffffff


	//   ....[15]....
        /*00e8*/ 	.word	0xffffffff


	//   ....[16]....
        /*00ec*/ 	.word	0xffffffff


	//   ....[17]....
        /*00f0*/ 	.word	0xffffffff


	//   ....[18]....
        /*00f4*/ 	.word	0xffffffff


	//   ....[19]....
        /*00f8*/ 	.word	0xffffffff


	//----- nvinfo : EIATTR_COOP_GROUP_INSTR_OFFSETS
	.align		4
.L_1609:
        /*00fc*/ 	.byte	0x04, 0x28
        /*00fe*/ 	.short	(.L_1611 - .L_1610)


	//   ....[0]....
.L_1610:
        /*0100*/ 	.word	0x00001280


	//   ....[1]....
        /*0104*/ 	.word	0x000012a0


	//   ....[2]....
        /*0108*/ 	.word	0x00001320


	//   ....[3]....
        /*010c*/ 	.word	0x00001330


	//   ....[4]....
        /*0110*/ 	.word	0x00001390


	//   ....[5]....
        /*0114*/ 	.word	0x000013a0


	//   ....[6]....
        /*0118*/ 	.word	0x000013f0


	//   ....[7]....
        /*011c*/ 	.word	0x00001410


	//   ....[8]....
        /*0120*/ 	.word	0x00001490


	//   ....[9]....
        /*0124*/ 	.word	0x000014b0


	//   ....[10]....
        /*0128*/ 	.word	0x00001550


	//   ....[11]....
        /*012c*/ 	.word	0x00001570


	//   ....[12]....
        /*0130*/ 	.word	0x00001590


	//   ....[13]....
        /*0134*/ 	.word	0x000015a0


	//   ....[14]....
        /*0138*/ 	.word	0x000015f0


	//   ....[15]....
        /*013c*/ 	.word	0x00001600


	//   ....[16]....
        /*0140*/ 	.word	0x00001650


	//   ....[17]....
        /*0144*/ 	.word	0x00001660


	//   ....[18]....
        /*0148*/ 	.word	0x000016b0


	//   ....[19]....
        /*014c*/ 	.word	0x000016c0


	//----- nvinfo : EIATTR_VRC_CTA_INIT_COUNT
	.align		4
.L_1611:
        /*0150*/ 	.byte	0x02, 0x4a
	.zero		1
	.zero		1


	//----- nvinfo : EIATTR_EXIT_INSTR_OFFSETS
	.align		4
        /*0154*/ 	.byte	0x04, 0x1c
        /*0156*/ 	.short	(.L_1613 - .L_1612)


	//   ....[0]....
.L_1612:
        /*0158*/ 	.word	0x00001540


	//   ....[1]....
        /*015c*/ 	.word	0x00001710


	//   ....[2]....
        /*0160*/ 	.word	0x00001a70


	//----- nvinfo : EIATTR_CRS_STACK_SIZE
	.align		4
.L_1613:
        /*0164*/ 	.byte	0x04, 0x1e
        /*0166*/ 	.short	(.L_1615 - .L_1614)
.L_1614:
        /*0168*/ 	.word	0x00000000


	//----- nvinfo : EIATTR_CBANK_PARAM_SIZE
	.align		4
.L_1615:
        /*016c*/ 	.byte	0x03, 0x19
        /*016e*/ 	.short	0x0048


	//----- nvinfo : EIATTR_PARAM_CBANK
	.align		4
        /*0170*/ 	.byte	0x04, 0x0a
        /*0172*/ 	.short	(.L_1617 - .L_1616)
	.align		4
.L_1616:
        /*0174*/ 	.word	index@(.nv.constant0._ZN2at6native55_GLOBAL__N__6c1c77d0_17_DistanceKernel_cu_7dd49032_311422cdist_kernel_cuda_implIdNS1_5distsIdE3twoEEEvPT_PKS6_S9_S6_lllll)
        /*0178*/ 	.short	0x0380
        /*017a*/ 	.short	0x0048


	//----- nvinfo : EIATTR_SW_WAR
	.align		4
.L_1617:
        /*017c*/ 	.byte	0x04, 0x36
        /*017e*/ 	.short	(.L_1619 - .L_1618)
.L_1618:
        /*0180*/ 	.word	0x00000008
.L_1619:


//--------------------- .nv.info._ZN2at6native55_GLOBAL__N__6c1c77d0_17_DistanceKernel_cu_7dd49032_311422cdist_kernel_cuda_implIdNS1_5distsIdE3oneEEEvPT_PKS6_S9_S6_lllll --------------------------
	.section	.nv.info._ZN2at6native55_GLOBAL__N__6c1c77d0_17_DistanceKernel_cu_7dd49032_311422cdist_kernel_cuda_implIdNS1_5distsIdE3oneEEEvPT_PKS6_S9_S6_lllll,"",@"SHT_CUDA_INFO"
	.sectionflags	@""
	.align	4


	//----- nvinfo : EIATTR_CUDA_API_VERSION
	.align		4
        /*0000*/ 	.byte	0x04, 0x37
        /*0002*/ 	.short	(.L_1621 - .L_1620)
.L_1620:
        /*0004*/ 	.word	0x00000082


	//----- nvinfo : EIATTR_KPARAM_INFO
	.align		4
.L_1621:
        /*0008*/ 	.byte	0x04, 0x17
        /*000a*/ 	.short	(.L_1623 - .L_1622)
.L_1622:
        /*000c*/ 	.word	0x00000000
        /*0010*/ 	.short	0x0008
        /*0012*/ 	.short	0x0040
        /*0014*/ 	.byte	0x00, 0xf0, 0x21, 0x00


	//----- nvinfo : EIATTR_KPARAM_INFO
	.align		4
.L_1623:
        /*0018*/ 	.byte	0x04, 0x17
        /*001a*/ 	.short	(.L_1625 - .L_1624)
.L_1624:
        /*001c*/ 	.word	0x00000000
        /*0020*/ 	.short	0x0007
        /*0022*/ 	.short	0x0038
        /*0024*/ 	.byte	0x00, 0xf0, 0x21, 0x00


	//----- nvinfo : EIATTR_KPARAM_INFO
	.align		4
.L_1625:
        /*0028*/ 	.byte	0x04, 0x17
        /*002a*/ 	.short	(.L_1627 - .L_1626)
.L_1626:
        /*002c*/ 	.word	0x00000000
        /*0030*/ 	.short	0x0006
        /*0032*/ 	.short	0x0030
        /*0034*/ 	.byte	0x00, 0xf0, 0x21, 0x00


	//----- nvinfo : EIATTR_KPARAM_INFO
	.align		4
.L_1627:
        /*0038*/ 	.byte	0x04, 0x17
        /*003a*/ 	.short	(.L_1629 - .L_1628)
.L_1628:
        /*003c*/ 	.word	0x00000000
        /*0040*/ 	.short	0x0005
        /*0042*/ 	.short	0x0028
        /*0044*/ 	.byte	0x00, 0xf0, 0x21, 0x00


	//----- nvinfo : EIATTR_KPARAM_INFO
	.align		4
.L_1629:
        /*0048*/ 	.byte	0x04, 0x17
        /*004a*/ 	.short	(.L_1631 - .L_1630)
.L_1630:
        /*004c*/ 	.word	0x00000000
        /*0050*/ 	.short	0x0004
        /*0052*/ 	.short	0x0020
        /*0054*/ 	.byte	0x00, 0xf0, 0x21, 0x00


	//----- nvinfo : EIATTR_KPARAM_INFO
	.align		4
.L_1631:
        /*0058*/ 	.byte	0x04, 0x17
        /*005a*/ 	.short	(.L_1633 - .L_1632)
.L_1632:
        /*005c*/ 	.word	0x00000000
        /*0060*/ 	.short	0x0003
        /*0062*/ 	.short	0x0018
        /*0064*/ 	.byte	0x00, 0xf0, 0x21, 0x00


	//----- nvinfo : EIATTR_KPARAM_INFO
	.align		4
.L_1633:
        /*0068*/ 	.byte	0x04, 0x17
        /*006a*/ 	.short	(.L_1635 - .L_1634)
.L_1634:
        /*006c*/ 	.word	0x00000000
        /*0070*/ 	.short	0x0002
        /*0072*/ 	.short	0x0010
        /*0074*/ 	.byte	0x00, 0xf5, 0x21, 0x00


	//----- nvinfo : EIATTR_KPARAM_INFO
	.align		4
.L_1635:
        /*0078*/ 	.byte	0x04, 0x17
        /*007a*/ 	.short	(.L_1637 - .L_1636)
.L_1636:
        /*007c*/ 	.word	0x00000000
        /*0080*/ 	.short	0x0001
        /*0082*/ 	.short	0x0008
        /*0084*/ 	.byte	0x00, 0xf5, 0x21, 0x00


	//----- nvinfo : EIATTR_KPARAM_INFO
	.align		4
.L_1637:
        /*0088*/ 	.byte	0x04, 0x17
        /*008a*/ 	.short	(.L_1639 - .L_1638)
.L_1638:
        /*008c*/ 	.word	0x00000000
        /*0090*/ 	.short	0x0000
        /*0092*/ 	.short	0x0000
        /*0094*/ 	.byte	0x00, 0xf5, 0x21, 0x00


	//----- nvinfo : EIATTR_SPARSE_MMA_MASK
	.align		4
.L_1639:
        /*0098*/ 	.byte	0x03, 0x50
        /*009a*/ 	.short	0x0000


	//----- nvinfo : EIATTR_MAXREG_COUNT
	.align		4
        /*009c*/ 	.byte	0x03, 0x1b
        /*009e*/ 	.short	0x00ff


	//----- nvinfo : EIATTR_NUM_BARRIERS
	.align		4
        /*00a0*/ 	.byte	0x02, 0x4c
        /*00a2*/ 	.byte	0x01
	.zero		1


	//----- nvinfo : EIATTR_MERCURY_ISA_VERSION
	.align		4
        /*00a4*/ 	.byte	0x03, 0x5f
        /*00a6*/ 	.short	0x0101


	//----- nvinfo : EIATTR_COOP_GROUP_MASK_REGIDS
	.align		4
        /*00a8*/ 	.byte	0x04, 0x29
        /*00aa*/ 	.short	(.L_1641 - .L_1640)


	//   ....[0]....
.L_1640:
        /*00ac*/ 	.word	0xffffffff


	//   ....[1]....
        /*00b0*/ 	.word	0xffffffff


	//   ....[2]....
        /*00b4*/ 	.word	0xffffffff


	//   ....[3]....
        /*00b8*/ 	.word	0xffffffff


	//   ....[4]....
        /*00bc*/ 	.word	0xffffffff


	//   ....[5]....
        /*00c0*/ 	.word	0xffffffff


	//   ....[6]....
        /*00c4*/ 	.word	0xffffffff


	//   ....[7]....
        /*00c8*/ 	.word	0xffffffff


	//   ....[8]....
        /*00cc*/ 	.word	0xffffffff


	//   ....[9]....
        /*00d0*/ 	.word	0xffffffff


	//   ....[10]....
        /*00d4*/ 	.word	0xffffffff


	//   ....[11]....
        /*00d8*/ 	.word	0xffffffff


	//   ....[12]....
        /*00dc*/ 	.word	0xffffffff


	//   ....[13]....
        /*00e0*/ 	.word	0xffffffff


	//   ....[14]....
        /*00e4*/ 	.word	0xffffffff


	//   ....[15]....
        /*00e8*/ 	.word	0xffffffff


	//   ....[16]....
        /*00ec*/ 	.word	0xffffffff


	//   ....[17]....
        /*00f0*/ 	.word	0xffffffff


	//   ....[18]....
        /*00f4*/ 	.word	0xffffffff


	//   ....[19]....
        /*00f8*/ 	.word	0xffffffff


	//----- nvinfo : EIATTR_COOP_GROUP_INSTR_OFFSETS
	.align		4
.L_1641:
        /*00fc*/ 	.byte	0x04, 0x28
        /*00fe*/ 	.short	(.L_1643 - .L_1642)


	//   ....[0]....
.L_1642:
        /*0100*/ 	.word	0x00001280


	//   ....[1]....
        /*0104*/ 	.word	0x000012a0


	//   ....[2]....
        /*0108*/ 	.word	0x00001320


	//   ....[3]....
        /*010c*/ 	.word	0x00001330


	//   ....[4]....
        /*0110*/ 	.word	0x00001390


	//   ....[5]....
        /*0114*/ 	.word	0x000013a0


	//   ....[6]....
        /*0118*/ 	.word	0x000013f0


	//   ....[7]....
        /*011c*/ 	.word	0x00001410


	//   ....[8]....
        /*0120*/ 	.word	0x00001490


	//   ....[9]....
        /*0124*/ 	.word	0x000014b0


	//   ....[10]....
        /*0128*/ 	.word	0x00001550


	//   ....[11]....
        /*012c*/ 	.word	0x00001570


	//   ....[12]....
        /*0130*/ 	.word	0x00001590


	//   ....[13]....
        /*0134*/ 	.word	0x000015a0


	//   ....[14]....
        /*0138*/ 	.word	0x000015f0


	//   ....[15]....
        /*013c*/ 	.word	0x00001600


	//   ....[16]....
        /*0140*/ 	.word	0x00001650


	//   ....[17]....
        /*0144*/ 	.word	0x00001660


	//   ....[18]....
        /*0148*/ 	.word	0x000016b0


	//   ....[19]....
        /*014c*/ 	.word	0x000016c0


	//----- nvinfo : EIATTR_VRC_CTA_INIT_COUNT
	.align		4
.L_1643:
        /*0150*/ 	.byte	0x02, 0x4a
	.zero		1
	.zero		1


	//----- nvinfo : EIATTR_EXIT_INSTR_OFFSETS
	.align		4
        /*0154*/ 	.byte	0x04, 0x1c
        /*0156*/ 	.short	(.L_1645 - .L_1644)


	//   ....[0]....
.L_1644:
        /*0158*/ 	.word	0x00001540


	//   ....[1]....
        /*015c*/ 	.word	0x000016d0


	//   ....[2]....
        /*0160*/ 	.word	0x00001750


	//----- nvinfo : EIATTR_CRS_STACK_SIZE
	.align		4
.L_1645:
        /*0164*/ 	.byte	0x04, 0x1e
        /*0166*/ 	.short	(.L_1647 - .L_1646)
.L_1646:
        /*0168*/ 	.word	0x00000000


	//----- nvinfo : EIATTR_CBANK_PARAM_SIZE
	.align		4
.L_1647:
        /*016c*/ 	.byte	0x03, 0x19
        /*016e*/ 	.short	0x0048


	//----- nvinfo : EIATTR_PARAM_CBANK
	.align		4
        /*0170*/ 	.byte	0x04, 0x0a
        /*0172*/ 	.short	(.L_1649 - .L_1648)
	.align		4
.L_1648:
        /*0174*/ 	.word	index@(.nv.constant0._ZN2at6native55_GLOBAL__N__6c1c77d0_17_DistanceKernel_cu_7dd49032_311422cdist_kernel_cuda_implIdNS1_5distsIdE3oneEEEvPT_PKS6_S9_S6_lllll)
        /*0178*/ 	.short	0x0380
        /*017a*/ 	.short	0x0048


	//----- nvinfo : EIATTR_SW_WAR
	.align		4
.L_1649:
        /*017c*/ 	.byte	0x04, 0x36
        /*017e*/ 	.short	(.L_1651 - .L_1650)
.L_1650:
        /*0180*/ 	.word	0x00000008
.L_1651:


//--------------------- .nv.info._ZN2at6native55_GLOBAL__N__6c1c77d0_17_DistanceKernel_cu_7dd49032_311422cdist_kernel_cuda_implIdNS1_5distsIdE4zeroEEEvPT_PKS6_S9_S6_lllll --------------------------
	.section	.nv.info._ZN2at6native55_GLOBAL__N__6c1c77d0_17_DistanceKernel_cu_7dd49032_311422cdist_kernel_cuda_implIdNS1_5distsIdE4zeroEEEvPT_PKS6_S9_S6_lllll,"",@"SHT_CUDA_INFO"
	.sectionflags	@""
	.align	4


	//----- nvinfo : EIATTR_CUDA_API_VERSION
	.align		4
        /*0000*/ 	.byte	0x04, 0x37
        /*0002*/ 	.short	(.L_1653 - .L_1652)
.L_1652:
        /*0004*/ 	.word	0x00000082


	//----- nvinfo : EIATTR_KPARAM_INFO
	.align		4
.L_1653:
        /*0008*/ 	.byte	0x04, 0x17
        /*000a*/ 	.short	(.L_1655 - .L_1654)
.L_1654:
        /*000c*/ 	.word	0x00000000
        /*0010*/ 	.short	0x0008
        /*0012*/ 	.short	0x0040
        /*0014*/ 	.byte	0x00, 0xf0, 0x21, 0x00


	//----- nvinfo : EIATTR_KPARAM_INFO
	.align		4
.L_1655:
        /*0018*/ 	.byte	0x04, 0x17
        /*001a*/ 	.short	(.L_1657 - .L_1656)
.L_1656:
        /*001c*/ 	.word	0x00000000
        /*0020*/ 	.short	0x0007
        /*0022*/ 	.short	0x0038
        /*0024*/ 	.byte	0x00, 0xf0, 0x21, 0x00


	//----- nvinfo : EIATTR_KPARAM_INFO
	.align		4
.L_1657:
        /*0028*/ 	.byte	0x04, 0x17
        /*002a*/ 	.short	(.L_1659 - .L_1658)
.L_1658:
        /*002c*/ 	.word	0x00000000
        /*0030*/ 	.short	0x0006
        /*0032*/ 	.short	0x0030
        /*0034*/ 	.byte	0x00, 0xf0, 0x21, 0x00


	//----- nvinfo : EIATTR_KPARAM_INFO
	.align		4
.L_1659:
        /*0038*/ 	.byte	0x04, 0x17
        /*003a*/ 	.short	(.L_1661 - .L_1660)
.L_1660:
        /*003c*/ 	.word	0x00000000
        /*0040*/ 	.short	0x0005
        /*0042*/ 	.short	0x0028
        /*0044*/ 	.byte	0x00, 0xf0, 0x21, 0x00


	//----- nvinfo : EIATTR_KPARAM_INFO
	.align		4
.L_1661:
        /*0048*/ 	.byte	0x04, 0x17
        /*004a*/ 	.short	(.L_1663 - .L_1662)
.L_1662:
        /*004c*/ 	.word	0x00000000
        /*0050*/ 	.short	0x0004
        /*0052*/ 	.short	0x0020
        /*0054*/ 	.byte	0x00, 0xf0, 0x21, 0x00


	//----- nvinfo : EIATTR_KPARAM_INFO
	.align		4
.L_1663:
        /*0058*/ 	.byte	0x04, 0x17
        /*005a*/ 	.short	(.L_1665 - .L_1664)
.L_1664:
        /*005c*/ 	.word	0x00000000
        /*0060*/ 	.short	0x0003
        /*0062*/ 	.short	0x0018
        /*0064*/ 	.byte	0x00, 0xf0, 0x21, 0x00


	//----- nvinfo : EIATTR_KPARAM_INFO
	.align		4
.L_1665:
        /*0068*/ 	.byte	0x04, 0x17
        /*006a*/ 	.short	(.L_1667 - .L_1666)
.L_1666:
        /*006c*/ 	.word	0x00000000
        /*0070*/ 	.short	0x0002
        /*0072*/ 	.short	0x0010
        /*0074*/ 	.byte	0x00, 0xf5, 0x21, 0x00


	//----- nvinfo : EIATTR_KPARAM_INFO
	.align		4
.L_1667:
        /*0078*/ 	.byte	0x04, 0x17
        /*007a*/ 	.short	(.L_1669 - .L_1668)
.L_1668:
        /*007c*/ 	.word	0x00000000
        /*0080*/ 	.short	0x0001
        /*0082*/ 	.short	0x0008
        /*0084*/ 	.byte	0x00, 0xf5, 0x21, 0x00


	//----- nvinfo : EIATTR_KPARAM_INFO
	.align		4
.L_1669:
        /*0088*/ 	.byte	0x04, 0x17
        /*008a*/ 	.short	(.L_1671 - .L_1670)
.L_1670:
        /*008c*/ 	.word	0x00000000
        /*0090*/ 	.short	0x0000
        /*0092*/ 	.short	0x0000
        /*0094*/ 	.byte	0x00, 0xf5, 0x21, 0x00


	//----- nvinfo : EIATTR_SPARSE_MMA_MASK
	.align		4
.L_1671:
        /*0098*/ 	.byte	0x03, 0x50
        /*009a*/ 	.short	0x0000


	//----- nvinfo : EIATTR_MAXREG_COUNT
	.align		4
        /*009c*/ 	.byte	0x03, 0x1b
        /*009e*/ 	.short	0x00ff


	//----- nvinfo : EIATTR_NUM_BARRIERS
	.align		4
        /*00a0*/ 	.byte	0x02, 0x4c
        /*00a2*/ 	.byte	0x01
	.zero		1


	//----- nvinfo : EIATTR_MERCURY_ISA_VERSION
	.align		4
        /*00a4*/ 	.byte	0x03, 0x5f
        /*00a6*/ 	.short	0x0101


	//----- nvinfo : EIATTR_COOP_GROUP_MASK_REGIDS
	.align		4
        /*00a8*/ 	.byte	0x04, 0x29
        /*00aa*/ 	.short	(.L_1673 - .L_1672)


	//   ....[0]....
.L_1672:
        /*00ac*/ 	.word	0xffffffff


	//   ....[1]....
        /*00b0*/ 	.word	0xffffffff


	//   ....[2]....
        /*00b4*/ 	.word	0xffffffff


	//   ....[3]....
        /*00b8*/ 	.word	0xffffffff


	//   ....[4]....
        /*00bc*/ 	.word	0xffffffff


	//   ....[5]....
        /*00c0*/ 	.word	0xffffffff


	//   ....[6]....
        /*00c4*/ 	.word	0xffffffff


	//   ....[7]....
        /*00c8*/ 	.word	0xffffffff


	//   ....[8]....
        /*00cc*/ 	.word	0xffffffff


	//   ....[9]....
        /*00d0*/ 	.word	0xffffffff


	//   ....[10]....
        /*00d4*/ 	.word	0xffffffff


	//   ....[11]....
        /*00d8*/ 	.word	0xffffffff


	//   ....[12]....
        /*00dc*/ 	.word	0xffffffff


	//   ....[13]....
        /*00e0*/ 	.word	0xffffffff


	//   ....[14]....
        /*00e4*/ 	.word	0xffffffff


	//   ....[15]....
        /*00e8*/ 	.word	0xffffffff


	//   ....[16]....
        /*00ec*/ 	.word	0xffffffff


	//   ....[17]....
        /*00f0*/ 	.word	0xffffffff


	//   ....[18]....
        /*00f4*/ 	.word	0xffffffff


	//   ....[19]....
        /*00f8*/ 	.word	0xffffffff


	//----- nvinfo : EIATTR_COOP_GROUP_INSTR_OFFSETS
	.align		4
.L_1673:
        /*00fc*/ 	.byte	0x04, 0x28
        /*00fe*/ 	.short	(.L_1675 - .L_1674)


	//   ....[0]....
.L_1674:
        /*0100*/ 	.word	0x00001730


	//   ....[1]....
        /*0104*/ 	.word	0x00001750


	//   ....[2]....
        /*0108*/ 	.word	0x000017d0


	//   ....[3]....
        /*010c*/ 	.word	0x000017e0


	//   ....[4]....
        /*0110*/ 	.word	0x00001840


	//   ....[5]....
        /*0114*/ 	.word	0x00001850


	//   ....[6]....
        /*0118*/ 	.word	0x000018a0


	//   ....[7]....
        /*011c*/ 	.word	0x000018c0


	//   ....[8]....
        /*0120*/ 	.word	0x00001940


	//   ....[9]....
        /*0124*/ 	.word	0x00001960


	//   ....[10]....
        /*0128*/ 	.word	0x00001a00


	//   ....[11]....
        /*012c*/ 	.word	0x00001a20


	//   ....[12]....
        /*0130*/ 	.word	0x00001a40


	//   ....[13]....
        /*0134*/ 	.word	0x00001a50


	//   ....[14]....
        /*0138*/ 	.word	0x00001aa0


	//   ....[15]....
        /*013c*/ 	.word	0x00001ab0


	//   ....[16]....
        /*0140*/ 	.word	0x00001b00


	//   ....[17]....
        /*0144*/ 	.word	0x00001b10


	//   ....[18]....
        /*0148*/ 	.word	0x00001b60


	//   ....[19]....
        /*014c*/ 	.word	0x00001b70


	//----- nvinfo : EIATTR_VRC_CTA_INIT_COUNT
	.align		4
.L_1675:
        /*0150*/ 	.byte	0x02, 0x4a
	.zero		1
	.zero		1


	//----- nvinfo : EIATTR_EXIT_INSTR_OFFSETS
	.align		4
        /*0154*/ 	.byte	0x04, 0x1c
        /*0156*/ 	.short	(.L_1677 - .L_1676)


	//   ....[0]....
.L_1676:
        /*0158*/ 	.word	0x000019f0


	//   ....[1]....
        /*015c*/ 	.word	0x00001b80


	//   ....[2]....
        /*0160*/ 	.word	0x00001c00


	//----- nvinfo : EIATTR_CRS_STACK_SIZE
	.align		4
.L_1677:
        /*0164*/ 	.byte	0x04, 0x1e
        /*0166*/ 	.short	(.L_1679 - .L_1678)
.L_1678:
        /*0168*/ 	.word	0x00000000


	//----- nvinfo : EIATTR_CBANK_PARAM_SIZE
	.align		4
.L_1679:
        /*016c*/ 	.byte	0x03, 0x19
        /*016e*/ 	.short	0x0048


	//----- nvinfo : EIATTR_PARAM_CBANK
	.align		4
        /*0170*/ 	.byte	0x04, 0x0a
        /*0172*/ 	.short	(.L_1681 - .L_1680)
	.align		4
.L_1680:
        /*0174*/ 	.word	index@(.nv.constant0._ZN2at6native55_GLOBAL__N__6c1c77d0_17_DistanceKernel_cu_7dd49032_311422cdist_kernel_cuda_implIdNS1_5distsIdE4zeroEEEvPT_PKS6_S9_S6_lllll)
        /*0178*/ 	.short	0x0380
        /*017a*/ 	.short	0x0048


	//----- nvinfo : EIATTR_SW_WAR
	.align		4
.L_1681:
        /*017c*/ 	.byte	0x04, 0x36
        /*017e*/ 	.short	(.L_1683 - .L_1682)
.L_1682:
        /*0180*/ 	.word	0x00000008
.L_1683:


//--------------------- .nv.info._ZN2at6native55_GLOBAL__N__6c1c77d0_17_DistanceKernel_cu_7dd49032_311422cdist_kernel_cuda_implIdNS1_5distsIdE1pEEEvPT_PKS6_S9_S6_lllll --------------------------
	.section	.nv.info._ZN2at6native55_GLOBAL__N__6c1c77d0_17_DistanceKernel_cu_7dd49032_311422cdist_kernel_cuda_implIdNS1_5distsIdE1pEEEvPT_PKS6_S9_S6_lllll,"",@"SHT_CUDA_INFO"
	.sectionflags	@""
	.align	4


	//----- nvinfo : EIATTR_CUDA_API_VERSION
	.align		4
        /*0000*/ 	.byte	0x04, 0x37
        /*0002*/ 	.short	(.L_1685 - .L_1684)
.L_1684:
        /*0004*/ 	.word	0x00000082


	//----- nvinfo : EIATTR_KPARAM_INFO
	.align		4
.L_1685:
        /*0008*/ 	.byte	0x04, 0x17
        /*000a*/ 	.short	(.L_1687 - .L_1686)
.L_1686:
        /*000c*/ 	.word	0x00000000
        /*0010*/ 	.short	0x0008
        /*0012*/ 	.short	0x0040
        /*0014*/ 	.byte	0x00, 0xf0, 0x21, 0x00


	//----- nvinfo : EIATTR_KPARAM_INFO
	.align		4
.L_1687:
        /*0018*/ 	.byte	0x04, 0x17
        /*001a*/ 	.short	(.L_1689 - .L_1688)
.L_1688:
        /*001c*/ 	.word	0x00000000
        /*0020*/ 	.short	0x0007
        /*0022*/ 	.short	0x0038
        /*0024*/ 	.byte	0x00, 0xf0, 0x21, 0x00


	//----- nvinfo : EIATTR_KPARAM_INFO
	.align		4
.L_1689:
        /*0028*/ 	.byte	0x04, 0x17
        /*002a*/ 	.short	(.L_1691 - .L_1690)
.L_1690:
        /*002c*/ 	.word	0x00000000
        /*0030*/ 	.short	0x0006
        /*0032*/ 	.short	0x0030
        /*0034*/ 	.byte	0x00, 0xf0, 0x21, 0x00


	//----- nvinfo : EIATTR_KPARAM_INFO
	.align		4
.L_1691:
        /*0038*/ 	.byte	0x04, 0x17
        /*003a*/ 	.short	(.L_1693 - .L_1692)
.L_1692:
        /*003c*/ 	.word	0x00000000
        /*0040*/ 	.short	0x0005
        /*0042*/ 	.short	0x0028
        /*0044*/ 	.byte	0x00, 0xf0, 0x21, 0x00


	//----- nvinfo : EIATTR_KPARAM_INFO
	.align		4
.L_1693:
        /*0048*/ 	.byte	0x04, 0x17
        /*004a*/ 	.short	(.L_1695 - .L_1694)
.L_1694:
        /*004c*/ 	.word	0x00000000
        /*0050*/ 	.short	0x0004
        /*0052*/ 	.short	0x0020
        /*0054*/ 	.byte	0x00, 0xf0, 0x21, 0x00


	//----- nvinfo : EIATTR_KPARAM_INFO
	.align		4
.L_1695:
        /*0058*/ 	.byte	0x04, 0x17
        /*005a*/ 	.short	(.L_1697 - .L_1696)
.L_1696:
        /*005c*/ 	.word	0x00000000
        /*0060*/ 	.short	0x0003
        /*0062*/ 	.short	0x0018
        /*0064*/ 	.byte	0x00, 0xf0, 0x21, 0x00


	//----- nvinfo : EIATTR_KPARAM_INFO
	.align		4
.L_1697:
        /*0068*/ 	.byte	0x04, 0x17
        /*006a*/ 	.short	(.L_1699 - .L_1698)
.L_1698:
        /*006c*/ 	.word	0x00000000
        /*0070*/ 	.short	0x0002
        /*0072*/ 	.short	0x0010
        /*0074*/ 	.byte	0x00, 0xf5, 0x21, 0x00


	//----- nvinfo : EIATTR_KPARAM_INFO
	.align		4
.L_1699:
        /*0078*/ 	.byte	0x04, 0x17
        /*007a*/ 	.short	(.L_1701 - .L_1700)
.L_1700:
        /*007c*/ 	.word	0x00000000
        /*0080*/ 	.short	0x0001
        /*0082*/ 	.short	0x0008
        /*0084*/ 	.byte	0x00, 0xf5, 0x21, 0x00


	//----- nvinfo : EIATTR_KPARAM_INFO
	.align		4
.L_1701:
        /*0088*/ 	.byte	0x04, 0x17
        /*008a*/ 	.short	(.L_1703 - .L_1702)
.L_1702:
        /*008c*/ 	.word	0x00000000
        /*0090*/ 	.short	0x0000
        /*0092*/ 	.short	0x0000
        /*0094*/ 	.byte	0x00, 0xf5, 0x21, 0x00


	//----- nvinfo : EIATTR_SPARSE_MMA_MASK
	.align		4
.L_1703:
        /*0098*/ 	.byte	0x03, 0x50
        /*009a*/ 	.short	0x0000


	//----- nvinfo : EIATTR_MAXREG_COUNT
	.align		4
        /*009c*/ 	.byte	0x03, 0x1b
        /*009e*/ 	.short	0x00ff


	//----- nvinfo : EIATTR_NUM_BARRIERS
	.align		4
        /*00a0*/ 	.byte	0x02, 0x4c
        /*00a2*/ 	.byte	0x01
	.zero		1


	//----- nvinfo : EIATTR_MERCURY_ISA_VERSION
	.align		4
        /*00a4*/ 	.byte	0x03, 0x5f
        /*00a6*/ 	.short	0x0101


	//----- nvinfo : EIATTR_COOP_GROUP_MASK_REGIDS
	.align		4
        /*00a8*/ 	.byte	0x04, 0x29
        /*00aa*/ 	.short	(.L_1705 - .L_1704)


	//   ....[0]....
.L_1704:
        /*00ac*/ 	.word	0xffffffff


	//   ....[1]....
        /*00b0*/ 	.word	0xffffffff


	//   ....[2]....
        /*00b4*/ 	.word	0xffffffff


	//   ....[3]....
        /*00b8*/ 	.word	0xffffffff


	//   ....[4]....
        /*00bc*/ 	.word	0xffffffff


	//   ....[5]....
        /*00c0*/ 	.word	0xffffffff


	//   ....[6]....
        /*00c4*/ 	.word	0xffffffff


	//   ....[7]....
        /*00c8*/ 	.word	0xffffffff


	//   ....[8]....
        /*00cc*/ 	.word	0xffffffff


	//   ....[9]....
        /*00d0*/ 	.word	0xffffffff


	//   ....[10]....
        /*00d4*/ 	.word	0xffffffff


	//   ....[11]....
        /*00d8*/ 	.word	0xffffffff


	//   ....[12]....
        /*00dc*/ 	.word	0xffffffff


	//   ....[13]....
        /*00e0*/ 	.word	0xffffffff


	//   ....[14]....
        /*00e4*/ 	.word	0xffffffff


	//   ....[15]....
        /*00e8*/ 	.word	0xffffffff


	//   ....[16]....
        /*00ec*/ 	.word	0xffffffff


	//   ....[17]....
        /*00f0*/ 	.word	0xffffffff


	//   ....[18]....
        /*00f4*/ 	.word	0xffffffff


	//   ....[19]....
        /*00f8*/ 	.word	0xffffffff


	//----- nvinfo : EIATTR_COOP_GROUP_INSTR_OFFSETS
	.align		4
.L_1705:
        /*00fc*/ 	.byte	0x04, 0x28
        /*00fe*/ 	.short	(.L_1707 - .L_1706)


	//   ....[0]....
.L_1706:
        /*0100*/ 	.word	0x00001ec0


	//   ....[1]....
        /*0104*/ 	.word	0x00001f10


	//   ....[2]....
        /*0108*/ 	.word	0x00001f40


	//   ....[3]....
        /*010c*/ 	.word	0x00001f50


	//   ....[4]....
        /*0110*/ 	.word	0x00001fa0


	//   ....[5]....
        /*0114*/ 	.word	0x00001fc0


	//   ....[6]....
        /*0118*/ 	.word	0x00002030


	//   ....[7]....
        /*011c*/ 	.word	0x00002070


	//   ....[8]....
        /*0120*/ 	.word	0x000020e0


	//   ....[9]....
        /*0124*/ 	.word	0x000020f0


	//   ....[10]....
        /*0128*/ 	.word	0x00002190


	//   ....[11]....
        /*012c*/ 	.word	0x000021b0


	//   ....[12]....
        /*0130*/ 	.word	0x000021d0


	//   ....[13]....
        /*0134*/ 	.word	0x000021e0


	//   ....[14]....
        /*0138*/ 	.word	0x00002230


	//   ....[15]....
        /*013c*/ 	.word	0x00002240


	//   ....[16]....
        /*0140*/ 	.word	0x00002290


	//   ....[17]....
        /*0144*/ 	.word	0x000022a0


	//   ....[18]....
        /*0148*/ 	.word	0x000022f0


	//   ....[19]....
        /*014c*/ 	.word	0x00002300


	//----- nvinfo : EIATTR_VRC_CTA_INIT_COUNT
	.align		4
.L_1707:
        /*0150*/ 	.byte	0x02, 0x4a
	.zero		1
	.zero		1


	//----- nvinfo : EIATTR_EXIT_INSTR_OFFSETS
	.align		4
        /*0154*/ 	.byte	0x04, 0x1c
        /*0156*/ 	.short	(.L_1709 - .L_1708)


	//   ....[0]....
.L_1708:
        /*0158*/ 	.word	0x00002180


	//   ....[1]....
        /*015c*/ 	.word	0x00002350


	//   ....[2]....
        /*0160*/ 	.word	0x00002b70


	//----- nvinfo : EIATTR_CRS_STACK_SIZE
	.align		4
.L_1709:
        /*0164*/ 	.byte	0x04, 0x1e
        /*0166*/ 	.short	(.L_1711 - .L_1710)
.L_1710:
        /*0168*/ 	.word	0x00000000


	//----- nvinfo : EIATTR_CBANK_PARAM_SIZE
	.align		4
.L_1711:
        /*016c*/ 	.byte	0x03, 0x19
        /*016e*/ 	.short	0x0048


	//----- nvinfo : EIATTR_PARAM_CBANK
	.align		4
        /*0170*/ 	.byte	0x04, 0x0a
        /*0172*/ 	.short	(.L_1713 - .L_1712)
	.align		4
.L_1712:
        /*0174*/ 	.word	index@(.nv.constant0._ZN2at6native55_GLOBAL__N__6c1c77d0_17_DistanceKernel_cu_7dd49032_311422cdist_kernel_cuda_implIdNS1_5distsIdE1pEEEvPT_PKS6_S9_S6_lllll)
        /*0178*/ 	.short	0x0380
        /*017a*/ 	.short	0x0048


	//----- nvinfo : EIATTR_SW_WAR
	.align		4
.L_1713:
        /*017c*/ 	.byte	0x04, 0x36
        /*017e*/ 	.short	(.L_1715 - .L_1714)
.L_1714:
        /*0180*/ 	.word	0x00000008
.L_1715:


//--------------------- .nv.callgraph             --------------------------
	.section	.nv.callgraph,"",@"SHT_CUDA_CALLGRAPH"
	.align	4
	.sectionentsize	8
	.align		4
        /*0000*/ 	.word	0x00000000
	.align		4
        /*0004*/ 	.word	0xffffffff
	.align		4
        /*0008*/ 	.word	0x00000000
	.align		4
        /*000c*/ 	.word	0xfffffffe
	.align		4
        /*0010*/ 	.word	0x00000000
	.align		4
        /*0014*/ 	.word	0xfffffffd
	.align		4
        /*0018*/ 	.word	0x00000000
	.align		4
        /*001c*/ 	.word	0xfffffffc


//--------------------- .nv.constant4             --------------------------
	.section	.nv.constant4,"a",@progbits
	.align	8
	.align		8
.nv.constant4:
        /*0000*/ 	.dword	_ZN53_INTERNAL_6c1c77d0_17_DistanceKernel_cu_7dd49032_31144cuda3std3__45__cpo5beginE
	.align		8
        /*0008*/ 	.dword	_ZN53_INTERNAL_6c1c77d0_17_DistanceKernel_cu_7dd49032_31144cuda3std3__45__cpo3endE
	.align		8
        /*0010*/ 	.dword	_ZN53_INTERNAL_6c1c77d0_17_DistanceKernel_cu_7dd49032_31144cuda3std3__45__cpo6cbeginE
	.align		8
        /*0018*/ 	.dword	_ZN53_INTERNAL_6c1c77d0_17_DistanceKernel_cu_7dd49032_31144cuda3std3__45__cpo4cendE
	.align		8
        /*0020*/ 	.dword	_ZN53_INTERNAL_6c1c77d0_17_DistanceKernel_cu_7dd49032_31144cuda3std3__45__cpo6rbeginE
	.align		8
        /*0028*/ 	.dword	_ZN53_INTERNAL_6c1c77d0_17_DistanceKernel_cu_7dd49032_31144cuda3std3__45__cpo4rendE
	.align		8
        /*0030*/ 	.dword	_ZN53_INTERNAL_6c1c77d0_17_DistanceKernel_cu_7dd49032_31144cuda3std3__45__cpo7crbeginE
	.align		8
        /*0038*/ 	.dword	_ZN53_INTERNAL_6c1c77d0_17_DistanceKernel_cu_7dd49032_31144cuda3std3__45__cpo5crendE
	.align		8
        /*0040*/ 	.dword	_ZN53_INTERNAL_6c1c77d0_17_DistanceKernel_cu_7dd49032_31144cuda3std3__455_GLOBAL__N__6c1c77d0_17_DistanceKernel_cu_7dd49032_31146ignoreE
	.align		8
        /*0048*/ 	.dword	_ZN53_INTERNAL_6c1c77d0_17_DistanceKernel_cu_7dd49032_31144cuda3std3__419piecewise_constructE
	.align		8
        /*0050*/ 	.dword	_ZN53_INTERNAL_6c1c77d0_17_DistanceKernel_cu_7dd49032_31144cuda3std3__48in_placeE
	.align		8
        /*0058*/ 	.dword	_ZN53_INTERNAL_6c1c77d0_17_DistanceKernel_cu_7dd49032_31144cuda3std3__420unreachable_sentinelE
	.align		8
        /*0060*/ 	.dword	_ZN53_INTERNAL_6c1c77d0_17_DistanceKernel_cu_7dd49032_31144cuda3std6ranges3__45__cpo4swapE
	.align		8
        /*0068*/ 	.dword	_ZN53_INTERNAL_6c1c77d0_17_DistanceKernel_cu_7dd49032_31144cuda3std6ranges3__45__cpo9iter_moveE
	.align		8
        /*0070*/ 	.dword	_ZN53_INTERNAL_6c1c77d0_17_DistanceKernel_cu_7dd49032_31144cuda3std6ranges3__45__cpo5beginE
	.align		8
        /*0078*/ 	.dword	_ZN53_INTERNAL_6c1c77d0_17_DistanceKernel_cu_7dd49032_31144cuda3std6ranges3__45__cpo3endE
	.align		8
        /*0080*/ 	.dword	_ZN53_INTERNAL_6c1c77d0_17_DistanceKernel_cu_7dd49032_31144cuda3std6ranges3__45__cpo6cbeginE
	.align		8
        /*0088*/ 	.dword	_ZN53_INTERNAL_6c1c77d0_17_DistanceKernel_cu_7dd49032_31144cuda3std6ranges3__45__cpo4cendE
	.align		8
        /*0090*/ 	.dword	_ZN53_INTERNAL_6c1c77d0_17_DistanceKernel_cu_7dd49032_31144cuda3std6ranges3__45__cpo7advanceE
	.align		8
        /*0098*/ 	.dword	_ZN53_INTERNAL_6c1c77d0_17_DistanceKernel_cu_7dd49032_31144cuda3std6ranges3__45__cpo9iter_swapE
	.align		8
        /*00a0*/ 	.dword	_ZN53_INTERNAL_6c1c77d0_17_DistanceKernel_cu_7dd49032_31144cuda3std6ranges3__45__cpo4nextE
	.align		8
        /*00a8*/ 	.dword	_ZN53_INTERNAL_6c1c77d0_17_DistanceKernel_cu_7dd49032_31144cuda3std6ranges3__45__cpo4prevE
	.align		8
        /*00b0*/ 	.dword	_ZN53_INTERNAL_6c1c77d0_17_DistanceKernel_cu_7dd49032_31144cuda3std6ranges3__45__cpo4dataE
	.align		8
        /*00b8*/ 	.dword	_ZN53_INTERNAL_6c1c77d0_17_DistanceKernel_cu_7dd49032_31144cuda3std6ranges3__45__cpo5cdataE
	.align		8
        /*00c0*/ 	.dword	_ZN53_INTERNAL_6c1c77d0_17_DistanceKernel_cu_7dd49032_31144cuda3std6ranges3__45__cpo4sizeE
	.align		8
        /*00c8*/ 	.dword	_ZN53_INTERNAL_6c1c77d0_17_DistanceKernel_cu_7dd49032_31144cuda3std6ranges3__45__cpo5ssizeE
	.align		8
        /*00d0*/ 	.dword	_ZN53_INTERNAL_6c1c77d0_17_DistanceKernel_cu_7dd49032_31144cuda3std6ranges3__45__cpo8distanceE
	.align		8
        /*00d8*/ 	.dword	_ZN53_INTERNAL_6c1c77d0_17_DistanceKernel_cu_7dd49032_31146thrust24THRUST_300001_SM_1030_NS6system6detail10sequential3seqE


//--------------------- .text._ZN2at6native55_GLOBAL__N__6c1c77d0_17_DistanceKernel_cu_7dd49032_311431cdist_backward_kernel_cuda_implIfNS1_5distsIfE3infEEEvPT_PKS6_S9_S9_S9_S6_lllllll --------------------------
	.section	.text._ZN2at6native55_GLOBAL__N__6c1c77d0_17_DistanceKernel_cu_7dd49032_311431cdist_backward_kernel_cuda_implIfNS1_5distsIfE3infEEEvPT_PKS6_S9_S9_S9_S6_lllllll,"ax",@progbits
	.align	128
.text._ZN2at6native55_GLOBAL__N__6c1c77d0_17_DistanceKernel_cu_7dd49032_311431cdist_backward_kernel_cuda_implIfNS1_5distsIfE3infEEEvPT_PKS6_S9_S9_S9_S6_lllllll:
        .type           _ZN2at6native55_GLOBAL__N__6c1c77d0_17_DistanceKernel_cu_7dd49032_311431cdist_backward_kernel_cuda_implIfNS1_5distsIfE3infEEEvPT_PKS6_S9_S9_S9_S6_lllllll,@function
        .size           _ZN2at6native55_GLOBAL__N__6c1c77d0_17_DistanceKernel_cu_7dd49032_311431cdist_backward_kernel_cuda_implIfNS1_5distsIfE3infEEEvPT_PKS6_S9_S9_S9_S6_lllllll,(.L_x_757 - _ZN2at6native55_GLOBAL__N__6c1c77d0_17_DistanceKernel_cu_7dd49032_311431cdist_backward_kernel_cuda_implIfNS1_5distsIfE3infEEEvPT_PKS6_S9_S9_S9_S6_lllllll)
        .other          _ZN2at6native55_GLOBAL__N__6c1c77d0_17_DistanceKernel_cu_7dd49032_311431cdist_backward_kernel_cuda_implIfNS1_5distsIfE3infEEEvPT_PKS6_S9_S9_S9_S6_lllllll,@"STO_CUDA_ENTRY STV_DEFAULT"
_ZN2at6native55_GLOBAL__N__6c1c77d0_17_DistanceKernel_cu_7dd49032_311431cdist_backward_kernel_cuda_implIfNS1_5distsIfE3infEEEvPT_PKS6_S9_S9_S9_S6_lllllll:
[----:B------:R-:W-:Y:S01]  /*0000*/  LDC R1, c[0x0][0x37c] ;  /* 0x0000df00ff017b82 */ /* 0x000fe20000000800 */
[----:B------:R-:W0:Y:S07]  /*0010*/  S2R R5, SR_TID.Y ;  /* 0x0000000000057919 */ /* 0x000e2e0000002200 */
[----:B------:R-:W-:Y:S01]  /*0020*/  S2UR UR4, SR_CTAID.Y ;  /* 0x00000000000479c3 */ /* 0x000fe20000002600 */
[----:B------:R-:W1:Y:S01]  /*0030*/  LDCU UR5, c[0x0][0x378] ;  /* 0x00006f00ff0577ac */ /* 0x000e620008000800 */
[----:B------:R-:W2:Y:S01]  /*0040*/  S2R R3, SR_TID.X ;  /* 0x0000000000037919 */ /* 0x000ea20000002100 */
[----:B------:R-:W3:Y:S05]  /*0050*/  LDCU.128 UR8, c[0x0][0x3c0] ;  /* 0x00007800ff0877ac */ /* 0x000eea0008000c00 */
[----:B------:R-:W1:Y:S08]  /*0060*/  S2UR UR6, SR_CTAID.Z ;  /* 0x00000000000679c3 */ /* 0x000e700000002700 */
[----:B------:R-:W0:Y:S08]  /*0070*/  LDC R4, c[0x0][0x364] ;  /* 0x0000d900ff047b82 */ /* 0x000e300000000800 */
[----:B------:R-:W2:Y:S08]  /*0080*/  S2UR UR7, SR_CTAID.X ;  /* 0x00000000000779c3 */ /* 0x000eb00000002500 */
[----:B------:R-:W2:Y:S01]  /*0090*/  LDC R0, c[0x0][0x360] ;  /* 0x0000d800ff007b82 */ /* 0x000ea20000000800 */
[----:B-1----:R-:W-:-:S06]  /*00a0*/  UIMAD UR4, UR4, UR5, UR6 ;  /* 0x00000005040472a4 */ /* 0x002fcc000f8e0206 */
[----:B0-----:R-:W-:-:S05]  /*00b0*/  IMAD R4, R4, UR4, R5 ;  /* 0x0000000404047c24 */ /* 0x001fca000f8e0205 */
[----:B---3--:R-:W-:Y:S02]  /*00c0*/  ISETP.GE.U32.AND P0, PT, R4, UR10, PT ;  /* 0x0000000a04007c0c */ /* 0x008fe4000bf06070 */
[----:B------:R-:W-:-:S04]  /*00d0*/  SHF.R.S32.HI R5, RZ, 0x1f, R4 ;  /* 0x0000001fff057819 */ /* 0x000fc80000011404 */
[----:B------:R-:W-:Y:S01]  /*00e0*/  ISETP.GE.AND.EX P0, PT, R5, UR11, PT, P0 ;  /* 0x0000000b05007c0c */ /* 0x000fe2000bf06300 */
[----:B--2---:R-:W-:-:S05]  /*00f0*/  IMAD R2, R0, UR7, R3 ;  /* 0x0000000700027c24 */ /* 0x004fca000f8e0203 */
[----:B------:R-:W-:Y:S02]  /*0100*/  ISETP.GE.U32.AND P1, PT, R2, UR8, PT ;  /* 0x0000000802007c0c */ /* 0x000fe4000bf26070 */
[----:B------:R-:W-:-:S04]  /*0110*/  SHF.R.S32.HI R3, RZ, 0x1f, R2 ;  /* 0x0000001fff037819 */ /* 0x000fc80000011402 */
[----:B------:R-:W-:-:S13]  /*0120*/  ISETP.GE.OR.EX P0, PT, R3, UR9, P0, P1 ;  /* 0x0000000903007c0c */ /* 0x000fda0008706710 */
[----:B------:R-:W-:Y:S05]  /*0130*/  @P0 EXIT ;  /* 0x000000000000094d */ /* 0x000fea0003800000 */
[----:B------:R-:W0:Y:S01]  /*0140*/  LDCU UR4, c[0x0][0x3d4] ;  /* 0x00007a80ff0477ac */ /* 0x000e220008000800 */
[----:B------:R-:W-:Y:S01]  /*0150*/  BSSY.RECONVERGENT B0, `(.L_x_0) ;  /* 0x000002a000007945 */ /* 0x000fe20003800200 */
[----:B0-----:R-:W-:-:S04]  /*0160*/  LOP3.LUT R6, R5, UR4, RZ, 0xfc, !PT ;  /* 0x0000000405067c12 */ /* 0x001fc8000f8efcff */
[----:B------:R-:W-:-:S13]  /*0170*/  ISETP.NE.U32.AND P0, PT, R6, RZ, PT ;  /* 0x000000ff0600720c */ /* 0x000fda0003f05070 */
[----:B------:R-:W-:Y:S05]  /*0180*/  @P0 BRA `(.L_x_1) ;  /* 0x00000000005c0947 */ /* 0x000fea0003800000 */
[----:B------:R-:W0:Y:S01]  /*0190*/  LDCU UR4, c[0x0][0x3d0] ;  /* 0x00007a00ff0477ac */ /* 0x000e220008000800 */
[----:B------:R-:W-:Y:S01]  /*01a0*/  MOV R15, RZ ;  /* 0x000000ff000f7202 */ /* 0x000fe20000000f00 */
[----:B0-----:R-:W0:Y:S01]  /*01b0*/  I2F.U32.RP R8, UR4 ;  /* 0x0000000400087d06 */ /* 0x001e220008209000 */
[----:B------:R-:W-:-:S07]  /*01c0*/  ISETP.NE.U32.AND P2, PT, RZ, UR4, PT ;  /* 0x00000004ff007c0c */ /* 0x000fce000bf45070 */
[----:B0-----:R-:W0:Y:S02]  /*01d0*/  MUFU.RCP R8, R8 ;  /* 0x0000000800087308 */ /* 0x001e240000001000 */
[----:B0-----:R-:W-:-:S06]  /*01e0*/  VIADD R6, R8, 0xffffffe ;  /* 0x0ffffffe08067836 */ /* 0x001fcc0000000000 */
[----:B------:R0:W1:Y:S02]  /*01f0*/  F2I.FTZ.U32.TRUNC.NTZ R7, R6 ;  /* 0x0000000600077305 */ /* 0x000064000021f000 */
[----:B0-----:R-:W-:Y:S02]  /*0200*/  HFMA2 R6, -RZ, RZ, 0, 0 ;  /* 0x00000000ff067431 */ /* 0x001fe400000001ff */
[----:B-1----:R-:W-:-:S04]  /*0210*/  IMAD.MOV R9, RZ, RZ, -R7 ;  /* 0x000000ffff097224 */ /* 0x002fc800078e0a07 */
[----:B------:R-:W-:-:S04]  /*0220*/  IMAD R9, R9, UR4, RZ ;  /* 0x0000000409097c24 */ /* 0x000fc8000f8e02ff */
[----:B------:R-:W-:-:S06]  /*0230*/  IMAD.HI.U32 R7, R7, R9, R6 ;  /* 0x0000000907077227 */ /* 0x000fcc00078e0006 */
[----:B------:R-:W-:-:S04]  /*0240*/  IMAD.HI.U32 R7, R7, R4, RZ ;  /* 0x0000000407077227 */ /* 0x000fc800078e00ff */
[----:B------:R-:W-:-:S04]  /*0250*/  IMAD.MOV R9, RZ, RZ, -R7 ;  /* 0x000000ffff097224 */ /* 0x000fc800078e0a07 */
[----:B------:R-:W-:-:S05]  /*0260*/  IMAD R9, R9, UR4, R4 ;  /* 0x0000000409097c24 */ /* 0x000fca000f8e0204 */
[----:B------:R-:W-:-:S13]  /*0270*/  ISETP.GE.U32.AND P0, PT, R9, UR4, PT ;  /* 0x0000000409007c0c */ /* 0x000fda000bf06070 */
[----:B------:R-:W-:Y:S01]  /*0280*/  @P0 VIADD R9, R9, -UR4 ;  /* 0x8000000409090c36 */ /* 0x000fe20008000000 */
[----:B------:R-:W-:-:S04]  /*0290*/  @P0 IADD3 R7, PT, PT, R7, 0x1, RZ ;  /* 0x0000000107070810 */ /* 0x000fc80007ffe0ff */
[----:B------:R-:W-:-:S13]  /*02a0*/  ISETP.GE.U32.AND P1, PT, R9, UR4, PT ;  /* 0x0000000409007c0c */ /* 0x000fda000bf26070 */
[----:B------:R-:W-:Y:S01]  /*02b0*/  @P1 VIADD R7, R7, 0x1 ;  /* 0x0000000107071836 */ /* 0x000fe20000000000 */
[----:B------:R-:W-:-:S05]  /*02c0*/  @!P2 LOP3.LUT R7, RZ, UR4, RZ, 0x33, !PT ;  /* 0x00000004ff07ac12 */ /* 0x000fca000f8e33ff */
[----:B------:R-:W-:-:S04]  /*02d0*/  IMAD.MOV R9, RZ, RZ, -R7 ;  /* 0x000000ffff097224 */ /* 0x000fc800078e0a07 */
[----:B------:R-:W-:Y:S01]  /*02e0*/  IMAD R14, R9, UR4, R4 ;  /* 0x00000004090e7c24 */ /* 0x000fe2000f8e0204 */
[----:B------:R-:W-:Y:S06]  /*02f0*/  BRA `(.L_x_2) ;  /* 0x00000000003c7947 */ /* 0x000fec0003800000 */
.L_x_1:
[----:B------:R-:W0:Y:S01]  /*0300*/  LDCU.64 UR4, c[0x0][0x3d0] ;  /* 0x00007a00ff0477ac */ /* 0x000e220008000a00 */
[----:B------:R-:W-:Y:S01]  /*0310*/  IMAD.MOV.U32 R14, RZ, RZ, R4 ;  /* 0x000000ffff0e7224 */ /* 0x000fe200078e0004 */
[----:B------:R-:W-:Y:S01]  /*0320*/  MOV R6, 0x370 ;  /* 0x0000037000067802 */ /* 0x000fe20000000f00 */
[----:B------:R-:W-:Y:S02]  /*0330*/  IMAD.MOV.U32 R15, RZ, RZ, R5 ;  /* 0x000000ffff0f7224 */ /* 0x000fe400078e0005 */
[----:B0-----:R-:W-:Y:S01]  /*0340*/  IMAD.U32 R17, RZ, RZ, UR4 ;  /* 0x00000004ff117e24 */ /* 0x001fe2000f8e00ff */
[----:B------:R-:W-:-:S07]  /*0350*/  MOV R16, UR5 ;  /* 0x0000000500107c02 */ /* 0x000fce0008000f00 */
[----:B------:R-:W-:Y:S05]  /*0360*/  CALL.REL.NOINC `($__internal_0_$__cuda_sm20_div_s64) ;  /* 0x0000000800347944 */ /* 0x000fea0003c00000 */
[----:B------:R-:W0:Y:S01]  /*0370*/  LDCU.64 UR4, c[0x0][0x3d0] ;  /* 0x00007a00ff0477ac */ /* 0x000e220008000a00 */
[-C--:B------:R-:W-:Y:S02]  /*0380*/  IADD3 R9, P0, PT, RZ, -R8.reuse, RZ ;  /* 0x80000008ff097210 */ /* 0x080fe40007f1e0ff */
[----:B------:R-:W-:-:S03]  /*0390*/  MOV R7, R8 ;  /* 0x0000000800077202 */ /* 0x000fc60000000f00 */
[----:B------:R-:W-:-:S04]  /*03a0*/  IMAD.X R6, RZ, RZ, ~R13, P0 ;  /* 0x000000ffff067224 */ /* 0x000fc800000e0e0d */
[----:B0-----:R-:W-:Y:S02]  /*03b0*/  IMAD R6, R6, UR4, RZ ;  /* 0x0000000406067c24 */ /* 0x001fe4000f8e02ff */
[----:B------:R-:W-:-:S04]  /*03c0*/  IMAD.WIDE.U32 R14, R9, UR4, R4 ;  /* 0x00000004090e7c25 */ /* 0x000fc8000f8e0004 */
[----:B------:R-:W-:-:S04]  /*03d0*/  IMAD R9, R9, UR5, R6 ;  /* 0x0000000509097c24 */ /* 0x000fc8000f8e0206 */
[----:B------:R-:W-:-:S07]  /*03e0*/  IMAD.IADD R15, R15, 0x1, R9 ;  /* 0x000000010f0f7824 */ /* 0x000fce00078e0209 */
.L_x_2:
[----:B------:R-:W-:Y:S05]  /*03f0*/  BSYNC.RECONVERGENT B0 ;  /* 0x0000000000007941 */ /* 0x000fea0003800200 */
.L_x_0:
[----:B------:R-:W0:Y:S01]  /*0400*/  LDCU UR4, c[0x0][0x3bc] ;  /* 0x00007780ff0477ac */ /* 0x000e220008000800 */
[----:B------:R-:W-:Y:S01]  /*0410*/  BSSY.RECONVERGENT B0, `(.L_x_3) ;  /* 0x000002d000007945 */ /* 0x000fe20003800200 */
[----:B------:R-:W1:Y:S01]  /*0420*/  LDCU.64 UR6, c[0x0][0x358] ;  /* 0x00006b00ff0677ac */ /* 0x000e620008000a00 */
[----:B0-----:R-:W-:-:S04]  /*0430*/  LOP3.LUT R6, R15, UR4, RZ, 0xfc, !PT ;  /* 0x000000040f067c12 */ /* 0x001fc8000f8efcff */
[----:B------:R-:W-:-:S13]  /*0440*/  ISETP.NE.U32.AND P0, PT, R6, RZ, PT ;  /* 0x000000ff0600720c */ /* 0x000fda0003f05070 */
[----:B-1----:R-:W-:Y:S05]  /*0450*/  @P0 BRA `(.L_x_4) ;  /* 0x0000000000640947 */ /* 0x002fea0003800000 */
[----:B------:R-:W0:Y:S01]  /*0460*/  LDCU UR4, c[0x0][0x3b8] ;  /* 0x00007700ff0477ac */ /* 0x000e220008000800 */
[----:B------:R-:W-:Y:S01]  /*0470*/  HFMA2 R15, -RZ, RZ, 0, 0 ;  /* 0x00000000ff0f7431 */ /* 0x000fe200000001ff */
[----:B0-----:R-:W0:Y:S01]  /*0480*/  I2F.U32.RP R6, UR4 ;  /* 0x0000000400067d06 */ /* 0x001e220008209000 */
[----:B------:R-:W-:-:S07]  /*0490*/  ISETP.NE.U32.AND P2, PT, RZ, UR4, PT ;  /* 0x00000004ff007c0c */ /* 0x000fce000bf45070 */
[----:B0-----:R-:W0:Y:S02]  /*04a0*/  MUFU.RCP R6, R6 ;  /* 0x0000000600067308 */ /* 0x001e240000001000 */
[----:B0-----:R-:W-:-:S06]  /*04b0*/  VIADD R8, R6, 0xffffffe ;  /* 0x0ffffffe06087836 */ /* 0x001fcc0000000000 */
[----:B------:R0:W1:Y:S02]  /*04c0*/  F2I.FTZ.U32.TRUNC.NTZ R9, R8 ;  /* 0x0000000800097305 */ /* 0x000064000021f000 */
[----:B0-----:R-:W-:Y:S01]  /*04d0*/  IMAD.MOV.U32 R8, RZ, RZ, RZ ;  /* 0x000000ffff087224 */ /* 0x001fe200078e00ff */
[----:B-1----:R-:W-:-:S05]  /*04e0*/  IADD3 R11, PT, PT, RZ, -R9, RZ ;  /* 0x80000009ff0b7210 */ /* 0x002fca0007ffe0ff */
[----:B------:R-:W-:-:S04]  /*04f0*/  IMAD R11, R11, UR4, RZ ;  /* 0x000000040b0b7c24 */ /* 0x000fc8000f8e02ff */
[----:B------:R-:W-:-:S04]  /*0500*/  IMAD.HI.U32 R9, R9, R11, R8 ;  /* 0x0000000b09097227 */ /* 0x000fc800078e0008 */
[----:B------:R-:W-:Y:S02]  /*0510*/  IMAD.MOV.U32 R11, RZ, RZ, RZ ;  /* 0x000000ffff0b7224 */ /* 0x000fe400078e00ff */
[----:B------:R-:W-:-:S04]  /*0520*/  IMAD.HI.U32 R10, R9, R14, RZ ;  /* 0x0000000e090a7227 */ /* 0x000fc800078e00ff */
[----:B------:R-:W-:-:S04]  /*0530*/  IMAD.MOV R9, RZ, RZ, -R10 ;  /* 0x000000ffff097224 */ /* 0x000fc800078e0a0a */
[----:B------:R-:W-:-:S05]  /*0540*/  IMAD R9, R9, UR4, R14 ;  /* 0x0000000409097c24 */ /* 0x000fca000f8e020e */
[----:B------:R-:W-:-:S13]  /*0550*/  ISETP.GE.U32.AND P0, PT, R9, UR4, PT ;  /* 0x0000000409007c0c */ /* 0x000fda000bf06070 */
[----:B------:R-:W-:Y:S01]  /*0560*/  @P0 IADD3 R9, PT, PT, R9, -UR4, RZ ;  /* 0x8000000409090c10 */ /* 0x000fe2000fffe0ff */
[----:B------:R-:W-:-:S03]  /*0570*/  @P0 VIADD R10, R10, 0x1 ;  /* 0x000000010a0a0836 */ /* 0x000fc60000000000 */
[----:B------:R-:W-:-:S13]  /*0580*/  ISETP.GE.U32.AND P1, PT, R9, UR4, PT ;  /* 0x0000000409007c0c */ /* 0x000fda000bf26070 */
[----:B------:R-:W-:Y:S01]  /*0590*/  @P1 VIADD R10, R10, 0x1 ;  /* 0x000000010a0a1836 */ /* 0x000fe20000000000 */
[----:B------:R-:W-:-:S04]  /*05a0*/  @!P2 LOP3.LUT R10, RZ, UR4, RZ, 0x33, !PT ;  /* 0x00000004ff0aac12 */ /* 0x000fc8000f8e33ff */
[----:B------:R-:W-:-:S05]  /*05b0*/  IADD3 R9, PT, PT, -R10, RZ, RZ ;  /* 0x000000ff0a097210 */ /* 0x000fca0007ffe1ff */
[----:B------:R-:W-:Y:S02]  /*05c0*/  IMAD R9, R9, UR4, R14 ;  /* 0x0000000409097c24 */ /* 0x000fe4000f8e020e */
[----:B------:R-:W-:Y:S01]  /*05d0*/  IMAD.MOV.U32 R14, RZ, RZ, R10 ;  /* 0x000000ffff0e7224 */ /* 0x000fe200078e000a */
[----:B------:R-:W-:Y:S06]  /*05e0*/  BRA `(.L_x_5) ;  /* 0x00000000003c7947 */ /* 0x000fec0003800000 */
.L_x_4:
[----:B------:R-:W0:Y:S01]  /*05f0*/  LDCU.64 UR4, c[0x0][0x3b8] ;  /* 0x00007700ff0477ac */ /* 0x000e220008000a00 */
[----:B------:R-:W-:Y:S01]  /*0600*/  MOV R6, 0x640 ;  /* 0x0000064000067802 */ /* 0x000fe20000000f00 */
[----:B0-----:R-:W-:Y:S02]  /*0610*/  IMAD.U32 R17, RZ, RZ, UR4 ;  /* 0x00000004ff117e24 */ /* 0x001fe4000f8e00ff */
[----:B------:R-:W-:-:S07]  /*0620*/  IMAD.U32 R16, RZ, RZ, UR5 ;  /* 0x00000005ff107e24 */ /* 0x000fce000f8e00ff */
[----:B------:R-:W-:Y:S05]  /*0630*/  CALL.REL.NOINC `($__internal_0_$__cuda_sm20_div_s64) ;  /* 0x0000000400807944 */ /* 0x000fea0003c00000 */
[----:B------:R-:W0:Y:S01]  /*0640*/  LDCU.64 UR4, c[0x0][0x3b8] ;  /* 0x00007700ff0477ac */ /* 0x000e220008000a00 */
[----:B------:R-:W-:-:S04]  /*0650*/  IADD3 R9, P0, PT, RZ, -R8, RZ ;  /* 0x80000008ff097210 */ /* 0x000fc80007f1e0ff */
[----:B------:R-:W-:-:S05]  /*0660*/  IADD3.X R6, PT, PT, RZ, ~R13, RZ, P0, !PT ;  /* 0x8000000dff067210 */ /* 0x000fca00007fe4ff */
[----:B0-----:R-:W-:Y:S02]  /*0670*/  IMAD R6, R6, UR4, RZ ;  /* 0x0000000406067c24 */ /* 0x001fe4000f8e02ff */
[----:B------:R-:W-:Y:S01]  /*0680*/  IMAD.WIDE.U32 R10, R9, UR4, R14 ;  /* 0x00000004090a7c25 */ /* 0x000fe2000f8e000e */
[----:B------:R-:W-:-:S03]  /*0690*/  MOV R14, R8 ;  /* 0x00000008000e7202 */ /* 0x000fc60000000f00 */
[----:B------:R-:W-:Y:S02]  /*06a0*/  IMAD R15, R9, UR5, R6 ;  /* 0x00000005090f7c24 */ /* 0x000fe4000f8e0206 */
[----:B------:R-:W-:Y:S02]  /*06b0*/  IMAD.MOV.U32 R9, RZ, RZ, R10 ;  /* 0x000000ffff097224 */ /* 0x000fe400078e000a */
[----:B------:R-:W-:Y:S02]  /*06c0*/  IMAD.IADD R11, R11, 0x1, R15 ;  /* 0x000000010b0b7824 */ /* 0x000fe400078e020f */
[----:B------:R-:W-:-:S07]  /*06d0*/  IMAD.MOV.U32 R15, RZ, RZ, R13 ;  /* 0x000000ffff0f7224 */ /* 0x000fce00078e000d */
.L_x_5:
[----:B------:R-:W-:Y:S05]  /*06e0*/  BSYNC.RECONVERGENT B0 ;  /* 0x0000000000007941 */ /* 0x000fea0003800200 */
.L_x_3:
[----:B------:R-:W0:Y:S01]  /*06f0*/  LDCU.128 UR12, c[0x0][0x380] ;  /* 0x00007000ff0c77ac */ /* 0x000e220008000c00 */
[C---:B------:R-:W-:Y:S01]  /*0700*/  IMAD.SHL.U32 R18, R4.reuse, 0x4, RZ ;  /* 0x0000000404127824 */ /* 0x040fe200078e00ff */
[----:B------:R-:W-:Y:S01]  /*0710*/  SHF.L.U64.HI R4, R4, 0x2, R5 ;  /* 0x0000000204047819 */ /* 0x000fe20000010205 */
[----:B------:R-:W1:Y:S01]  /*0720*/  LDCU.64 UR4, c[0x0][0x3a0] ;  /* 0x00007400ff0477ac */ /* 0x000e620008000a00 */
[----:B------:R-:W2:Y:S01]  /*0730*/  LDCU.64 UR8, c[0x0][0x3e0] ;  /* 0x00007c00ff0877ac */ /* 0x000ea20008000a00 */
[----:B------:R-:W3:Y:S01]  /*0740*/  LDCU UR16, c[0x0][0x3d0] ;  /* 0x00007a00ff1077ac */ /* 0x000ee20008000800 */
[C---:B0-----:R-:W-:Y:S02]  /*0750*/  IADD3 R16, P0, PT, R18.reuse, UR14, RZ ;  /* 0x0000000e12107c10 */ /* 0x041fe4000ff1e0ff */
[----:B-1----:R-:W-:Y:S02]  /*0760*/  IADD3 R18, P1, PT, R18, UR4, RZ ;  /* 0x0000000412127c10 */ /* 0x002fe4000ff3e0ff */
[C---:B------:R-:W-:Y:S01]  /*0770*/  IADD3.X R17, PT, PT, R4.reuse, UR15, RZ, P0, !PT ;  /* 0x0000000f04117c10 */ /* 0x040fe200087fe4ff */
[----:B------:R-:W0:Y:S01]  /*0780*/  LDCU.64 UR14, c[0x0][0x3b0] ;  /* 0x00007600ff0e77ac */ /* 0x000e220008000a00 */
[----:B------:R-:W-:-:S02]  /*0790*/  IADD3.X R19, PT, PT, R4, UR5, RZ, P1, !PT ;  /* 0x0000000504137c10 */ /* 0x000fc40008ffe4ff */
[----:B------:R-:W1:Y:S01]  /*07a0*/  LDC.64 R4, c[0x0][0x3c0] ;  /* 0x0000f000ff047b82 */ /* 0x000e620000000a00 */
[----:B------:R-:W4:Y:S01]  /*07b0*/  LDCU.64 UR4, c[0x0][0x3d8] ;  /* 0x00007b00ff0477ac */ /* 0x000f220008000a00 */
[----:B------:R-:W-:Y:S01]  /*07c0*/  SHF.R.S32.HI R10, RZ, 0x1f, R7 ;  /* 0x0000001fff0a7819 */ /* 0x000fe20000011407 */
[----:B------:R-:W5:Y:S04]  /*07d0*/  LDG.E R6, desc[UR6][R18.64] ;  /* 0x0000000612067981 */ /* 0x000f68000c1e1900 */
[----:B--2---:R-:W-:Y:S01]  /*07e0*/  IMAD R22, R10, UR8, RZ ;  /* 0x000000080a167c24 */ /* 0x004fe2000f8e02ff */
[----:B------:R2:W5:Y:S01]  /*07f0*/  LDG.E R8, desc[UR6][R16.64] ;  /* 0x0000000610087981 */ /* 0x000562000c1e1900 */
[----:B------:R-:W-:-:S04]  /*0800*/  IMAD.WIDE.U32 R12, R7, UR8, R2 ;  /* 0x00000008070c7c25 */ /* 0x000fc8000f8e0002 */
[----:B------:R-:W-:Y:S01]  /*0810*/  IMAD R21, R7, UR9, R22 ;  /* 0x0000000907157c24 */ /* 0x000fe2000f8e0216 */
[----:B------:R-:W4:Y:S01]  /*0820*/  LDCU.128 UR8, c[0x0][0x390] ;  /* 0x00007200ff0877ac */ /* 0x000f220008000c00 */
[-C--:B-1----:R-:W-:Y:S02]  /*0830*/  IMAD R20, R15, R4.reuse, RZ ;  /* 0x000000040f147224 */ /* 0x082fe400078e02ff */
[----:B--2---:R-:W-:-:S04]  /*0840*/  IMAD.WIDE.U32 R16, R14, R4, RZ ;  /* 0x000000040e107225 */ /* 0x004fc800078e00ff */
[----:B------:R-:W-:Y:S02]  /*0850*/  IMAD R19, R14, R5, R20 ;  /* 0x000000050e137224 */ /* 0x000fe400078e0214 */
[----:B0-----:R-:W-:Y:S01]  /*0860*/  IMAD R20, R11, UR14, RZ ;  /* 0x0000000e0b147c24 */ /* 0x001fe2000f8e02ff */
[----:B------:R-:W-:Y:S01]  /*0870*/  IADD3 R13, PT, PT, R13, R21, RZ ;  /* 0x000000150d0d7210 */ /* 0x000fe20007ffe0ff */
[----:B------:R-:W-:Y:S02]  /*0880*/  IMAD.IADD R17, R17, 0x1, R19 ;  /* 0x0000000111117824 */ /* 0x000fe400078e0213 */
[----:B---3--:R-:W-:Y:S02]  /*0890*/  IMAD R18, R4, UR16, RZ ;  /* 0x0000001004127c24 */ /* 0x008fe4000f8e02ff */
[----:B------:R-:W-:-:S04]  /*08a0*/  IMAD.WIDE.U32 R14, R9, UR14, R14 ;  /* 0x0000000e090e7c25 */ /* 0x000fc8000f8e000e */
[----:B------:R-:W-:Y:S02]  /*08b0*/  IMAD R21, R9, UR15, R20 ;  /* 0x0000000f09157c24 */ /* 0x000fe4000f8e0214 */
[----:B----4-:R-:W-:Y:S02]  /*08c0*/  IMAD R10, R10, UR4, RZ ;  /* 0x000000040a0a7c24 */ /* 0x010fe4000f8e02ff */
[----:B------:R-:W-:Y:S02]  /*08d0*/  IMAD R20, R11, R4, RZ ;  /* 0x000000040b147224 */ /* 0x000fe400078e02ff */
[----:B------:R-:W-:Y:S02]  /*08e0*/  IMAD R18, R18, R7, RZ ;  /* 0x0000000712127224 */ /* 0x000fe400078e02ff */
[----:B------:R-:W-:Y:S01]  /*08f0*/  IMAD.WIDE.U32 R16, R7, UR4, R16 ;  /* 0x0000000407107c25 */ /* 0x000fe2000f8e0010 */
[----:B------:R-:W0:Y:S03]  /*0900*/  LDCU UR4, c[0x0][0x370] ;  /* 0x00006e00ff0477ac */ /* 0x000e260008000800 */
[----:B------:R-:W-:-:S02]  /*0910*/  IMAD.IADD R15, R15, 0x1, R21 ;  /* 0x000000010f0f7824 */ /* 0x000fc400078e0215 */
[----:B------:R-:W-:Y:S02]  /*0920*/  IMAD R19, R7, UR5, R10 ;  /* 0x0000000507137c24 */ /* 0x000fe4000f8e020a */
[----:B------:R-:W-:Y:S01]  /*0930*/  IMAD R7, R9, R5, R20 ;  /* 0x0000000509077224 */ /* 0x000fe200078e0214 */
[----:B------:R-:W-:Y:S01]  /*0940*/  SHF.R.S64 R21, RZ, 0x1e, R18 ;  /* 0x0000001eff157819 */ /* 0x000fe20000001012 */
[-C--:B------:R-:W-:Y:S02]  /*0950*/  IMAD R20, R15, R4.reuse, RZ ;  /* 0x000000040f147224 */ /* 0x080fe400078e02ff */
[-C--:B------:R-:W-:Y:S01]  /*0960*/  IMAD.WIDE.U32 R12, R9, R4.reuse, R12 ;  /* 0x00000004090c7225 */ /* 0x080fe200078e000c */
[----:B------:R-:W-:Y:S02]  /*0970*/  IADD3 R21, P1, PT, R21, UR12, RZ ;  /* 0x0000000c15157c10 */ /* 0x000fe4000ff3e0ff */
[----:B------:R-:W-:Y:S01]  /*0980*/  LEA R15, P0, R16, UR8, 0x2 ;  /* 0x00000008100f7c11 */ /* 0x000fe2000f8010ff */
[----:B------:R-:W-:Y:S01]  /*0990*/  IMAD.WIDE.U32 R10, R14, R4, R2 ;  /* 0x000000040e0a7225 */ /* 0x000fe200078e0002 */
[----:B------:R-:W-:-:S03]  /*09a0*/  IADD3 R19, PT, PT, R17, R19, RZ ;  /* 0x0000001311137210 */ /* 0x000fc60007ffe0ff */
[----:B------:R-:W-:Y:S01]  /*09b0*/  IMAD R9, R14, R5, R20 ;  /* 0x000000050e097224 */ /* 0x000fe200078e0214 */
[----:B------:R-:W-:Y:S01]  /*09c0*/  LEA.HI.X.SX32 R17, R18, UR13, 0x2, P1 ;  /* 0x0000000d12117c11 */ /* 0x000fe200088f16ff */
[----:B------:R-:W-:Y:S01]  /*09d0*/  IMAD.IADD R13, R13, 0x1, R7 ;  /* 0x000000010d0d7824 */ /* 0x000fe200078e0207 */
[----:B------:R-:W-:Y:S01]  /*09e0*/  LEA.HI.X R19, R16, UR9, R19, 0x2, P0 ;  /* 0x0000000910137c11 */ /* 0x000fe200080f1413 */
[----:B------:R-:W-:Y:S01]  /*09f0*/  IMAD.IADD R9, R11, 0x1, R9 ;  /* 0x000000010b097824 */ /* 0x000fe200078e0209 */
[----:B------:R-:W-:Y:S02]  /*0a00*/  LEA R14, P3, R10, R21, 0x2 ;  /* 0x000000150a0e7211 */ /* 0x000fe400078610ff */
[-C--:B------:R-:W-:Y:S02]  /*0a10*/  LEA R7, P0, R4, R15.reuse, 0x2 ;  /* 0x0000000f04077211 */ /* 0x080fe400078010ff */
[----:B------:R-:W-:Y:S02]  /*0a20*/  LEA R16, P2, R12, UR10, 0x2 ;  /* 0x0000000a0c107c11 */ /* 0x000fe4000f8410ff */
[----:B------:R-:W-:-:S02]  /*0a30*/  LEA R18, P1, R2, R15, 0x2 ;  /* 0x0000000f02127211 */ /* 0x000fc400078210ff */
[----:B------:R-:W-:Y:S01]  /*0a40*/  LEA.HI.X R15, R10, R17, R9, 0x2, P3 ;  /* 0x000000110a0f7211 */ /* 0x000fe200018f1409 */
[----:B0-----:R-:W-:Y:S01]  /*0a50*/  IMAD R11, R0, UR4, RZ ;  /* 0x00000004000b7c24 */ /* 0x001fe2000f8e02ff */
[-C--:B------:R-:W-:Y:S02]  /*0a60*/  LEA.HI.X R9, R4, R19.reuse, R5, 0x2, P0 ;  /* 0x0000001304097211 */ /* 0x080fe400000f1405 */
[----:B------:R-:W-:Y:S02]  /*0a70*/  LEA.HI.X R17, R12, UR11, R13, 0x2, P2 ;  /* 0x0000000b0c117c11 */ /* 0x000fe400090f140d */
[----:B------:R-:W-:-:S07]  /*0a80*/  LEA.HI.X R19, R2, R19, R3, 0x2, P1 ;  /* 0x0000001302137211 */ /* 0x000fce00008f1403 */
.L_x_6:
[----:B------:R-:W-:Y:S01]  /*0a90*/  MOV R4, R18 ;  /* 0x0000001200047202 */ /* 0x000fe20000000f00 */
[----:B------:R-:W-:Y:S01]  /*0aa0*/  IMAD.MOV.U32 R5, RZ, RZ, R19 ;  /* 0x000000ffff057224 */ /* 0x000fe200078e0013 */
[----:B------:R-:W-:Y:S01]  /*0ab0*/  MOV R2, R16 ;  /* 0x0000001000027202 */ /* 0x000fe20000000f00 */
[----:B------:R-:W-:-:S03]  /*0ac0*/  IMAD.MOV.U32 R3, RZ, RZ, R17 ;  /* 0x000000ffff037224 */ /* 0x000fc600078e0011 */
[----:B------:R-:W2:Y:S04]  /*0ad0*/  LDG.E R0, desc[UR6][R4.64] ;  /* 0x0000000604007981 */ /* 0x000ea8000c1e1900 */
[----:B0-----:R-:W2:Y:S01]  /*0ae0*/  LDG.E R13, desc[UR6][R2.64] ;  /* 0x00000006020d7981 */ /* 0x001ea2000c1e1900 */
[----:B------:R-:W-:Y:S02]  /*0af0*/  HFMA2 R10, -RZ, RZ, 0, 0 ;  /* 0x00000000ff0a7431 */ /* 0x000fe400000001ff */
[----:B------:R-:W-:Y:S02]  /*0b00*/  IMAD.MOV.U32 R12, RZ, RZ, R14 ;  /* 0x000000ffff0c7224 */ /* 0x000fe400078e000e */
[----:B------:R-:W-:-:S04]  /*0b10*/  IMAD.WIDE R18, R11, 0x4, R4 ;  /* 0x000000040b127825 */ /* 0x000fc800078e0204 */
[----:B--2---:R-:W-:-:S05]  /*0b20*/  FADD.FTZ R13, R0, -R13 ;  /* 0x8000000d000d7221 */ /* 0x004fca0000010000 */
[C---:B------:R-:W-:Y:S02]  /*0b30*/  FSETP.GT.FTZ.AND P0, PT, R13.reuse, RZ, PT ;  /* 0x000000ff0d00720b */ /* 0x040fe40003f14000 */
[----:B------:R-:W-:Y:S02]  /*0b40*/  FSETP.GEU.FTZ.AND P1, PT, R13, RZ, PT ;  /* 0x000000ff0d00720b */ /* 0x000fe40003f3e000 */
[----:B------:R-:W-:-:S09]  /*0b50*/  SEL R0, RZ, 0x1, !P0 ;  /* 0x00000001ff007807 */ /* 0x000fd20004000000 */
[----:B------:R-:W-:Y:S01]  /*0b60*/  @!P0 IMAD.MOV R10, RZ, RZ, -0x1 ;  /* 0xffffffffff0a8424 */ /* 0x000fe200078e02ff */
[----:B------:R-:W-:Y:S02]  /*0b70*/  ISETP.GE.U32.AND P0, PT, R18, R7, PT ;  /* 0x000000071200720c */ /* 0x000fe40003f06070 */
[----:B------:R-:W-:Y:S02]  /*0b80*/  @P1 IADD3 R10, PT, PT, R0, RZ, RZ ;  /* 0x000000ff000a1210 */ /* 0x000fe40007ffe0ff */
[----:B-----5:R-:W-:Y:S02]  /*0b90*/  FSET.BF.EQ.FTZ.AND R0, |R13|, R6, PT ;  /* 0x000000060d00720a */ /* 0x020fe40003812200 */
[----:B------:R-:W-:Y:S02]  /*0ba0*/  I2FP.F32.S32 R17, R10 ;  /* 0x0000000a00117245 */ /* 0x000fe40000201400 */
[----:B------:R-:W-:Y:S02]  /*0bb0*/  MOV R13, R15 ;  /* 0x0000000f000d7202 */ /* 0x000fe40000000f00 */
[----:B------:R-:W-:Y:S01]  /*0bc0*/  ISETP.GE.U32.AND.EX P0, PT, R19, R9, PT, P0 ;  /* 0x000000091300720c */ /* 0x000fe20003f06100 */
[----:B------:R-:W-:Y:S01]  /*0bd0*/  FMUL.FTZ R17, R8, R17 ;  /* 0x0000001108117220 */ /* 0x000fe20000410000 */
[----:B------:R-:W-:-:S04]  /*0be0*/  IMAD.WIDE R14, R11, 0x4, R12 ;  /* 0x000000040b0e7825 */ /* 0x000fc800078e020c */
[----:B------:R-:W-:Y:S01]  /*0bf0*/  FMUL.FTZ R21, R17, R0 ;  /* 0x0000000011157220 */ /* 0x000fe20000410000 */
[----:B------:R-:W-:-:S04]  /*0c00*/  IMAD.WIDE R16, R11, 0x4, R2 ;  /* 0x000000040b107825 */ /* 0x000fc800078e0202 */
[----:B------:R0:W-:Y:S02]  /*0c10*/  STG.E desc[UR6][R12.64], R21 ;  /* 0x000000150c007986 */ /* 0x0001e4000c101906 */
[----:B------:R-:W-:Y:S05]  /*0c20*/  @!P0 BRA `(.L_x_6) ;  /* 0xfffffffc00988947 */ /* 0x000fea000383ffff */
[----:B------:R-:W-:Y:S05]  /*0c30*/  EXIT ;  /* 0x000000000000794d */ /* 0x000fea0003800000 */
        .weak           $__internal_0_$__cuda_sm20_div_s64
        .type           $__internal_0_$__cuda_sm20_div_s64,@function
        .size           $__internal_0_$__cuda_sm20_div_s64,(.L_x_757 - $__internal_0_$__cuda_sm20_div_s64)
$__internal_0_$__cuda_sm20_div_s64:
[-C--:B------:R-:W-:Y:S02]  /*0c40*/  IADD3 R8, P1, PT, RZ, -R17.reuse, RZ ;  /* 0x80000011ff087210 */ /* 0x080fe40007f3e0ff */
[----:B------:R-:W-:Y:S02]  /*0c50*/  ISETP.GE.AND P0, PT, R16, RZ, PT ;  /* 0x000000ff1000720c */ /* 0x000fe40003f06270 */
[----:B------:R-:W-:Y:S01]  /*0c60*/  ISETP.GE.AND P3, PT, R15, RZ, PT ;  /* 0x000000ff0f00720c */ /* 0x000fe20003f66270 */
[----:B------:R-:W-:Y:S01]  /*0c70*/  IMAD.X R9, RZ, RZ, ~R16, P1 ;  /* 0x000000ffff097224 */ /* 0x000fe200008e0e10 */
[----:B------:R-:W-:-:S04]  /*0c80*/  SEL R8, R8, R17, !P0 ;  /* 0x0000001108087207 */ /* 0x000fc80004000000 */
[----:B------:R-:W-:-:S04]  /*0c90*/  SEL R9, R9, R16, !P0 ;  /* 0x0000001009097207 */ /* 0x000fc80004000000 */
[----:B------:R-:W0:Y:S02]  /*0ca0*/  I2F.U64.RP R18, R8 ;  /* 0x0000000800127312 */ /* 0x000e240000309000 */
[----:B0-----:R-:W0:Y:S02]  /*0cb0*/  MUFU.RCP R18, R18 ;  /* 0x0000001200127308 */ /* 0x001e240000001000 */
[----:B0-----:R-:W-:-:S15]  /*0cc0*/  IADD3 R12, PT, PT, R18, 0x1ffffffe, RZ ;  /* 0x1ffffffe120c7810 */ /* 0x001fde0007ffe0ff */
[----:B------:R-:W-:-:S15]  /*0cd0*/  NOP ;  /* 0x0000000000007918 */ /* 0x000fde0000000000 */
[----:B------:R-:W-:-:S15]  /*0ce0*/  NOP ;  /* 0x0000000000007918 */ /* 0x000fde0000000000 */
[----:B------:R-:W-:-:S15]  /*0cf0*/  NOP ;  /* 0x0000000000007918 */ /* 0x000fde0000000000 */
[----:B------:R-:W0:Y:S02]  /*0d00*/  F2I.U64.TRUNC R12, R12 ;  /* 0x0000000c000c7311 */ /* 0x000e24000020d800 */
[----:B0-----:R-:W-:-:S04]  /*0d10*/  IMAD.WIDE.U32 R10, R12, R8, RZ ;  /* 0x000000080c0a7225 */ /* 0x001fc800078e00ff */
[----:B------:R-:W-:Y:S01]  /*0d20*/  IMAD R11, R12, R9, R11 ;  /* 0x000000090c0b7224 */ /* 0x000fe200078e020b */
[----:B------:R-:W-:-:S03]  /*0d30*/  IADD3 R19, P0, PT, RZ, -R10, RZ ;  /* 0x8000000aff137210 */ /* 0x000fc60007f1e0ff */
[----:B------:R-:W-:Y:S02]  /*0d40*/  IMAD R11, R13, R8, R11 ;  /* 0x000000080d0b7224 */ /* 0x000fe400078e020b */
[----:B------:R-:W-:-:S04]  /*0d50*/  IMAD.HI.U32 R10, R12, R19, RZ ;  /* 0x000000130c0a7227 */ /* 0x000fc800078e00ff */
[----:B------:R-:W-:Y:S01]  /*0d60*/  IMAD.X R21, RZ, RZ, ~R11, P0 ;  /* 0x000000ffff157224 */ /* 0x000fe200000e0e0b */
[----:B------:R-:W-:-:S03]  /*0d70*/  MOV R11, R12 ;  /* 0x0000000c000b7202 */ /* 0x000fc60000000f00 */
[-C--:B------:R-:W-:Y:S02]  /*0d80*/  IMAD R23, R13, R21.reuse, RZ ;  /* 0x000000150d177224 */ /* 0x080fe400078e02ff */
[----:B------:R-:W-:-:S04]  /*0d90*/  IMAD.WIDE.U32 R10, P0, R12, R21, R10 ;  /* 0x000000150c0a7225 */ /* 0x000fc8000780000a */
[----:B------:R-:W-:-:S04]  /*0da0*/  IMAD.HI.U32 R10, P1, R13, R19, R10 ;  /* 0x000000130d0a7227 */ /* 0x000fc8000782000a */
[----:B------:R-:W-:Y:S01]  /*0db0*/  IMAD.HI.U32 R19, R13, R21, RZ ;  /* 0x000000150d137227 */ /* 0x000fe200078e00ff */
[----:B------:R-:W-:-:S03]  /*0dc0*/  IADD3 R11, P2, PT, R23, R10, RZ ;  /* 0x0000000a170b7210 */ /* 0x000fc60007f5e0ff */
[----:B------:R-:W-:Y:S02]  /*0dd0*/  IMAD.X R19, R19, 0x1, R13, P0 ;  /* 0x0000000113137824 */ /* 0x000fe400000e060d */
[----:B------:R-:W-:-:S03]  /*0de0*/  IMAD.WIDE.U32 R12, R11, R8, RZ ;  /* 0x000000080b0c7225 */ /* 0x000fc600078e00ff */
[----:B------:R-:W-:Y:S01]  /*0df0*/  IADD3.X R19, PT, PT, RZ, RZ, R19, P2, P1 ;  /* 0x000000ffff137210 */ /* 0x000fe200017e2413 */
[----:B------:R-:W-:Y:S01]  /*0e00*/  IMAD R10, R11, R9, R13 ;  /* 0x000000090b0a7224 */ /* 0x000fe200078e020d */
[----:B------:R-:W-:Y:S02]  /*0e10*/  IADD3 R21, P0, PT, RZ, -R12, RZ ;  /* 0x8000000cff157210 */ /* 0x000fe40007f1e0ff */
[----:B------:R-:W-:Y:S01]  /*0e20*/  IADD3 R13, P4, PT, RZ, -R14, RZ ;  /* 0x8000000eff0d7210 */ /* 0x000fe20007f9e0ff */
[----:B------:R-:W-:Y:S02]  /*0e30*/  IMAD R12, R19, R8, R10 ;  /* 0x00000008130c7224 */ /* 0x000fe400078e020a */
[----:B------:R-:W-:Y:S01]  /*0e40*/  IMAD.HI.U32 R10, R11, R21, RZ ;  /* 0x000000150b0a7227 */ /* 0x000fe200078e00ff */
[----:B------:R-:W-:Y:S02]  /*0e50*/  SEL R13, R13, R14, !P3 ;  /* 0x0000000e0d0d7207 */ /* 0x000fe40005800000 */
[----:B------:R-:W-:Y:S01]  /*0e60*/  IADD3.X R12, PT, PT, RZ, ~R12, RZ, P0, !PT ;  /* 0x8000000cff0c7210 */ /* 0x000fe200007fe4ff */
[----:B------:R-:W-:-:S04]  /*0e70*/  IMAD.X R18, RZ, RZ, ~R15, P4 ;  /* 0x000000ffff127224 */ /* 0x000fc800020e0e0f */
[----:B------:R-:W-:-:S04]  /*0e80*/  IMAD.WIDE.U32 R10, P0, R11, R12, R10 ;  /* 0x0000000c0b0a7225 */ /* 0x000fc8000780000a */
[----:B------:R-:W-:-:S04]  /*0e90*/  IMAD.HI.U32 R20, R19, R12, RZ ;  /* 0x0000000c13147227 */ /* 0x000fc800078e00ff */
[----:B------:R-:W-:-:S04]  /*0ea0*/  IMAD.HI.U32 R10, P1, R19, R21, R10 ;  /* 0x00000015130a7227 */ /* 0x000fc8000782000a */
[----:B------:R-:W-:-:S05]  /*0eb0*/  IMAD R11, R19, R12, RZ ;  /* 0x0000000c130b7224 */ /* 0x000fca00078e02ff */
[----:B------:R-:W-:Y:S02]  /*0ec0*/  IADD3 R12, P2, PT, R11, R10, RZ ;  /* 0x0000000a0b0c7210 */ /* 0x000fe40007f5e0ff */
[----:B------:R-:W-:Y:S02]  /*0ed0*/  IADD3.X R11, PT, PT, R20, R19, RZ, P0, !PT ;  /* 0x00000013140b7210 */ /* 0x000fe400007fe4ff */
[----:B------:R-:W-:Y:S01]  /*0ee0*/  SEL R19, R18, R15, !P3 ;  /* 0x0000000f12137207 */ /* 0x000fe20005800000 */
[----:B------:R-:W-:Y:S01]  /*0ef0*/  IMAD.HI.U32 R10, R12, R13, RZ ;  /* 0x0000000d0c0a7227 */ /* 0x000fe200078e00ff */
[----:B------:R-:W-:-:S03]  /*0f00*/  IADD3.X R18, PT, PT, RZ, RZ, R11, P2, P1 ;  /* 0x000000ffff127210 */ /* 0x000fc600017e240b */
[----:B------:R-:W-:Y:S02]  /*0f10*/  IMAD.MOV.U32 R11, RZ, RZ, RZ ;  /* 0x000000ffff0b7224 */ /* 0x000fe400078e00ff */
[-C--:B------:R-:W-:Y:S02]  /*0f20*/  IMAD R21, R18, R19.reuse, RZ ;  /* 0x0000001312157224 */ /* 0x080fe400078e02ff */
[----:B------:R-:W-:-:S04]  /*0f30*/  IMAD.WIDE.U32 R10, R12, R19, R10 ;  /* 0x000000130c0a7225 */ /* 0x000fc800078e000a */
[----:B------:R-:W-:-:S04]  /*0f40*/  IMAD.HI.U32 R23, R18, R19, RZ ;  /* 0x0000001312177227 */ /* 0x000fc800078e00ff */
[----:B------:R-:W-:-:S05]  /*0f50*/  IMAD.HI.U32 R10, P0, R18, R13, R10 ;  /* 0x0000000d120a7227 */ /* 0x000fca000780000a */
[----:B------:R-:W-:Y:S02]  /*0f60*/  IADD3 R21, P1, PT, R21, R10, RZ ;  /* 0x0000000a15157210 */ /* 0x000fe40007f3e0ff */
[----:B------:R-:W-:-:S03]  /*0f70*/  IADD3.X R23, PT, PT, R23, RZ, RZ, P0, !PT ;  /* 0x000000ff17177210 */ /* 0x000fc600007fe4ff */
[----:B------:R-:W-:-:S04]  /*0f80*/  IMAD.WIDE.U32 R10, R21, R8, RZ ;  /* 0x00000008150a7225 */ /* 0x000fc800078e00ff */
[----:B------:R-:W-:Y:S01]  /*0f90*/  IMAD.X R23, RZ, RZ, R23, P1 ;  /* 0x000000ffff177224 */ /* 0x000fe200008e0617 */
[----:B------:R-:W-:Y:S01]  /*0fa0*/  IADD3 R25, P1, PT, -R10, R13, RZ ;  /* 0x0000000d0a197210 */ /* 0x000fe20007f3e1ff */
[----:B------:R-:W-:-:S03]  /*0fb0*/  IMAD R11, R21, R9, R11 ;  /* 0x00000009150b7224 */ /* 0x000fc600078e020b */
[-C--:B------:R-:W-:Y:S01]  /*0fc0*/  ISETP.GE.U32.AND P0, PT, R25, R8.reuse, PT ;  /* 0x000000081900720c */ /* 0x080fe20003f06070 */
[----:B------:R-:W-:-:S05]  /*0fd0*/  IMAD R10, R23, R8, R11 ;  /* 0x00000008170a7224 */ /* 0x000fca00078e020b */
[----:B------:R-:W-:Y:S02]  /*0fe0*/  IADD3.X R19, PT, PT, ~R10, R19, RZ, P1, !PT ;  /* 0x000000130a137210 */ /* 0x000fe40000ffe5ff */
[----:B------:R-:W-:Y:S02]  /*0ff0*/  IADD3 R11, P1, PT, R25, -R8, RZ ;  /* 0x80000008190b7210 */ /* 0x000fe40007f3e0ff */
[----:B------:R-:W-:Y:S02]  /*1000*/  ISETP.GE.U32.AND.EX P0, PT, R19, R9, PT, P0 ;  /* 0x000000091300720c */ /* 0x000fe40003f06100 */
[----:B------:R-:W-:Y:S01]  /*1010*/  IADD3 R10, P2, PT, R21, 0x1, RZ ;  /* 0x00000001150a7810 */ /* 0x000fe20007f5e0ff */
[----:B------:R-:W-:Y:S01]  /*1020*/  IMAD.X R13, R19, 0x1, ~R9, P1 ;  /* 0x00000001130d7824 */ /* 0x000fe200008e0e09 */
[----:B------:R-:W-:Y:S02]  /*1030*/  SEL R11, R11, R25, P0 ;  /* 0x000000190b0b7207 */ /* 0x000fe40000000000 */
[----:B------:R-:W-:-:S02]  /*1040*/  IADD3.X R12, PT, PT, RZ, R23, RZ, P2, !PT ;  /* 0x00000017ff0c7210 */ /* 0x000fc400017fe4ff */
[----:B------:R-:W-:Y:S02]  /*1050*/  SEL R21, R10, R21, P0 ;  /* 0x000000150a157207 */ /* 0x000fe40000000000 */
[----:B------:R-:W-:Y:S02]  /*1060*/  SEL R13, R13, R19, P0 ;  /* 0x000000130d0d7207 */ /* 0x000fe40000000000 */
[----:B------:R-:W-:Y:S02]  /*1070*/  ISETP.GE.U32.AND P1, PT, R11, R8, PT ;  /* 0x000000080b00720c */ /* 0x000fe40003f26070 */
[----:B------:R-:W-:Y:S02]  /*1080*/  SEL R10, R12, R23, P0 ;  /* 0x000000170c0a7207 */ /* 0x000fe40000000000 */
[----:B------:R-:W-:Y:S02]  /*1090*/  IADD3 R8, P2, PT, R21, 0x1, RZ ;  /* 0x0000000115087810 */ /* 0x000fe40007f5e0ff */
[----:B------:R-:W-:-:S02]  /*10a0*/  ISETP.GE.U32.AND.EX P0, PT, R13, R9, PT, P1 ;  /* 0x000000090d00720c */ /* 0x000fc40003f06110 */
[----:B------:R-:W-:Y:S01]  /*10b0*/  LOP3.LUT R11, R16, R15, RZ, 0x3c, !PT ;  /* 0x0000000f100b7212 */ /* 0x000fe200078e3cff */
[----:B------:R-:W-:Y:S01]  /*10c0*/  IMAD.X R13, RZ, RZ, R10, P2 ;  /* 0x000000ffff0d7224 */ /* 0x000fe200010e060a */
[----:B------:R-:W-:Y:S02]  /*10d0*/  SEL R8, R8, R21, P0 ;  /* 0x0000001508087207 */ /* 0x000fe40000000000 */
[----:B------:R-:W-:Y:S01]  /*10e0*/  ISETP.GE.AND P1, PT, R11, RZ, PT ;  /* 0x000000ff0b00720c */ /* 0x000fe20003f26270 */
[----:B------:R-:W-:Y:S01]  /*10f0*/  HFMA2 R11, -RZ, RZ, 0, 0 ;  /* 0x00000000ff0b7431 */ /* 0x000fe200000001ff */
[----:B------:R-:W-:Y:S02]  /*1100*/  SEL R13, R13, R10, P0 ;  /* 0x0000000a0d0d7207 */ /* 0x000fe40000000000 */
[----:B------:R-:W-:Y:S02]  /*1110*/  IADD3 R9, P2, PT, RZ, -R8, RZ ;  /* 0x80000008ff097210 */ /* 0x000fe40007f5e0ff */
[----:B------:R-:W-:-:S02]  /*1120*/  ISETP.NE.U32.AND P0, PT, R17, RZ, PT ;  /* 0x000000ff1100720c */ /* 0x000fc40003f05070 */
[-C--:B------:R-:W-:Y:S02]  /*1130*/  IADD3.X R10, PT, PT, RZ, ~R13.reuse, RZ, P2, !PT ;  /* 0x8000000dff0a7210 */ /* 0x080fe400017fe4ff */
[----:B------:R-:W-:Y:S02]  /*1140*/  ISETP.NE.AND.EX P0, PT, R16, RZ, PT, P0 ;  /* 0x000000ff1000720c */ /* 0x000fe40003f05300 */
[----:B------:R-:W-:Y:S01]  /*1150*/  SEL R13, R10, R13, !P1 ;  /* 0x0000000d0a0d7207 */ /* 0x000fe20004800000 */
[----:B------:R-:W-:Y:S01]  /*1160*/  IMAD.MOV.U32 R10, RZ, RZ, R6 ;  /* 0x000000ffff0a7224 */ /* 0x000fe200078e0006 */
[----:B------:R-:W-:Y:S02]  /*1170*/  SEL R8, R9, R8, !P1 ;  /* 0x0000000809087207 */ /* 0x000fe40004800000 */
[----:B------:R-:W-:Y:S02]  /*1180*/  SEL R13, R13, 0xffffffff, P0 ;  /* 0xffffffff0d0d7807 */ /* 0x000fe40000000000 */
[----:B------:R-:W-:Y:S01]  /*1190*/  SEL R8, R8, 0xffffffff, P0 ;  /* 0xffffffff08087807 */ /* 0x000fe20000000000 */
[----:B------:R-:W-:Y:S06]  /*11a0*/  RET.REL.NODEC R10 `(_ZN2at6native55_GLOBAL__N__6c1c77d0_17_DistanceKernel_cu_7dd49032_311431cdist_backward_kernel_cuda_implIfNS1_5distsIfE3infEEEvPT_PKS6_S9_S9_S9_S6_lllllll) ;  /* 0xffffffec0a947950 */ /* 0x000fec0003c3ffff */
.L_x_7:
[----:B------:R-:W-:-:S00]  /*11b0*/  BRA `(.L_x_7) ;  /* 0xfffffffc00fc7947 */ /* 0x000fc0000383ffff */
[----:B------:R-:W-:-:S00]  /*11c0*/  NOP ;  /* 0x0000000000007918 */ /* 0x000fc00000000000 */
        /* <DEDUP_REMOVED lines=11> */
.L_x_757:


//--------------------- .text._ZN2at6native55_GLOBAL__N__6c1c77d0_17_DistanceKernel_cu_7dd49032_311431cdist_backward_kernel_cuda_implIfNS1_5distsIfE3twoEEEvPT_PKS6_S9_S9_S9_S6_lllllll --------------------------
	.section	.text._ZN2at6native55_GLOBAL__N__6c1c77d0_17_DistanceKernel_cu_7dd49032_311431cdist_backward_kernel_cuda_implIfNS1_5distsIfE3twoEEEvPT_PKS6_S9_S9_S9_S6_lllllll,"ax",@progbits
	.align	128
.text._ZN2at6native55_GLOBAL__N__6c1c77d0_17_DistanceKernel_cu_7dd49032_311431cdist_backward_kernel_cuda_implIfNS1_5distsIfE3twoEEEvPT_PKS6_S9_S9_S9_S6_lllllll:
        .type           _ZN2at6native55_GLOBAL__N__6c1c77d0_17_DistanceKernel_cu_7dd49032_311431cdist_backward_kernel_cuda_implIfNS1_5distsIfE3twoEEEvPT_PKS6_S9_S9_S9_S6_lllllll,@function
        .size           _ZN2at6native55_GLOBAL__N__6c1c77d0_17_DistanceKernel_cu_7dd49032_311431cdist_backward_kernel_cuda_implIfNS1_5distsIfE3twoEEEvPT_PKS6_S9_S9_S9_S6_lllllll,(.L_x_759 - _ZN2at6native55_GLOBAL__N__6c1c77d0_17_DistanceKernel_cu_7dd49032_311431cdist_backward_kernel_cuda_implIfNS1_5distsIfE3twoEEEvPT_PKS6_S9_S9_S9_S6_lllllll)
        .other          _ZN2at6native55_GLOBAL__N__6c1c77d0_17_DistanceKernel_cu_7dd49032_311431cdist_backward_kernel_cuda_implIfNS1_5distsIfE3twoEEEvPT_PKS6_S9_S9_S9_S6_lllllll,@"STO_CUDA_ENTRY STV_DEFAULT"
_ZN2at6native55_GLOBAL__N__6c1c77d0_17_DistanceKernel_cu_7dd49032_311431cdist_backward_kernel_cuda_implIfNS1_5distsIfE3twoEEEvPT_PKS6_S9_S9_S9_S6_lllllll:
        /* <DEDUP_REMOVED lines=48> */
.L_x_9:
[----:B------:R-:W0:Y:S01]  /*0300*/  LDCU.64 UR4, c[0x0][0x3d0] ;  /* 0x00007a00ff0477ac */ /* 0x000e220008000a00 */
[----:B------:R-:W-:Y:S01]  /*0310*/  IMAD.MOV.U32 R14, RZ, RZ, R4 ;  /* 0x000000ffff0e7224 */ /* 0x000fe200078e0004 */
[----:B------:R-:W-:Y:S01]  /*0320*/  MOV R6, 0x370 ;  /* 0x0000037000067802 */ /* 0x000fe20000000f00 */
[----:B------:R-:W-:Y:S02]  /*0330*/  IMAD.MOV.U32 R15, RZ, RZ, R5 ;  /* 0x000000ffff0f7224 */ /* 0x000fe400078e0005 */
[----:B0-----:R-:W-:Y:S01]  /*0340*/  IMAD.U32 R17, RZ, RZ, UR4 ;  /* 0x00000004ff117e24 */ /* 0x001fe2000f8e00ff */
[----:B------:R-:W-:-:S07]  /*0350*/  MOV R16, UR5 ;  /* 0x0000000500107c02 */ /* 0x000fce0008000f00 */
[----:B------:R-:W-:Y:S05]  /*0360*/  CALL.REL.NOINC `($__internal_1_$__cuda_sm20_div_s64) ;  /* 0x0000000800207944 */ /* 0x000fea0003c00000 */
        /* <DEDUP_REMOVED lines=8> */
.L_x_10:
[----:B------:R-:W-:Y:S05]  /*03f0*/  BSYNC.RECONVERGENT B0 ;  /* 0x0000000000007941 */ /* 0x000fea0003800200 */
.L_x_8:
        /* <DEDUP_REMOVED lines=31> */
.L_x_12:
[----:B------:R-:W0:Y:S01]  /*05f0*/  LDCU.64 UR4, c[0x0][0x3b8] ;  /* 0x00007700ff0477ac */ /* 0x000e220008000a00 */
[----:B------:R-:W-:Y:S01]  /*0600*/  MOV R6, 0x640 ;  /* 0x0000064000067802 */ /* 0x000fe20000000f00 */
[----:B0-----:R-:W-:Y:S02]  /*0610*/  IMAD.U32 R17, RZ, RZ, UR4 ;  /* 0x00000004ff117e24 */ /* 0x001fe4000f8e00ff */
[----:B------:R-:W-:-:S07]  /*0620*/  IMAD.U32 R16, RZ, RZ, UR5 ;  /* 0x00000005ff107e24 */ /* 0x000fce000f8e00ff */
[----:B------:R-:W-:Y:S05]  /*0630*/  CALL.REL.NOINC `($__internal_1_$__cuda_sm20_div_s64) ;  /* 0x00000004006c7944 */ /* 0x000fea0003c00000 */
[----:B------:R-:W0:Y:S01]  /*0640*/  LDCU.64 UR4, c[0x0][0x3b8] ;  /* 0x00007700ff0477ac */ /* 0x000e220008000a00 */
[----:B------:R-:W-:-:S04]  /*0650*/  IADD3 R9, P0, PT, RZ, -R8, RZ ;  /* 0x80000008ff097210 */ /* 0x000fc80007f1e0ff */
[----:B------:R-:W-:-:S05]  /*0660*/  IADD3.X R6, PT, PT, RZ, ~R13, RZ, P0, !PT ;  /* 0x8000000dff067210 */ /* 0x000fca00007fe4ff */
[----:B0-----:R-:W-:Y:S02]  /*0670*/  IMAD R6, R6, UR4, RZ ;  /* 0x0000000406067c24 */ /* 0x001fe4000f8e02ff */
[----:B------:R-:W-:-:S04]  /*0680*/  IMAD.WIDE.U32 R10, R9, UR4, R14 ;  /* 0x00000004090a7c25 */ /* 0x000fc8000f8e000e */
[----:B------:R-:W-:Y:S02]  /*0690*/  IMAD R15, R9, UR5, R6 ;  /* 0x00000005090f7c24 */ /* 0x000fe4000f8e0206 */
[----:B------:R-:W-:Y:S02]  /*06a0*/  IMAD.MOV.U32 R9, RZ, RZ, R10 ;  /* 0x000000ffff097224 */ /* 0x000fe400078e000a */
[----:B------:R-:W-:Y:S01]  /*06b0*/  IMAD.MOV.U32 R14, RZ, RZ, R8 ;  /* 0x000000ffff0e7224 */ /* 0x000fe200078e0008 */
[----:B------:R-:W-:Y:S02]  /*06c0*/  IADD3 R11, PT, PT, R11, R15, RZ ;  /* 0x0000000f0b0b7210 */ /* 0x000fe40007ffe0ff */
[----:B------:R-:W-:-:S07]  /*06d0*/  MOV R15, R13 ;  /* 0x0000000d000f7202 */ /* 0x000fce0000000f00 */
.L_x_13:
[----:B------:R-:W-:Y:S05]  /*06e0*/  BSYNC.RECONVERGENT B0 ;  /* 0x0000000000007941 */ /* 0x000fea0003800200 */
.L_x_11:
        /* <DEDUP_REMOVED lines=12> */
[----:B------:R-:W-:Y:S01]  /*07b0*/  SHF.R.S32.HI R10, RZ, 0x1f, R7 ;  /* 0x0000001fff0a7819 */ /* 0x000fe20000011407 */
[----:B------:R-:W4:Y:S01]  /*07c0*/  LDCU.64 UR4, c[0x0][0x3d8] ;  /* 0x00007b00ff0477ac */ /* 0x000f220008000a00 */
[----:B------:R3:W5:Y:S03]  /*07d0*/  LDG.E R6, desc[UR6][R18.64] ;  /* 0x0000000612067981 */ /* 0x000766000c1e1900 */
[----:B--2---:R-:W-:Y:S01]  /*07e0*/  IMAD R22, R10, UR8, RZ ;  /* 0x000000080a167c24 */ /* 0x004fe2000f8e02ff */
[----:B------:R2:W5:Y:S01]  /*07f0*/  LDG.E R8, desc[UR6][R16.64] ;  /* 0x0000000610087981 */ /* 0x000562000c1e1900 */
[----:B------:R-:W-:-:S04]  /*0800*/  IMAD.WIDE.U32 R12, R7, UR8, R2 ;  /* 0x00000008070c7c25 */ /* 0x000fc8000f8e0002 */
[----:B------:R-:W-:Y:S01]  /*0810*/  IMAD R21, R7, UR9, R22 ;  /* 0x0000000907157c24 */ /* 0x000fe2000f8e0216 */
[----:B------:R-:W4:Y:S01]  /*0820*/  LDCU.128 UR8, c[0x0][0x390] ;  /* 0x00007200ff0877ac */ /* 0x000f220008000c00 */
[----:B-1----:R-:W-:-:S04]  /*0830*/  IMAD R20, R15, R4, RZ ;  /* 0x000000040f147224 */ /* 0x002fc800078e02ff */
[C---:B---3--:R-:W-:Y:S02]  /*0840*/  IMAD R19, R14.reuse, R5, R20 ;  /* 0x000000050e137224 */ /* 0x048fe400078e0214 */
[----:B0-----:R-:W-:Y:S01]  /*0850*/  IMAD R20, R11, UR14, RZ ;  /* 0x0000000e0b147c24 */ /* 0x001fe2000f8e02ff */
[----:B------:R-:W-:Y:S01]  /*0860*/  IADD3 R13, PT, PT, R13, R21, RZ ;  /* 0x000000150d0d7210 */ /* 0x000fe20007ffe0ff */
[----:B--2---:R-:W-:-:S04]  /*0870*/  IMAD.WIDE.U32 R16, R14, R4, RZ ;  /* 0x000000040e107225 */ /* 0x004fc800078e00ff */
[----:B------:R-:W-:-:S04]  /*0880*/  IMAD.WIDE.U32 R14, R9, UR14, R14 ;  /* 0x0000000e090e7c25 */ /* 0x000fc8000f8e000e */
[----:B------:R-:W-:Y:S02]  /*0890*/  IMAD R21, R9, UR15, R20 ;  /* 0x0000000f09157c24 */ /* 0x000fe4000f8e0214 */
[----:B------:R-:W-:Y:S02]  /*08a0*/  IMAD.IADD R17, R17, 0x1, R19 ;  /* 0x0000000111117824 */ /* 0x000fe400078e0213 */
[----:B------:R-:W-:Y:S01]  /*08b0*/  IMAD R18, R4, UR16, RZ ;  /* 0x0000001004127c24 */ /* 0x000fe2000f8e02ff */
[----:B------:R-:W-:Y:S01]  /*08c0*/  IADD3 R15, PT, PT, R15, R21, RZ ;  /* 0x000000150f0f7210 */ /* 0x000fe20007ffe0ff */
[----:B----4-:R-:W-:Y:S02]  /*08d0*/  IMAD R10, R10, UR4, RZ ;  /* 0x000000040a0a7c24 */ /* 0x010fe4000f8e02ff */
[----:B------:R-:W-:Y:S02]  /*08e0*/  IMAD R20, R11, R4, RZ ;  /* 0x000000040b147224 */ /* 0x000fe400078e02ff */
[----:B------:R-:W-:-:S02]  /*08f0*/  IMAD R18, R18, R7, RZ ;  /* 0x0000000712127224 */ /* 0x000fc400078e02ff */
[C---:B------:R-:W-:Y:S01]  /*0900*/  IMAD.WIDE.U32 R16, R7.reuse, UR4, R16 ;  /* 0x0000000407107c25 */ /* 0x040fe2000f8e0010 */
[----:B------:R-:W0:Y:S03]  /*0910*/  LDCU UR4, c[0x0][0x370] ;  /* 0x00006e00ff0477ac */ /* 0x000e260008000800 */
[----:B------:R-:W-:Y:S02]  /*0920*/  IMAD R19, R7, UR5, R10 ;  /* 0x0000000507137c24 */ /* 0x000fe4000f8e020a */
[----:B------:R-:W-:Y:S01]  /*0930*/  IMAD R7, R9, R5, R20 ;  /* 0x0000000509077224 */ /* 0x000fe200078e0214 */
[----:B------:R-:W-:Y:S01]  /*0940*/  SHF.R.S64 R21, RZ, 0x1e, R18 ;  /* 0x0000001eff157819 */ /* 0x000fe20000001012 */
[-C--:B------:R-:W-:Y:S02]  /*0950*/  IMAD R20, R15, R4.reuse, RZ ;  /* 0x000000040f147224 */ /* 0x080fe400078e02ff */
[----:B------:R-:W-:Y:S01]  /*0960*/  IMAD.WIDE.U32 R12, R9, R4, R12 ;  /* 0x00000004090c7225 */ /* 0x000fe200078e000c */
[----:B------:R-:W-:-:S02]  /*0970*/  IADD3 R21, P1, PT, R21, UR12, RZ ;  /* 0x0000000c15157c10 */ /* 0x000fc4000ff3e0ff */
[----:B------:R-:W-:Y:S01]  /*0980*/  LEA R15, P0, R16, UR8, 0x2 ;  /* 0x00000008100f7c11 */ /* 0x000fe2000f8010ff */
[----:B------:R-:W-:-:S04]  /*0990*/  IMAD.WIDE.U32 R10, R14, R4, R2 ;  /* 0x000000040e0a7225 */ /* 0x000fc800078e0002 */
[----:B------:R-:W-:Y:S02]  /*09a0*/  IMAD.IADD R19, R17, 0x1, R19 ;  /* 0x0000000111137824 */ /* 0x000fe400078e0213 */
[----:B------:R-:W-:Y:S01]  /*09b0*/  IMAD R9, R14, R5, R20 ;  /* 0x000000050e097224 */ /* 0x000fe200078e0214 */
[----:B------:R-:W-:Y:S02]  /*09c0*/  LEA.HI.X.SX32 R17, R18, UR13, 0x2, P1 ;  /* 0x0000000d12117c11 */ /* 0x000fe400088f16ff */
[----:B------:R-:W-:Y:S01]  /*09d0*/  LEA.HI.X R19, R16, UR9, R19, 0x2, P0 ;  /* 0x0000000910137c11 */ /* 0x000fe200080f1413 */
[----:B------:R-:W-:Y:S01]  /*09e0*/  IMAD.IADD R9, R11, 0x1, R9 ;  /* 0x000000010b097824 */ /* 0x000fe200078e0209 */
[----:B------:R-:W-:Y:S02]  /*09f0*/  LEA R14, P3, R10, R21, 0x2 ;  /* 0x000000150a0e7211 */ /* 0x000fe400078610ff */
[----:B------:R-:W-:Y:S02]  /*0a00*/  IADD3 R13, PT, PT, R13, R7, RZ ;  /* 0x000000070d0d7210 */ /* 0x000fe40007ffe0ff */
[----:B------:R-:W-:-:S02]  /*0a10*/  LEA R16, P2, R12, UR10, 0x2 ;  /* 0x0000000a0c107c11 */ /* 0x000fc4000f8410ff */
[-C--:B------:R-:W-:Y:S02]  /*0a20*/  LEA R7, P0, R4, R15.reuse, 0x2 ;  /* 0x0000000f04077211 */ /* 0x080fe400078010ff */
[----:B------:R-:W-:Y:S02]  /*0a30*/  LEA R18, P1, R2, R15, 0x2 ;  /* 0x0000000f02127211 */ /* 0x000fe400078210ff */
[----:B------:R-:W-:Y:S02]  /*0a40*/  LEA.HI.X R15, R10, R17, R9, 0x2, P3 ;  /* 0x000000110a0f7211 */ /* 0x000fe400018f1409 */
[----:B------:R-:W-:Y:S01]  /*0a50*/  LEA.HI.X R17, R12, UR11, R13, 0x2, P2 ;  /* 0x0000000b0c117c11 */ /* 0x000fe200090f140d */
[----:B0-----:R-:W-:Y:S01]  /*0a60*/  IMAD R13, R0, UR4, RZ ;  /* 0x00000004000d7c24 */ /* 0x001fe2000f8e02ff */
[-C--:B------:R-:W-:Y:S02]  /*0a70*/  LEA.HI.X R9, R4, R19.reuse, R5, 0x2, P0 ;  /* 0x0000001304097211 */ /* 0x080fe400000f1405 */
[----:B------:R-:W-:-:S07]  /*0a80*/  LEA.HI.X R19, R2, R19, R3, 0x2, P1 ;  /* 0x0000001302137211 */ /* 0x000fce00008f1403 */
.L_x_14:
[----:B-----5:R-:W-:Y:S01]  /*0a90*/  FSETP.NEU.FTZ.AND P0, PT, R6, RZ, PT ;  /* 0x000000ff0600720b */ /* 0x020fe20003f1d000 */
[----:B------:R-:W-:Y:S01]  /*0aa0*/  IMAD.MOV.U32 R5, RZ, RZ, R19 ;  /* 0x000000ffff057224 */ /* 0x000fe200078e0013 */
[----:B------:R-:W-:Y:S01]  /*0ab0*/  MOV R4, R18 ;  /* 0x0000001200047202 */ /* 0x000fe20000000f00 */
[----:B------:R-:W-:Y:S01]  /*0ac0*/  IMAD.MOV.U32 R3, RZ, RZ, R17 ;  /* 0x000000ffff037224 */ /* 0x000fe200078e0011 */
[----:B------:R-:W-:-:S03]  /*0ad0*/  MOV R2, R16 ;  /* 0x0000001000027202 */ /* 0x000fc60000000f00 */
[----:B------:R-:W2:Y:S06]  /*0ae0*/  LDG.E R11, desc[UR6][R4.64] ;  /* 0x00000006040b7981 */ /* 0x000eac000c1e1900 */
[----:B------:R-:W2:Y:S01]  /*0af0*/  @P0 LDG.E R0, desc[UR6][R2.64] ;  /* 0x0000000602000981 */ /* 0x000ea2000c1e1900 */
[----:B------:R-:W0:Y:S01]  /*0b00*/  @P0 MUFU.RCP R10, R6 ;  /* 0x00000006000a0308 */ /* 0x000e220000001000 */
[----:B------:R-:W-:Y:S02]  /*0b10*/  HFMA2 R21, -RZ, RZ, 0, 0 ;  /* 0x00000000ff157431 */ /* 0x000fe400000001ff */
[----:B------:R-:W-:-:S04]  /*0b20*/  IMAD.WIDE R18, R13, 0x4, R4 ;  /* 0x000000040d127825 */ /* 0x000fc800078e0204 */
[----:B------:R-:W-:-:S04]  /*0b30*/  IMAD.WIDE R16, R13, 0x4, R2 ;  /* 0x000000040d107825 */ /* 0x000fc800078e0202 */
[----:B--2---:R-:W-:-:S04]  /*0b40*/  @P0 FADD.FTZ R11, R11, -R0 ;  /* 0x800000000b0b0221 */ /* 0x004fc80000010000 */
[----:B------:R-:W-:-:S04]  /*0b50*/  @P0 FMUL.FTZ R11, R8, R11 ;  /* 0x0000000b080b0220 */ /* 0x000fc80000410000 */
[----:B0-----:R-:W-:Y:S01]  /*0b60*/  @P0 FMUL.FTZ R21, R11, R10 ;  /* 0x0000000a0b150220 */ /* 0x001fe20000410000 */
[----:B------:R-:W-:Y:S01]  /*0b70*/  IMAD.MOV.U32 R10, RZ, RZ, R14 ;  /* 0x000000ffff0a7224 */ /* 0x000fe200078e000e */
[----:B------:R-:W-:Y:S02]  /*0b80*/  MOV R11, R15 ;  /* 0x0000000f000b7202 */ /* 0x000fe40000000f00 */
[----:B------:R-:W-:-:S03]  /*0b90*/  ISETP.GE.U32.AND P0, PT, R18, R7, PT ;  /* 0x000000071200720c */ /* 0x000fc60003f06070 */
[----:B------:R0:W-:Y:S01]  /*0ba0*/  STG.E desc[UR6][R10.64], R21 ;  /* 0x000000150a007986 */ /* 0x0001e2000c101906 */
[----:B------:R-:W-:Y:S01]  /*0bb0*/  ISETP.GE.U32.AND.EX P0, PT, R19, R9, PT, P0 ;  /* 0x000000091300720c */ /* 0x000fe20003f06100 */
[----:B------:R-:W-:-:S12]  /*0bc0*/  IMAD.WIDE R14, R13, 0x4, R10 ;  /* 0x000000040d0e7825 */ /* 0x000fd800078e020a */
[----:B0-----:R-:W-:Y:S05]  /*0bd0*/  @!P0 BRA `(.L_x_14) ;  /* 0xfffffffc00ac8947 */ /* 0x001fea000383ffff */
[----:B------:R-:W-:Y:S05]  /*0be0*/  EXIT ;  /* 0x000000000000794d */ /* 0x000fea0003800000 */
        .weak           $__internal_1_$__cuda_sm20_div_s64
        .type           $__internal_1_$__cuda_sm20_div_s64,@function
        .size           $__internal_1_$__cuda_sm20_div_s64,(.L_x_759 - $__internal_1_$__cuda_sm20_div_s64)
$__internal_1_$__cuda_sm20_div_s64:
        /* <DEDUP_REMOVED lines=86> */
[----:B------:R-:W-:Y:S06]  /*1150*/  RET.REL.NODEC R10 `(_ZN2at6native55_GLOBAL__N__6c1c77d0_17_DistanceKernel_cu_7dd49032_311431cdist_backward_kernel_cuda_implIfNS1_5distsIfE3twoEEEvPT_PKS6_S9_S9_S9_S6_lllllll) ;  /* 0xffffffec0aa87950 */ /* 0x000fec0003c3ffff */
.L_x_15:
        /* <DEDUP_REMOVED lines=10> */
.L_x_759:


//--------------------- .text._ZN2at6native55_GLOBAL__N__6c1c77d0_17_DistanceKernel_cu_7dd49032_311431cdist_backward_kernel_cuda_implIfNS1_5distsIfE6lt_twoEEEvPT_PKS6_S9_S9_S9_S6_lllllll --------------------------
	.section	.text._ZN2at6native55_GLOBAL__N__6c1c77d0_17_DistanceKernel_cu_7dd49032_311431cdist_backward_kernel_cuda_implIfNS1_5distsIfE6lt_twoEEEvPT_PKS6_S9_S9_S9_S6_lllllll,"ax",@progbits
	.align	128
.text._ZN2at6native55_GLOBAL__N__6c1c77d0_17_DistanceKernel_cu_7dd49032_311431cdist_backward_kernel_cuda_implIfNS1_5distsIfE6lt_twoEEEvPT_PKS6_S9_S9_S9_S6_lllllll:
        .type           _ZN2at6native55_GLOBAL__N__6c1c77d0_17_DistanceKernel_cu_7dd49032_311431cdist_backward_kernel_cuda_implIfNS1_5distsIfE6lt_twoEEEvPT_PKS6_S9_S9_S9_S6_lllllll,@function
        .size           _ZN2at6native55_GLOBAL__N__6c1c77d0_17_DistanceKernel_cu_7dd49032_311431cdist_backward_kernel_cuda_implIfNS1_5distsIfE6lt_twoEEEvPT_PKS6_S9_S9_S9_S6_lllllll,(.L_x_761 - _ZN2at6native55_GLOBAL__N__6c1c77d0_17_DistanceKernel_cu_7dd49032_311431cdist_backward_kernel_cuda_implIfNS1_5distsIfE6lt_twoEEEvPT_PKS6_S9_S9_S9_S6_lllllll)
        .other          _ZN2at6native55_GLOBAL__N__6c1c77d0_17_DistanceKernel_cu_7dd49032_311431cdist_backward_kernel_cuda_implIfNS1_5distsIfE6lt_twoEEEvPT_PKS6_S9_S9_S9_S6_lllllll,@"STO_CUDA_ENTRY STV_DEFAULT"
_ZN2at6native55_GLOBAL__N__6c1c77d0_17_DistanceKernel_cu_7dd49032_311431cdist_backward_kernel_cuda_implIfNS1_5distsIfE6lt_twoEEEvPT_PKS6_S9_S9_S9_S6_lllllll:
        /* <DEDUP_REMOVED lines=48> */
.L_x_17:
[----:B------:R-:W0:Y:S01]  /*0300*/  LDCU.64 UR4, c[0x0][0x3d0] ;  /* 0x00007a00ff0477ac */ /* 0x000e220008000a00 */
[----:B------:R-:W-:Y:S01]  /*0310*/  IMAD.MOV.U32 R14, RZ, RZ, R4 ;  /* 0x000000ffff0e7224 */ /* 0x000fe200078e0004 */
[----:B------:R-:W-:Y:S01]  /*0320*/  MOV R6, 0x370 ;  /* 0x0000037000067802 */ /* 0x000fe20000000f00 */
[----:B------:R-:W-:Y:S02]  /*0330*/  IMAD.MOV.U32 R15, RZ, RZ, R5 ;  /* 0x000000ffff0f7224 */ /* 0x000fe400078e0005 */
[----:B0-----:R-:W-:Y:S01]  /*0340*/  IMAD.U32 R17, RZ, RZ, UR4 ;  /* 0x00000004ff117e24 */ /* 0x001fe2000f8e00ff */
[----:B------:R-:W-:-:S07]  /*0350*/  MOV R16, UR5 ;  /* 0x0000000500107c02 */ /* 0x000fce0008000f00 */
[----:B------:R-:W-:Y:S05]  /*0360*/  CALL.REL.NOINC `($__internal_2_$__cuda_sm20_div_s64) ;  /* 0x0000000800707944 */ /* 0x000fea0003c00000 */
        /* <DEDUP_REMOVED lines=8> */
.L_x_18:
[----:B------:R-:W-:Y:S05]  /*03f0*/  BSYNC.RECONVERGENT B0 ;  /* 0x0000000000007941 */ /* 0x000fea0003800200 */
.L_x_16:
[----:B------:R-:W0:Y:S01]  /*0400*/  LDCU UR4, c[0x0][0x3bc] ;  /* 0x00007780ff0477ac */ /* 0x000e220008000800 */
[----:B------:R-:W-:Y:S01]  /*0410*/  BSSY.RECONVERGENT B0, `(.L_x_19) ;  /* 0x0000029000007945 */ /* 0x000fe20003800200 */
[----:B------:R-:W1:Y:S01]  /*0420*/  LDCU.64 UR6, c[0x0][0x358] ;  /* 0x00006b00ff0677ac */ /* 0x000e620008000a00 */
[----:B0-----:R-:W-:-:S04]  /*0430*/  LOP3.LUT R6, R15, UR4, RZ, 0xfc, !PT ;  /* 0x000000040f067c12 */ /* 0x001fc8000f8efcff */
[----:B------:R-:W-:-:S13]  /*0440*/  ISETP.NE.U32.AND P0, PT, R6, RZ, PT ;  /* 0x000000ff0600720c */ /* 0x000fda0003f05070 */
[----:B-1----:R-:W-:Y:S05]  /*0450*/  @P0 BRA `(.L_x_20) ;  /* 0x0000000000600947 */ /* 0x002fea0003800000 */
[----:B------:R-:W0:Y:S01]  /*0460*/  LDCU UR4, c[0x0][0x3b8] ;  /* 0x00007700ff0477ac */ /* 0x000e220008000800 */
[----:B------:R-:W-:Y:S02]  /*0470*/  IMAD.MOV.U32 R15, RZ, RZ, RZ ;  /* 0x000000ffff0f7224 */ /* 0x000fe400078e00ff */
[----:B------:R-:W-:Y:S01]  /*0480*/  IMAD.MOV.U32 R13, RZ, RZ, RZ ;  /* 0x000000ffff0d7224 */ /* 0x000fe200078e00ff */
        /* <DEDUP_REMOVED lines=8> */
[----:B------:R-:W-:-:S06]  /*0510*/  IMAD.HI.U32 R9, R9, R11, R8 ;  /* 0x0000000b09097227 */ /* 0x000fcc00078e0008 */
        /* <DEDUP_REMOVED lines=10> */
[----:B------:R-:W-:Y:S01]  /*05c0*/  IMAD R14, R9, UR4, R14 ;  /* 0x00000004090e7c24 */ /* 0x000fe2000f8e020e */
[----:B------:R-:W-:Y:S06]  /*05d0*/  BRA `(.L_x_21) ;  /* 0x0000000000307947 */ /* 0x000fec0003800000 */
.L_x_20:
[----:B------:R-:W0:Y:S01]  /*05e0*/  LDCU.64 UR4, c[0x0][0x3b8] ;  /* 0x00007700ff0477ac */ /* 0x000e220008000a00 */
[----:B------:R-:W-:Y:S02]  /*05f0*/  MOV R6, 0x630 ;  /* 0x0000063000067802 */ /* 0x000fe40000000f00 */
[----:B0-----:R-:W-:Y:S01]  /*0600*/  MOV R17, UR4 ;  /* 0x0000000400117c02 */ /* 0x001fe20008000f00 */
[----:B------:R-:W-:-:S07]  /*0610*/  IMAD.U32 R16, RZ, RZ, UR5 ;  /* 0x00000005ff107e24 */ /* 0x000fce000f8e00ff */
[----:B------:R-:W-:Y:S05]  /*0620*/  CALL.REL.NOINC `($__internal_2_$__cuda_sm20_div_s64) ;  /* 0x0000000400c07944 */ /* 0x000fea0003c00000 */
[----:B------:R-:W0:Y:S01]  /*0630*/  LDCU.64 UR4, c[0x0][0x3b8] ;  /* 0x00007700ff0477ac */ /* 0x000e220008000a00 */
[----:B------:R-:W-:-:S05]  /*0640*/  IADD3 R9, P0, PT, RZ, -R12, RZ ;  /* 0x8000000cff097210 */ /* 0x000fca0007f1e0ff */
[----:B------:R-:W-:-:S04]  /*0650*/  IMAD.X R6, RZ, RZ, ~R13, P0 ;  /* 0x000000ffff067224 */ /* 0x000fc800000e0e0d */
[----:B0-----:R-:W-:Y:S02]  /*0660*/  IMAD R6, R6, UR4, RZ ;  /* 0x0000000406067c24 */ /* 0x001fe4000f8e02ff */
[----:B------:R-:W-:-:S04]  /*0670*/  IMAD.WIDE.U32 R14, R9, UR4, R14 ;  /* 0x00000004090e7c25 */ /* 0x000fc8000f8e000e */
[----:B------:R-:W-:-:S05]  /*0680*/  IMAD R9, R9, UR5, R6 ;  /* 0x0000000509097c24 */ /* 0x000fca000f8e0206 */
[----:B------:R-:W-:-:S07]  /*0690*/  IADD3 R15, PT, PT, R15, R9, RZ ;  /* 0x000000090f0f7210 */ /* 0x000fce0007ffe0ff */
.L_x_21:
[----:B------:R-:W-:Y:S05]  /*06a0*/  BSYNC.RECONVERGENT B0 ;  /* 0x0000000000007941 */ /* 0x000fea0003800200 */
.L_x_19:
[----:B------:R-:W0:Y:S01]  /*06b0*/  LDCU.64 UR4, c[0x0][0x3a0] ;  /* 0x00007400ff0477ac */ /* 0x000e220008000a00 */
[C---:B------:R-:W-:Y:S01]  /*06c0*/  IMAD.SHL.U32 R8, R4.reuse, 0x4, RZ ;  /* 0x0000000404087824 */ /* 0x040fe200078e00ff */
[----:B------:R-:W-:Y:S01]  /*06d0*/  SHF.L.U64.HI R4, R4, 0x2, R5 ;  /* 0x0000000204047819 */ /* 0x000fe20000010205 */
[----:B------:R-:W1:Y:S01]  /*06e0*/  LDCU.128 UR12, c[0x0][0x380] ;  /* 0x00007000ff0c77ac */ /* 0x000e620008000c00 */
[----:B------:R-:W2:Y:S01]  /*06f0*/  LDCU.64 UR8, c[0x0][0x3e0] ;  /* 0x00007c00ff0877ac */ /* 0x000ea20008000a00 */
[----:B------:R-:W3:Y:S01]  /*0700*/  LDCU.64 UR10, c[0x0][0x3b0] ;  /* 0x00007600ff0a77ac */ /* 0x000ee20008000a00 */
[----:B0-----:R-:W-:-:S04]  /*0710*/  IADD3 R10, P0, PT, R8, UR4, RZ ;  /* 0x00000004080a7c10 */ /* 0x001fc8000ff1e0ff */
[----:B------:R-:W-:Y:S01]  /*0720*/  IADD3.X R11, PT, PT, R4, UR5, RZ, P0, !PT ;  /* 0x00000005040b7c10 */ /* 0x000fe200087fe4ff */
[----:B------:R-:W0:Y:S04]  /*0730*/  LDCU.64 UR4, c[0x0][0x3d8] ;  /* 0x00007b00ff0477ac */ /* 0x000e280008000a00 */
[----:B------:R-:W4:Y:S01]  /*0740*/  LDG.E R10, desc[UR6][R10.64] ;  /* 0x000000060a0a7981 */ /* 0x000f22000c1e1900 */
[----:B-1----:R-:W-:Y:S01]  /*0750*/  IADD3 R8, P0, PT, R8, UR14, RZ ;  /* 0x0000000e08087c10 */ /* 0x002fe2000ff1e0ff */
[----:B------:R-:W1:Y:S03]  /*0760*/  LDCU UR14, c[0x0][0x3d0] ;  /* 0x00007a00ff0e77ac */ /* 0x000e660008000800 */
[----:B------:R-:W-:-:S02]  /*0770*/  IADD3.X R9, PT, PT, R4, UR15, RZ, P0, !PT ;  /* 0x0000000f04097c10 */ /* 0x000fc400087fe4ff */
[----:B------:R-:W1:Y:S01]  /*0780*/  LDC.64 R4, c[0x0][0x3c0] ;  /* 0x0000f000ff047b82 */ /* 0x000e620000000a00 */
[----:B------:R-:W-:Y:S02]  /*0790*/  SHF.R.S32.HI R20, RZ, 0x1f, R7 ;  /* 0x0000001fff147819 */ /* 0x000fe40000011407 */
[----:B------:R0:W5:Y:S01]  /*07a0*/  LDG.E R6, desc[UR6][R8.64] ;  /* 0x0000000608067981 */ /* 0x000162000c1e1900 */
[----:B---3--:R-:W-:Y:S02]  /*07b0*/  IMAD R23, R15, UR10, RZ ;  /* 0x0000000a0f177c24 */ /* 0x008fe4000f8e02ff */
[----:B--2---:R-:W-:Y:S02]  /*07c0*/  IMAD R18, R20, UR8, RZ ;  /* 0x0000000814127c24 */ /* 0x004fe4000f8e02ff */
[----:B------:R-:W-:-:S04]  /*07d0*/  IMAD.WIDE.U32 R16, R7, UR8, R2 ;  /* 0x0000000807107c25 */ /* 0x000fc8000f8e0002 */
[----:B------:R-:W-:Y:S01]  /*07e0*/  IMAD R21, R7, UR9, R18 ;  /* 0x0000000907157c24 */ /* 0x000fe2000f8e0212 */
[----:B0-----:R-:W-:Y:S01]  /*07f0*/  MOV R9, R13 ;  /* 0x0000000d00097202 */ /* 0x001fe20000000f00 */
[----:B------:R-:W-:Y:S02]  /*0800*/  IMAD.MOV.U32 R8, RZ, RZ, R12 ;  /* 0x000000ffff087224 */ /* 0x000fe400078e000c */
[C---:B------:R-:W-:Y:S02]  /*0810*/  IMAD R23, R14.reuse, UR11, R23 ;  /* 0x0000000b0e177c24 */ /* 0x040fe4000f8e0217 */
[----:B------:R-:W-:Y:S01]  /*0820*/  IMAD.WIDE.U32 R8, R14, UR10, R8 ;  /* 0x0000000a0e087c25 */ /* 0x000fe2000f8e0008 */
[----:B------:R-:W0:Y:S03]  /*0830*/  LDCU.128 UR8, c[0x0][0x390] ;  /* 0x00007200ff0877ac */ /* 0x000e260008000c00 */
[----:B------:R-:W-:-:S02]  /*0840*/  IMAD R20, R20, UR4, RZ ;  /* 0x0000000414147c24 */ /* 0x000fc4000f8e02ff */
[-C--:B-1----:R-:W-:Y:S02]  /*0850*/  IMAD R11, R13, R4.reuse, RZ ;  /* 0x000000040d0b7224 */ /* 0x082fe400078e02ff */
[----:B------:R-:W-:-:S04]  /*0860*/  IMAD.WIDE.U32 R18, R12, R4, RZ ;  /* 0x000000040c127225 */ /* 0x000fc800078e00ff */
[----:B------:R-:W-:Y:S02]  /*0870*/  IMAD R13, R12, R5, R11 ;  /* 0x000000050c0d7224 */ /* 0x000fe400078e020b */
[----:B------:R-:W1:Y:S01]  /*0880*/  LDC R11, c[0x0][0x3a8] ;  /* 0x0000ea00ff0b7b82 */ /* 0x000e620000000800 */
[----:B------:R-:W-:Y:S02]  /*0890*/  IMAD R12, R4, UR14, RZ ;  /* 0x0000000e040c7c24 */ /* 0x000fe4000f8e02ff */
[----:B------:R-:W-:Y:S01]  /*08a0*/  IMAD.IADD R19, R19, 0x1, R13 ;  /* 0x0000000113137824 */ /* 0x000fe200078e020d */
[----:B------:R-:W-:Y:S01]  /*08b0*/  IADD3 R13, PT, PT, R9, R23, RZ ;  /* 0x00000017090d7210 */ /* 0x000fe20007ffe0ff */
[----:B------:R-:W-:Y:S02]  /*08c0*/  IMAD R9, R12, R7, RZ ;  /* 0x000000070c097224 */ /* 0x000fe400078e02ff */
[C---:B------:R-:W-:Y:S01]  /*08d0*/  IMAD.WIDE.U32 R18, R7.reuse, UR4, R18 ;  /* 0x0000000407127c25 */ /* 0x040fe2000f8e0012 */
[----:B------:R-:W2:Y:S02]  /*08e0*/  LDCU UR4, c[0x0][0x370] ;  /* 0x00006e00ff0477ac */ /* 0x000ea40008000800 */
[----:B------:R-:W-:Y:S01]  /*08f0*/  SHF.R.S64 R25, RZ, 0x1e, R9 ;  /* 0x0000001eff197819 */ /* 0x000fe20000001009 */
[----:B------:R-:W-:-:S02]  /*0900*/  IMAD R23, R7, UR5, R20 ;  /* 0x0000000507177c24 */ /* 0x000fc4000f8e0214 */
[-C--:B------:R-:W-:Y:S01]  /*0910*/  IMAD R20, R13, R4.reuse, RZ ;  /* 0x000000040d147224 */ /* 0x080fe200078e02ff */
[----:B------:R-:W-:Y:S01]  /*0920*/  IADD3 R25, P1, PT, R25, UR12, RZ ;  /* 0x0000000c19197c10 */ /* 0x000fe2000ff3e0ff */
[-C--:B------:R-:W-:Y:S02]  /*0930*/  IMAD R15, R15, R4.reuse, RZ ;  /* 0x000000040f0f7224 */ /* 0x080fe400078e02ff */
[----:B------:R-:W-:Y:S01]  /*0940*/  IMAD.IADD R17, R17, 0x1, R21 ;  /* 0x0000000111117824 */ /* 0x000fe200078e0215 */
[----:B0-----:R-:W-:Y:S01]  /*0950*/  LEA R21, P0, R18, UR8, 0x2 ;  /* 0x0000000812157c11 */ /* 0x001fe2000f8010ff */
[----:B------:R-:W-:Y:S01]  /*0960*/  IMAD.IADD R23, R19, 0x1, R23 ;  /* 0x0000000113177824 */ /* 0x000fe200078e0217 */
[----:B------:R-:W-:Y:S01]  /*0970*/  LEA.HI.X.SX32 R9, R9, UR13, 0x2, P1 ;  /* 0x0000000d09097c11 */ /* 0x000fe200088f16ff */
[----:B------:R-:W-:-:S03]  /*0980*/  IMAD.WIDE.U32 R12, R8, R4, R2 ;  /* 0x00000004080c7225 */ /* 0x000fc600078e0002 */
[----:B------:R-:W-:Y:S01]  /*0990*/  LEA.HI.X R23, R18, UR9, R23, 0x2, P0 ;  /* 0x0000000912177c11 */ /* 0x000fe200080f1417 */
[----:B------:R-:W-:Y:S01]  /*09a0*/  IMAD R7, R8, R5, R20 ;  /* 0x0000000508077224 */ /* 0x000fe200078e0214 */
[----:B------:R-:W-:Y:S01]  /*09b0*/  LEA R20, P3, R2, R21, 0x2 ;  /* 0x0000001502147211 */ /* 0x000fe200078610ff */
[C---:B------:R-:W-:Y:S01]  /*09c0*/  IMAD R19, R14.reuse, R5, R15 ;  /* 0x000000050e137224 */ /* 0x040fe200078e020f */
[----:B-1----:R-:W-:Y:S01]  /*09d0*/  FSETP.GEU.FTZ.AND P1, PT, R11, 1, PT ;  /* 0x3f8000000b00780b */ /* 0x002fe20003f3e000 */
[----:B------:R-:W-:Y:S01]  /*09e0*/  IMAD.WIDE.U32 R14, R14, R4, R16 ;  /* 0x000000040e0e7225 */ /* 0x000fe200078e0010 */
[----:B------:R-:W-:-:S03]  /*09f0*/  LEA R16, P5, R12, R25, 0x2 ;  /* 0x000000190c107211 */ /* 0x000fc600078a10ff */
[----:B------:R-:W-:Y:S01]  /*0a00*/  FADD.FTZ R11, R11, -1 ;  /* 0xbf8000000b0b7421 */ /* 0x000fe20000010000 */
[----:B------:R-:W-:Y:S01]  /*0a10*/  IMAD.IADD R17, R13, 0x1, R7 ;  /* 0x000000010d117824 */ /* 0x000fe200078e0207 */
[----:B------:R-:W-:Y:S02]  /*0a20*/  LEA R18, P4, R14, UR10, 0x2 ;  /* 0x0000000a0e127c11 */ /* 0x000fe4000f8810ff */
[----:B------:R-:W-:Y:S02]  /*0a30*/  IADD3 R19, PT, PT, R15, R19, RZ ;  /* 0x000000130f137210 */ /* 0x000fe40007ffe0ff */
[----:B------:R-:W-:Y:S02]  /*0a40*/  LEA R7, P0, R4, R21, 0x2 ;  /* 0x0000001504077211 */ /* 0x000fe400078010ff */
[----:B------:R-:W-:Y:S01]  /*0a50*/  LEA.HI.X R17, R12, R9, R17, 0x2, P5 ;  /* 0x000000090c117211 */ /* 0x000fe200028f1411 */
[----:B--2---:R-:W-:Y:S01]  /*0a60*/  IMAD R9, R0, UR4, RZ ;  /* 0x0000000400097c24 */ /* 0x004fe2000f8e02ff */
[----:B------:R-:W-:-:S02]  /*0a70*/  LEA.HI.X R19, R14, UR11, R19, 0x2, P4 ;  /* 0x0000000b0e137c11 */ /* 0x000fc4000a0f1413 */
[-C--:B------:R-:W-:Y:S02]  /*0a80*/  LEA.HI.X R8, R4, R23.reuse, R5, 0x2, P0 ;  /* 0x0000001704087211 */ /* 0x080fe400000f1405 */
[----:B------:R-:W-:Y:S02]  /*0a90*/  LEA.HI.X R21, R2, R23, R3, 0x2, P3 ;  /* 0x0000001702157211 */ /* 0x000fe400018f1403 */
[----:B----4-:R-:W-:-:S13]  /*0aa0*/  FSETP.NEU.FTZ.AND P2, PT, R10, RZ, PT ;  /* 0x000000ff0a00720b */ /* 0x010fda0003f5d000 */
.L_x_24:
[----:B------:R-:W-:Y:S01]  /*0ab0*/  IMAD.MOV.U32 R2, RZ, RZ, R20 ;  /* 0x000000ffff027224 */ /* 0x000fe200078e0014 */
[----:B------:R-:W-:Y:S01]  /*0ac0*/  MOV R3, R21 ;  /* 0x0000001500037202 */ /* 0x000fe20000000f00 */
[----:B------:R-:W-:Y:S01]  /*0ad0*/  IMAD.MOV.U32 R4, RZ, RZ, R18 ;  /* 0x000000ffff047224 */ /* 0x000fe200078e0012 */
[----:B------:R-:W-:-:S03]  /*0ae0*/  MOV R5, R19 ;  /* 0x0000001300057202 */ /* 0x000fc60000000f00 */
[----:B------:R-:W2:Y:S04]  /*0af0*/  LDG.E R0, desc[UR6][R2.64] ;  /* 0x0000000602007981 */ /* 0x000ea8000c1e1900 */
[----:B------:R-:W2:Y:S01]  /*0b00*/  LDG.E R13, desc[UR6][R4.64] ;  /* 0x00000006040d7981 */ /* 0x000ea2000c1e1900 */
[----:B------:R-:W-:Y:S01]  /*0b10*/  BSSY.RECONVERGENT B0, `(.L_x_22) ;  /* 0x0000019000007945 */ /* 0x000fe20003800200 */
[----:B------:R-:W-:Y:S02]  /*0b20*/  IMAD.MOV.U32 R12, RZ, RZ, R16 ;  /* 0x000000ffff0c7224 */ /* 0x000fe400078e0010 */
[----:B------:R-:W-:Y:S02]  /*0b30*/  IMAD.MOV.U32 R15, RZ, RZ, RZ ;  /* 0x000000ffff0f7224 */ /* 0x000fe400078e00ff */
[----:B--2---:R-:W-:Y:S01]  /*0b40*/  FADD.FTZ R14, R0, -R13 ;  /* 0x8000000d000e7221 */ /* 0x004fe20000010000 */
[----:B------:R-:W-:-:S04]  /*0b50*/  MOV R13, R17 ;  /* 0x00000011000d7202 */ /* 0x000fc80000000f00 */
[----:B------:R-:W-:-:S04]  /*0b60*/  FSETP.NEU.FTZ.AND P0, PT, R14, RZ, PT ;  /* 0x000000ff0e00720b */ /* 0x000fc80003f1d000 */
[----:B------:R-:W-:-:S13]  /*0b70*/  PLOP3.LUT P0, PT, P2, P1, P0, 0x1f, 0x0 ;  /* 0x000000000000781c */ /* 0x000fda0001702307 */
[----:B------:R-:W-:Y:S05]  /*0b80*/  @P0 BRA `(.L_x_23) ;  /* 0x0000000000440947 */ /* 0x000fea0003800000 */
[C---:B------:R-:W-:Y:S01]  /*0b90*/  FADD.FTZ R15, |R14|.reuse, -RZ ;  /* 0x800000ff0e0f7221 */ /* 0x040fe20000010200 */
[----:B------:R-:W0:Y:S01]  /*0ba0*/  MUFU.LG2 R18, R10 ;  /* 0x0000000a00127308 */ /* 0x000e220000000c00 */
[C---:B------:R-:W-:Y:S02]  /*0bb0*/  FSETP.GT.FTZ.AND P0, PT, R14.reuse, RZ, PT ;  /* 0x000000ff0e00720b */ /* 0x040fe40003f14000 */
[----:B------:R-:W-:Y:S01]  /*0bc0*/  FSETP.GEU.FTZ.AND P3, PT, R14, RZ, PT ;  /* 0x000000ff0e00720b */ /* 0x000fe20003f7e000 */
[----:B------:R-:W-:-:S04]  /*0bd0*/  HFMA2 R14, -RZ, RZ, 0, 0 ;  /* 0x00000000ff0e7431 */ /* 0x000fc800000001ff */
[----:B------:R-:W1:Y:S06]  /*0be0*/  MUFU.LG2 R0, R15 ;  /* 0x0000000f00007308 */ /* 0x000e6c0000000c00 */
[----:B------:R-:W-:Y:S02]  /*0bf0*/  @!P0 IMAD.MOV R14, RZ, RZ, -0x1 ;  /* 0xffffffffff0e8424 */ /* 0x000fe400078e02ff */
[----:B0-----:R-:W-:-:S06]  /*0c00*/  FMUL.FTZ R18, R11, R18 ;  /* 0x000000120b127220 */ /* 0x001fcc0000410000 */
[----:B------:R-:W-:Y:S01]  /*0c10*/  MUFU.EX2 R18, -R18 ;  /* 0x8000001200127308 */ /* 0x000fe20000000800 */
[----:B-1----:R-:W-:Y:S01]  /*0c20*/  FMUL.FTZ R16, R11, R0 ;  /* 0x000000000b107220 */ /* 0x002fe20000410000 */
[----:B------:R-:W-:-:S03]  /*0c30*/  SEL R0, RZ, 0x1, !P0 ;  /* 0x00000001ff007807 */ /* 0x000fc60004000000 */
[----:B------:R-:W0:Y:S01]  /*0c40*/  MUFU.EX2 R17, R16 ;  /* 0x0000001000117308 */ /* 0x000e220000000800 */
[----:B------:R-:W-:-:S04]  /*0c50*/  @P3 IADD3 R14, PT, PT, R0, RZ, RZ ;  /* 0x000000ff000e3210 */ /* 0x000fc80007ffe0ff */
[----:B------:R-:W-:-:S05]  /*0c60*/  I2FP.F32.S32 R14, R14 ;  /* 0x0000000e000e7245 */ /* 0x000fca0000201400 */
[----:B0-----:R-:W-:-:S04]  /*0c70*/  FMUL.FTZ R17, R14, R17 ;  /* 0x000000110e117220 */ /* 0x001fc80000410000 */
[----:B-----5:R-:W-:-:S04]  /*0c80*/  FMUL.FTZ R17, R6, R17 ;  /* 0x0000001106117220 */ /* 0x020fc80000410000 */
[----:B------:R-:W-:-:S07]  /*0c90*/  FMUL.FTZ R15, R17, R18 ;  /* 0x00000012110f7220 */ /* 0x000fce0000410000 */
.L_x_23:
[----:B------:R-:W-:Y:S05]  /*0ca0*/  BSYNC.RECONVERGENT B0 ;  /* 0x0000000000007941 */ /* 0x000fea0003800200 */
.L_x_22:
[C---:B------:R-:W-:Y:S01]  /*0cb0*/  IMAD.WIDE R20, R9.reuse, 0x4, R2 ;  /* 0x0000000409147825 */ /* 0x040fe200078e0202 */
[----:B------:R0:W-:Y:S03]  /*0cc0*/  STG.E desc[UR6][R12.64], R15 ;  /* 0x0000000f0c007986 */ /* 0x0001e6000c101906 */
[----:B------:R-:W-:Y:S01]  /*0cd0*/  IMAD.WIDE R18, R9, 0x4, R4 ;  /* 0x0000000409127825 */ /* 0x000fe200078e0204 */
[----:B------:R-:W-:-:S03]  /*0ce0*/  ISETP.GE.U32.AND P0, PT, R20, R7, PT ;  /* 0x000000071400720c */ /* 0x000fc60003f06070 */
[----:B------:R-:W-:Y:S01]  /*0cf0*/  IMAD.WIDE R16, R9, 0x4, R12 ;  /* 0x0000000409107825 */ /* 0x000fe200078e020c */
[----:B------:R-:W-:-:S13]  /*0d00*/  ISETP.GE.U32.AND.EX P0, PT, R21, R8, PT, P0 ;  /* 0x000000081500720c */ /* 0x000fda0003f06100 */
[----:B0-----:R-:W-:Y:S05]  /*0d10*/  @!P0 BRA `(.L_x_24) ;  /* 0xfffffffc00648947 */ /* 0x001fea000383ffff */
[----:B------:R-:W-:Y:S05]  /*0d20*/  EXIT ;  /* 0x000000000000794d */ /* 0x000fea0003800000 */
        .weak           $__internal_2_$__cuda_sm20_div_s64
        .type           $__internal_2_$__cuda_sm20_div_s64,@function
        .size           $__internal_2_$__cuda_sm20_div_s64,(.L_x_761 - $__internal_2_$__cuda_sm20_div_s64)
$__internal_2_$__cuda_sm20_div_s64:
        /* <DEDUP_REMOVED lines=74> */
[----:B------:R-:W-:Y:S02]  /*11d0*/  ISETP.GE.AND P1, PT, R10, RZ, PT ;  /* 0x000000ff0a00720c */ /* 0x000fe40003f26270 */
[----:B------:R-:W-:Y:S02]  /*11e0*/  SEL R13, R13, R8, P0 ;  /* 0x000000080d0d7207 */ /* 0x000fe40000000000 */
[----:B------:R-:W-:Y:S02]  /*11f0*/  IADD3 R9, P2, PT, RZ, -R12, RZ ;  /* 0x8000000cff097210 */ /* 0x000fe40007f5e0ff */
[----:B------:R-:W-:-:S02]  /*1200*/  ISETP.NE.U32.AND P0, PT, R17, RZ, PT ;  /* 0x000000ff1100720c */ /* 0x000fc40003f05070 */
[-C--:B------:R-:W-:Y:S02]  /*1210*/  IADD3.X R8, PT, PT, RZ, ~R13.reuse, RZ, P2, !PT ;  /* 0x8000000dff087210 */ /* 0x080fe400017fe4ff */
[----:B------:R-:W-:Y:S01]  /*1220*/  SEL R12, R9, R12, !P1 ;  /* 0x0000000c090c7207 */ /* 0x000fe20004800000 */
[----:B------:R-:W-:Y:S01]  /*1230*/  HFMA2 R9, -RZ, RZ, 0, 0 ;  /* 0x00000000ff097431 */ /* 0x000fe200000001ff */
[----:B------:R-:W-:Y:S01]  /*1240*/  SEL R13, R8, R13, !P1 ;  /* 0x0000000d080d7207 */ /* 0x000fe20004800000 */
[----:B------:R-:W-:Y:S01]  /*1250*/  IMAD.MOV.U32 R8, RZ, RZ, R6 ;  /* 0x000000ffff087224 */ /* 0x000fe200078e0006 */
[----:B------:R-:W-:-:S04]  /*1260*/  ISETP.NE.AND.EX P0, PT, R16, RZ, PT, P0 ;  /* 0x000000ff1000720c */ /* 0x000fc80003f05300 */
[----:B------:R-:W-:Y:S02]  /*1270*/  SEL R12, R12, 0xffffffff, P0 ;  /* 0xffffffff0c0c7807 */ /* 0x000fe40000000000 */
[----:B------:R-:W-:Y:S01]  /*1280*/  SEL R13, R13, 0xffffffff, P0 ;  /* 0xffffffff0d0d7807 */ /* 0x000fe20000000000 */
[----:B------:R-:W-:Y:S06]  /*1290*/  RET.REL.NODEC R8 `(_ZN2at6native55_GLOBAL__N__6c1c77d0_17_DistanceKernel_cu_7dd49032_311431cdist_backward_kernel_cuda_implIfNS1_5distsIfE6lt_twoEEEvPT_PKS6_S9_S9_S9_S6_lllllll) ;  /* 0xffffffec08587950 */ /* 0x000fec0003c3ffff */
.L_x_25:
        /* <DEDUP_REMOVED lines=14> */
.L_x_761:


//--------------------- .text._ZN2at6native55_GLOBAL__N__6c1c77d0_17_DistanceKernel_cu_7dd49032_311431cdist_backward_kernel_cuda_implIfNS1_5distsIfE3oneEEEvPT_PKS6_S9_S9_S9_S6_lllllll --------------------------
	.section	.text._ZN2at6native55_GLOBAL__N__6c1c77d0_17_DistanceKernel_cu_7dd49032_311431cdist_backward_kernel_cuda_implIfNS1_5distsIfE3oneEEEvPT_PKS6_S9_S9_S9_S6_lllllll,"ax",@progbits
	.align	128
.text._ZN2at6native55_GLOBAL__N__6c1c77d0_17_DistanceKernel_cu_7dd49032_311431cdist_backward_kernel_cuda_implIfNS1_5distsIfE3oneEEEvPT_PKS6_S9_S9_S9_S6_lllllll:
        .type           _ZN2at6native55_GLOBAL__N__6c1c77d0_17_DistanceKernel_cu_7dd49032_311431cdist_backward_kernel_cuda_implIfNS1_5distsIfE3oneEEEvPT_PKS6_S9_S9_S9_S6_lllllll,@function
        .size           _ZN2at6native55_GLOBAL__N__6c1c77d0_17_DistanceKernel_cu_7dd49032_311431cdist_backward_kernel_cuda_implIfNS1_5distsIfE3oneEEEvPT_PKS6_S9_S9_S9_S6_lllllll,(.L_x_763 - _ZN2at6native55_GLOBAL__N__6c1c77d0_17_DistanceKernel_cu_7dd49032_311431cdist_backward_kernel_cuda_implIfNS1_5distsIfE3oneEEEvPT_PKS6_S9_S9_S9_S6_lllllll)
        .other          _ZN2at6native55_GLOBAL__N__6c1c77d0_17_DistanceKernel_cu_7dd49032_311431cdist_backward_kernel_cuda_implIfNS1_5distsIfE3oneEEEvPT_PKS6_S9_S9_S9_S6_lllllll,@"STO_CUDA_ENTRY STV_DEFAULT"
_ZN2at6native55_GLOBAL__N__6c1c77d0_17_DistanceKernel_cu_7dd49032_311431cdist_backward_kernel_cuda_implIfNS1_5distsIfE3oneEEEvPT_PKS6_S9_S9_S9_S6_lllllll:
        /* <DEDUP_REMOVED lines=48> */
.L_x_27:
[----:B------:R-:W0:Y:S01]  /*0300*/  LDCU.64 UR4, c[0x0][0x3d0] ;  /* 0x00007a00ff0477ac */ /* 0x000e220008000a00 */
[----:B------:R-:W-:Y:S01]  /*0310*/  IMAD.MOV.U32 R14, RZ, RZ, R4 ;  /* 0x000000ffff0e7224 */ /* 0x000fe200078e0004 */
[----:B------:R-:W-:Y:S01]  /*0320*/  MOV R6, 0x370 ;  /* 0x0000037000067802 */ /* 0x000fe20000000f00 */
[----:B------:R-:W-:Y:S02]  /*0330*/  IMAD.MOV.U32 R15, RZ, RZ, R5 ;  /* 0x000000ffff0f7224 */ /* 0x000fe400078e0005 */
[----:B0-----:R-:W-:Y:S01]  /*0340*/  IMAD.U32 R17, RZ, RZ, UR4 ;  /* 0x00000004ff117e24 */ /* 0x001fe2000f8e00ff */
[----:B------:R-:W-:-:S07]  /*0350*/  MOV R16, UR5 ;  /* 0x0000000500107c02 */ /* 0x000fce0008000f00 */
[----:B------:R-:W-:Y:S05]  /*0360*/  CALL.REL.NOINC `($__internal_3_$__cuda_sm20_div_s64) ;  /* 0x0000000800047944 */ /* 0x000fea0003c00000 */
        /* <DEDUP_REMOVED lines=8> */
.L_x_28:
[----:B------:R-:W-:Y:S05]  /*03f0*/  BSYNC.RECONVERGENT B0 ;  /* 0x0000000000007941 */ /* 0x000fea0003800200 */
.L_x_26:
[----:B------:R-:W0:Y:S01]  /*0400*/  LDCU UR4, c[0x0][0x3bc] ;  /* 0x00007780ff0477ac */ /* 0x000e220008000800 */
[----:B------:R-:W-:Y:S01]  /*0410*/  BSSY.RECONVERGENT B0, `(.L_x_29) ;  /* 0x0000029000007945 */ /* 0x000fe20003800200 */
[----:B------:R-:W1:Y:S01]  /*0420*/  LDCU.64 UR6, c[0x0][0x358] ;  /* 0x00006b00ff0677ac */ /* 0x000e620008000a00 */
[----:B0-----:R-:W-:-:S04]  /*0430*/  LOP3.LUT R6, R15, UR4, RZ, 0xfc, !PT ;  /* 0x000000040f067c12 */ /* 0x001fc8000f8efcff */
[----:B------:R-:W-:-:S13]  /*0440*/  ISETP.NE.U32.AND P0, PT, R6, RZ, PT ;  /* 0x000000ff0600720c */ /* 0x000fda0003f05070 */
[----:B-1----:R-:W-:Y:S05]  /*0450*/  @P0 BRA `(.L_x_30) ;  /* 0x0000000000600947 */ /* 0x002fea0003800000 */
[----:B------:R-:W0:Y:S01]  /*0460*/  LDCU UR4, c[0x0][0x3b8] ;  /* 0x00007700ff0477ac */ /* 0x000e220008000800 */
        /* <DEDUP_REMOVED lines=16> */
[----:B------:R-:W-:Y:S01]  /*0570*/  ISETP.GE.U32.AND P1, PT, R9, UR4, PT ;  /* 0x0000000409007c0c */ /* 0x000fe2000bf26070 */
[----:B------:R-:W-:-:S12]  /*0580*/  IMAD.MOV.U32 R9, RZ, RZ, RZ ;  /* 0x000000ffff097224 */ /* 0x000fd800078e00ff */
[----:B------:R-:W-:Y:S01]  /*0590*/  @P1 VIADD R12, R12, 0x1 ;  /* 0x000000010c0c1836 */ /* 0x000fe20000000000 */
[----:B------:R-:W-:-:S04]  /*05a0*/  @!P2 LOP3.LUT R12, RZ, UR4, RZ, 0x33, !PT ;  /* 0x00000004ff0cac12 */ /* 0x000fc8000f8e33ff */
[----:B------:R-:W-:-:S05]  /*05b0*/  IADD3 R11, PT, PT, -R12, RZ, RZ ;  /* 0x000000ff0c0b7210 */ /* 0x000fca0007ffe1ff */
[----:B------:R-:W-:Y:S01]  /*05c0*/  IMAD R14, R11, UR4, R14 ;  /* 0x000000040b0e7c24 */ /* 0x000fe2000f8e020e */
[----:B------:R-:W-:Y:S06]  /*05d0*/  BRA `(.L_x_31) ;  /* 0x0000000000307947 */ /* 0x000fec0003800000 */
.L_x_30:
[----:B------:R-:W0:Y:S01]  /*05e0*/  LDCU.64 UR4, c[0x0][0x3b8] ;  /* 0x00007700ff0477ac */ /* 0x000e220008000a00 */
[----:B------:R-:W-:Y:S02]  /*05f0*/  MOV R6, 0x630 ;  /* 0x0000063000067802 */ /* 0x000fe40000000f00 */
[----:B0-----:R-:W-:Y:S01]  /*0600*/  MOV R17, UR4 ;  /* 0x0000000400117c02 */ /* 0x001fe20008000f00 */
[----:B------:R-:W-:-:S07]  /*0610*/  IMAD.U32 R16, RZ, RZ, UR5 ;  /* 0x00000005ff107e24 */ /* 0x000fce000f8e00ff */
[----:B------:R-:W-:Y:S05]  /*0620*/  CALL.REL.NOINC `($__internal_3_$__cuda_sm20_div_s64) ;  /* 0x0000000400547944 */ /* 0x000fea0003c00000 */
[----:B------:R-:W0:Y:S01]  /*0630*/  LDCU.64 UR4, c[0x0][0x3b8] ;  /* 0x00007700ff0477ac */ /* 0x000e220008000a00 */
[----:B------:R-:W-:-:S05]  /*0640*/  IADD3 R9, P0, PT, RZ, -R12, RZ ;  /* 0x8000000cff097210 */ /* 0x000fca0007f1e0ff */
[----:B------:R-:W-:-:S04]  /*0650*/  IMAD.X R6, RZ, RZ, ~R13, P0 ;  /* 0x000000ffff067224 */ /* 0x000fc800000e0e0d */
[----:B0-----:R-:W-:Y:S02]  /*0660*/  IMAD R6, R6, UR4, RZ ;  /* 0x0000000406067c24 */ /* 0x001fe4000f8e02ff */
[----:B------:R-:W-:-:S04]  /*0670*/  IMAD.WIDE.U32 R14, R9, UR4, R14 ;  /* 0x00000004090e7c25 */ /* 0x000fc8000f8e000e */
[----:B------:R-:W-:-:S05]  /*0680*/  IMAD R9, R9, UR5, R6 ;  /* 0x0000000509097c24 */ /* 0x000fca000f8e0206 */
[----:B------:R-:W-:-:S07]  /*0690*/  IADD3 R9, PT, PT, R15, R9, RZ ;  /* 0x000000090f097210 */ /* 0x000fce0007ffe0ff */
.L_x_31:
[----:B------:R-:W-:Y:S05]  /*06a0*/  BSYNC.RECONVERGENT B0 ;  /* 0x0000000000007941 */ /* 0x000fea0003800200 */
.L_x_29:
[----:B------:R-:W0:Y:S01]  /*06b0*/  LDCU.128 UR12, c[0x0][0x380] ;  /* 0x00007000ff0c77ac */ /* 0x000e220008000c00 */
[----:B------:R-:W1:Y:S01]  /*06c0*/  LDCU.64 UR8, c[0x0][0x3e0] ;  /* 0x00007c00ff0877ac */ /* 0x000e620008000a00 */
[----:B------:R-:W-:Y:S01]  /*06d0*/  SHF.R.S32.HI R8, RZ, 0x1f, R7 ;  /* 0x0000001fff087819 */ /* 0x000fe20000011407 */
[----:B------:R-:W2:Y:S01]  /*06e0*/  LDCU UR16, c[0x0][0x3d0] ;  /* 0x00007a00ff1077ac */ /* 0x000ea20008000800 */
[----:B------:R-:W3:Y:S01]  /*06f0*/  LDCU.64 UR4, c[0x0][0x3d8] ;  /* 0x00007b00ff0477ac */ /* 0x000ee20008000a00 */
[----:B0-----:R-:W-:-:S04]  /*0700*/  LEA R16, P0, R4, UR14, 0x2 ;  /* 0x0000000e04107c11 */ /* 0x001fc8000f8010ff */
[----:B------:R-:W-:Y:S01]  /*0710*/  LEA.HI.X R17, R4, UR15, R5, 0x2, P0 ;  /* 0x0000000f04117c11 */ /* 0x000fe200080f1405 */
[----:B------:R-:W0:Y:S01]  /*0720*/  LDCU.64 UR14, c[0x0][0x3b0] ;  /* 0x00007600ff0e77ac */ /* 0x000e220008000a00 */
[----:B------:R-:W4:Y:S01]  /*0730*/  LDC.64 R4, c[0x0][0x3c0] ;  /* 0x0000f000ff047b82 */ /* 0x000f220000000a00 */
[----:B-1----:R-:W-:Y:S02]  /*0740*/  IMAD R18, R8, UR8, RZ ;  /* 0x0000000808127c24 */ /* 0x002fe4000f8e02ff */
[----:B------:R1:W5:Y:S01]  /*0750*/  LDG.E R6, desc[UR6][R16.64] ;  /* 0x0000000610067981 */ /* 0x000362000c1e1900 */
[----:B------:R-:W-:-:S04]  /*0760*/  IMAD.WIDE.U32 R10, R7, UR8, R2 ;  /* 0x00000008070a7c25 */ /* 0x000fc8000f8e0002 */
[----:B------:R-:W-:Y:S01]  /*0770*/  IMAD R19, R7, UR9, R18 ;  /* 0x0000000907137c24 */ /* 0x000fe2000f8e0212 */
[----:B------:R-:W2:Y:S01]  /*0780*/  LDCU.128 UR8, c[0x0][0x390] ;  /* 0x00007200ff0877ac */ /* 0x000ea20008000c00 */
[----:B---3--:R-:W-:Y:S02]  /*0790*/  IMAD R8, R8, UR4, RZ ;  /* 0x0000000408087c24 */ /* 0x008fe4000f8e02ff */
[----:B------:R-:W-:Y:S02]  /*07a0*/  IMAD.IADD R11, R11, 0x1, R19 ;  /* 0x000000010b0b7824 */ /* 0x000fe400078e0213 */
[----:B------:R-:W-:Y:S02]  /*07b0*/  IMAD R21, R7, UR5, R8 ;  /* 0x0000000507157c24 */ /* 0x000fe4000f8e0208 */
[-C--:B----4-:R-:W-:Y:S02]  /*07c0*/  IMAD R15, R13, R4.reuse, RZ ;  /* 0x000000040d0f7224 */ /* 0x090fe400078e02ff */
[----:B-1----:R-:W-:-:S04]  /*07d0*/  IMAD.WIDE.U32 R16, R12, R4, RZ ;  /* 0x000000040c107225 */ /* 0x002fc800078e00ff */
[----:B------:R-:W-:Y:S02]  /*07e0*/  IMAD R15, R12, R5, R15 ;  /* 0x000000050c0f7224 */ /* 0x000fe400078e020f */
[----:B0-----:R-:W-:-:S04]  /*07f0*/  IMAD.WIDE.U32 R12, R14, UR14, R12 ;  /* 0x0000000e0e0c7c25 */ /* 0x001fc8000f8e000c */
[----:B------:R-:W-:Y:S02]  /*0800*/  IMAD.IADD R17, R17, 0x1, R15 ;  /* 0x0000000111117824 */ /* 0x000fe400078e020f */
[----:B------:R-:W-:Y:S02]  /*0810*/  IMAD R15, R9, UR14, RZ ;  /* 0x0000000e090f7c24 */ /* 0x000fe4000f8e02ff */
[----:B--2---:R-:W-:Y:S02]  /*0820*/  IMAD R18, R4, UR16, RZ ;  /* 0x0000001004127c24 */ /* 0x004fe4000f8e02ff */
[----:B------:R-:W-:Y:S02]  /*0830*/  IMAD R19, R14, UR15, R15 ;  /* 0x0000000f0e137c24 */ /* 0x000fe4000f8e020f */
[----:B------:R-:W-:Y:S01]  /*0840*/  IMAD.WIDE.U32 R16, R7, UR4, R16 ;  /* 0x0000000407107c25 */ /* 0x000fe2000f8e0010 */
[----:B------:R-:W0:Y:S02]  /*0850*/  LDCU UR4, c[0x0][0x370] ;  /* 0x00006e00ff0477ac */ /* 0x000e240008000800 */
[----:B------:R-:W-:Y:S01]  /*0860*/  IADD3 R13, PT, PT, R13, R19, RZ ;  /* 0x000000130d0d7210 */ /* 0x000fe20007ffe0ff */
[----:B------:R-:W-:-:S02]  /*0870*/  IMAD R15, R18, R7, RZ ;  /* 0x00000007120f7224 */ /* 0x000fc400078e02ff */
[-C--:B------:R-:W-:Y:S02]  /*0880*/  IMAD R7, R9, R4.reuse, RZ ;  /* 0x0000000409077224 */ /* 0x080fe400078e02ff */
[-C--:B------:R-:W-:Y:S01]  /*0890*/  IMAD R18, R13, R4.reuse, RZ ;  /* 0x000000040d127224 */ /* 0x080fe200078e02ff */
[----:B------:R-:W-:Y:S01]  /*08a0*/  SHF.R.S64 R19, RZ, 0x1e, R15 ;  /* 0x0000001eff137819 */ /* 0x000fe2000000100f */
[----:B------:R-:W-:Y:S01]  /*08b0*/  IMAD.IADD R17, R17, 0x1, R21 ;  /* 0x0000000111117824 */ /* 0x000fe200078e0215 */
[----:B------:R-:W-:Y:S01]  /*08c0*/  LEA R13, P0, R16, UR8, 0x2 ;  /* 0x00000008100d7c11 */ /* 0x000fe2000f8010ff */
[-C--:B------:R-:W-:Y:S01]  /*08d0*/  IMAD.WIDE.U32 R8, R12, R4.reuse, R2 ;  /* 0x000000040c087225 */ /* 0x080fe200078e0002 */
[----:B------:R-:W-:Y:S02]  /*08e0*/  IADD3 R19, P1, PT, R19, UR12, RZ ;  /* 0x0000000c13137c10 */ /* 0x000fe4000ff3e0ff */
[----:B------:R-:W-:Y:S01]  /*08f0*/  LEA.HI.X R17, R16, UR9, R17, 0x2, P0 ;  /* 0x0000000910117c11 */ /* 0x000fe200080f1411 */
[C---:B------:R-:W-:Y:S01]  /*0900*/  IMAD R7, R14.reuse, R5, R7 ;  /* 0x000000050e077224 */ /* 0x040fe200078e0207 */
[----:B------:R-:W-:Y:S01]  /*0910*/  LEA.HI.X.SX32 R15, R15, UR13, 0x2, P1 ;  /* 0x0000000d0f0f7c11 */ /* 0x000fe200088f16ff */
[----:B------:R-:W-:Y:S01]  /*0920*/  IMAD.WIDE.U32 R10, R14, R4, R10 ;  /* 0x000000040e0a7225 */ /* 0x000fe200078e000a */
[----:B------:R-:W-:-:S03]  /*0930*/  LEA R16, P1, R2, R13, 0x2 ;  /* 0x0000000d02107211 */ /* 0x000fc600078210ff */
[----:B------:R-:W-:Y:S01]  /*0940*/  IMAD R21, R12, R5, R18 ;  /* 0x000000050c157224 */ /* 0x000fe200078e0212 */
[----:B------:R-:W-:Y:S02]  /*0950*/  LEA R12, P3, R8, R19, 0x2 ;  /* 0x00000013080c7211 */ /* 0x000fe400078610ff */
[----:B------:R-:W-:Y:S01]  /*0960*/  IADD3 R11, PT, PT, R11, R7, RZ ;  /* 0x000000070b0b7210 */ /* 0x000fe20007ffe0ff */
[----:B------:R-:W-:Y:S01]  /*0970*/  IMAD.IADD R9, R9, 0x1, R21 ;  /* 0x0000000109097824 */ /* 0x000fe200078e0215 */
[----:B------:R-:W-:Y:S02]  /*0980*/  LEA R14, P2, R10, UR10, 0x2 ;  /* 0x0000000a0a0e7c11 */ /* 0x000fe4000f8410ff */
[----:B------:R-:W-:Y:S02]  /*0990*/  LEA R7, P0, R4, R13, 0x2 ;  /* 0x0000000d04077211 */ /* 0x000fe400078010ff */
[----:B------:R-:W-:Y:S01]  /*09a0*/  LEA.HI.X R13, R8, R15, R9, 0x2, P3 ;  /* 0x0000000f080d7211 */ /* 0x000fe200018f1409 */
[----:B0-----:R-:W-:Y:S01]  /*09b0*/  IMAD R9, R0, UR4, RZ ;  /* 0x0000000400097c24 */ /* 0x001fe2000f8e02ff */
[----:B------:R-:W-:-:S02]  /*09c0*/  LEA.HI.X R15, R10, UR11, R11, 0x2, P2 ;  /* 0x0000000b0a0f7c11 */ /* 0x000fc400090f140b */
[-C--:B------:R-:W-:Y:S02]  /*09d0*/  LEA.HI.X R8, R4, R17.reuse, R5, 0x2, P0 ;  /* 0x0000001104087211 */ /* 0x080fe400000f1405 */
[----:B------:R-:W-:-:S07]  /*09e0*/  LEA.HI.X R3, R2, R17, R3, 0x2, P1 ;  /* 0x0000001102037211 */ /* 0x000fce00008f1403 */
.L_x_32:
[----:B------:R-:W-:Y:S01]  /*09f0*/  MOV R2, R16 ;  /* 0x0000001000027202 */ /* 0x000fe20000000f00 */
[----:B------:R-:W-:Y:S01]  /*0a00*/  IMAD.MOV.U32 R4, RZ, RZ, R14 ;  /* 0x000000ffff047224 */ /* 0x000fe200078e000e */
[----:B------:R-:W-:-:S03]  /*0a10*/  MOV R5, R15 ;  /* 0x0000000f00057202 */ /* 0x000fc60000000f00 */
[----:B0-----:R0:W2:Y:S04]  /*0a20*/  LDG.E R0, desc[UR6][R2.64] ;  /* 0x0000000602007981 */ /* 0x0010a8000c1e1900 */
[----:B------:R-:W2:Y:S01]  /*0a30*/  LDG.E R11, desc[UR6][R4.64] ;  /* 0x00000006040b7981 */ /* 0x000ea2000c1e1900 */
[----:B------:R-:W-:Y:S02]  /*0a40*/  IMAD.MOV.U32 R10, RZ, RZ, RZ ;  /* 0x000000ffff0a7224 */ /* 0x000fe400078e00ff */
[----:B------:R-:W-:-:S04]  /*0a50*/  IMAD.WIDE R14, R9, 0x4, R4 ;  /* 0x00000004090e7825 */ /* 0x000fc800078e0204 */
[----:B0-----:R-:W-:-:S03]  /*0a60*/  IMAD.WIDE R2, R9, 0x4, R2 ;  /* 0x0000000409027825 */ /* 0x001fc600078e0202 */
[----:B------:R-:W-:Y:S01]  /*0a70*/  MOV R16, R2 ;  /* 0x0000000200107202 */ /* 0x000fe20000000f00 */
[----:B--2---:R-:W-:-:S05]  /*0a80*/  FADD.FTZ R0, R0, -R11 ;  /* 0x8000000b00007221 */ /* 0x004fca0000010000 */
[C---:B------:R-:W-:Y:S02]  /*0a90*/  FSETP.GT.FTZ.AND P0, PT, R0.reuse, RZ, PT ;  /* 0x000000ff0000720b */ /* 0x040fe40003f14000 */
[----:B------:R-:W-:Y:S02]  /*0aa0*/  FSETP.GEU.FTZ.AND P1, PT, R0, RZ, PT ;  /* 0x000000ff0000720b */ /* 0x000fe40003f3e000 */
[----:B------:R-:W-:-:S09]  /*0ab0*/  SEL R0, RZ, 0x1, !P0 ;  /* 0x00000001ff007807 */ /* 0x000fd20004000000 */
[----:B------:R-:W-:Y:S02]  /*0ac0*/  @!P0 IADD3 R10, PT, PT, RZ, -0x1, RZ ;  /* 0xffffffffff0a8810 */ /* 0x000fe40007ffe0ff */
[----:B------:R-:W-:Y:S01]  /*0ad0*/  @P1 IMAD.MOV R10, RZ, RZ, R0 ;  /* 0x000000ffff0a1224 */ /* 0x000fe200078e0200 */
[----:B------:R-:W-:-:S04]  /*0ae0*/  ISETP.GE.U32.AND P0, PT, R2, R7, PT ;  /* 0x000000070200720c */ /* 0x000fc80003f06070 */
[----:B------:R-:W-:Y:S02]  /*0af0*/  I2FP.F32.S32 R11, R10 ;  /* 0x0000000a000b7245 */ /* 0x000fe40000201400 */
[----:B------:R-:W-:Y:S02]  /*0b00*/  MOV R10, R12 ;  /* 0x0000000c000a7202 */ /* 0x000fe40000000f00 */
[----:B------:R-:W-:Y:S01]  /*0b10*/  ISETP.GE.U32.AND.EX P0, PT, R3, R8, PT, P0 ;  /* 0x000000080300720c */ /* 0x000fe20003f06100 */
[----:B-----5:R-:W-:Y:S01]  /*0b20*/  FMUL.FTZ R17, R6, R11 ;  /* 0x0000000b06117220 */ /* 0x020fe20000410000 */
[----:B------:R-:W-:Y:S02]  /*0b30*/  IMAD.MOV.U32 R11, RZ, RZ, R13 ;  /* 0x000000ffff0b7224 */ /* 0x000fe400078e000d */
[----:B------:R-:W-:-:S03]  /*0b40*/  IMAD.WIDE R12, R9, 0x4, R10 ;  /* 0x00000004090c7825 */ /* 0x000fc600078e020a */
[----:B------:R0:W-:Y:S06]  /*0b50*/  STG.E desc[UR6][R10.64], R17 ;  /* 0x000000110a007986 */ /* 0x0001ec000c101906 */
[----:B------:R-:W-:Y:S05]  /*0b60*/  @!P0 BRA `(.L_x_32) ;  /* 0xfffffffc00a08947 */ /* 0x000fea000383ffff */
[----:B------:R-:W-:Y:S05]  /*0b70*/  EXIT ;  /* 0x000000000000794d */ /* 0x000fea0003800000 */
        .weak           $__internal_3_$__cuda_sm20_div_s64
        .type           $__internal_3_$__cuda_sm20_div_s64,@function
        .size           $__internal_3_$__cuda_sm20_div_s64,(.L_x_763 - $__internal_3_$__cuda_sm20_div_s64)
$__internal_3_$__cuda_sm20_div_s64:
        /* <DEDUP_REMOVED lines=86> */
[----:B------:R-:W-:Y:S06]  /*10e0*/  RET.REL.NODEC R8 `(_ZN2at6native55_GLOBAL__N__6c1c77d0_17_DistanceKernel_cu_7dd49032_311431cdist_backward_kernel_cuda_implIfNS1_5distsIfE3oneEEEvPT_PKS6_S9_S9_S9_S6_lllllll) ;  /* 0xffffffec08c47950 */ /* 0x000fec0003c3ffff */
.L_x_33:
        /* <DEDUP_REMOVED lines=9> */
.L_x_763:


//--------------------- .text._ZN2at6native55_GLOBAL__N__6c1c77d0_17_DistanceKernel_cu_7dd49032_311431cdist_backward_kernel_cuda_implIfNS1_5distsIfE1pEEEvPT_PKS6_S9_S9_S9_S6_lllllll --------------------------
	.section	.text._ZN2at6native55_GLOBAL__N__6c1c77d0_17_DistanceKernel_cu_7dd49032_311431cdist_backward_kernel_cuda_implIfNS1_5distsIfE1pEEEvPT_PKS6_S9_S9_S9_S6_lllllll,"ax",@progbits
	.align	128
.text._ZN2at6native55_GLOBAL__N__6c1c77d0_17_DistanceKernel_cu_7dd49032_311431cdist_backward_kernel_cuda_implIfNS1_5distsIfE1pEEEvPT_PKS6_S9_S9_S9_S6_lllllll:
        .type           _ZN2at6native55_GLOBAL__N__6c1c77d0_17_DistanceKernel_cu_7dd49032_311431cdist_backward_kernel_cuda_implIfNS1_5distsIfE1pEEEvPT_PKS6_S9_S9_S9_S6_lllllll,@function
        .size           _ZN2at6native55_GLOBAL__N__6c1c77d0_17_DistanceKernel_cu_7dd49032_311431cdist_backward_kernel_cuda_implIfNS1_5distsIfE1pEEEvPT_PKS6_S9_S9_S9_S6_lllllll,(.L_x_765 - _ZN2at6native55_GLOBAL__N__6c1c77d0_17_DistanceKernel_cu_7dd49032_311431cdist_backward_kernel_cuda_implIfNS1_5distsIfE1pEEEvPT_PKS6_S9_S9_S9_S6_lllllll)
        .other          _ZN2at6native55_GLOBAL__N__6c1c77d0_17_DistanceKernel_cu_7dd49032_311431cdist_backward_kernel_cuda_implIfNS1_5distsIfE1pEEEvPT_PKS6_S9_S9_S9_S6_lllllll,@"STO_CUDA_ENTRY STV_DEFAULT"
_ZN2at6native55_GLOBAL__N__6c1c77d0_17_DistanceKernel_cu_7dd49032_311431cdist_backward_kernel_cuda_implIfNS1_5distsIfE1pEEEvPT_PKS6_S9_S9_S9_S6_lllllll:
        /* <DEDUP_REMOVED lines=48> */
.L_x_35:
[----:B------:R-:W0:Y:S01]  /*0300*/  LDCU.64 UR4, c[0x0][0x3d0] ;  /* 0x00007a00ff0477ac */ /* 0x000e220008000a00 */
[----:B------:R-:W-:Y:S01]  /*0310*/  IMAD.MOV.U32 R14, RZ, RZ, R4 ;  /* 0x000000ffff0e7224 */ /* 0x000fe200078e0004 */
[----:B------:R-:W-:Y:S01]  /*0320*/  MOV R6, 0x370 ;  /* 0x0000037000067802 */ /* 0x000fe20000000f00 */
[----:B------:R-:W-:Y:S02]  /*0330*/  IMAD.MOV.U32 R15, RZ, RZ, R5 ;  /* 0x000000ffff0f7224 */ /* 0x000fe400078e0005 */
[----:B0-----:R-:W-:Y:S01]  /*0340*/  IMAD.U32 R17, RZ, RZ, UR4 ;  /* 0x00000004ff117e24 */ /* 0x001fe2000f8e00ff */
[----:B------:R-:W-:-:S07]  /*0350*/  MOV R16, UR5 ;  /* 0x0000000500107c02 */ /* 0x000fce0008000f00 */
[----:B------:R-:W-:Y:S05]  /*0360*/  CALL.REL.NOINC `($__internal_4_$__cuda_sm20_div_s64) ;  /* 0x0000000800447944 */ /* 0x000fea0003c00000 */
        /* <DEDUP_REMOVED lines=8> */
.L_x_36:
[----:B------:R-:W-:Y:S05]  /*03f0*/  BSYNC.RECONVERGENT B0 ;  /* 0x0000000000007941 */ /* 0x000fea0003800200 */
.L_x_34:
[----:B------:R-:W0:Y:S01]  /*0400*/  LDCU UR4, c[0x0][0x3bc] ;  /* 0x00007780ff0477ac */ /* 0x000e220008000800 */
[----:B------:R-:W-:Y:S01]  /*0410*/  BSSY.RECONVERGENT B0, `(.L_x_37) ;  /* 0x000002a000007945 */ /* 0x000fe20003800200 */
[----:B------:R-:W1:Y:S01]  /*0420*/  LDCU.64 UR6, c[0x0][0x358] ;  /* 0x00006b00ff0677ac */ /* 0x000e620008000a00 */
[----:B0-----:R-:W-:-:S04]  /*0430*/  LOP3.LUT R6, R15, UR4, RZ, 0xfc, !PT ;  /* 0x000000040f067c12 */ /* 0x001fc8000f8efcff */
[----:B------:R-:W-:-:S13]  /*0440*/  ISETP.NE.U32.AND P0, PT, R6, RZ, PT ;  /* 0x000000ff0600720c */ /* 0x000fda0003f05070 */
[----:B-1----:R-:W-:Y:S05]  /*0450*/  @P0 BRA `(.L_x_38) ;  /* 0x0000000000600947 */ /* 0x002fea0003800000 */
[----:B------:R-:W0:Y:S01]  /*0460*/  LDCU UR4, c[0x0][0x3b8] ;  /* 0x00007700ff0477ac */ /* 0x000e220008000800 */
[----:B------:R-:W-:Y:S01]  /*0470*/  MOV R15, RZ ;  /* 0x000000ff000f7202 */ /* 0x000fe20000000f00 */
[----:B------:R-:W-:Y:S01]  /*0480*/  IMAD.MOV.U32 R17, RZ, RZ, RZ ;  /* 0x000000ffff117224 */ /* 0x000fe200078e00ff */
[----:B0-----:R-:W0:Y:S01]  /*0490*/  I2F.U32.RP R6, UR4 ;  /* 0x0000000400067d06 */ /* 0x001e220008209000 */
[----:B------:R-:W-:-:S07]  /*04a0*/  ISETP.NE.U32.AND P2, PT, RZ, UR4, PT ;  /* 0x00000004ff007c0c */ /* 0x000fce000bf45070 */
[----:B0-----:R-:W0:Y:S02]  /*04b0*/  MUFU.RCP R6, R6 ;  /* 0x0000000600067308 */ /* 0x001e240000001000 */
[----:B0-----:R-:W-:-:S06]  /*04c0*/  IADD3 R8, PT, PT, R6, 0xffffffe, RZ ;  /* 0x0ffffffe06087810 */ /* 0x001fcc0007ffe0ff */
        /* <DEDUP_REMOVED lines=12> */
[----:B------:R-:W-:Y:S02]  /*0590*/  @P1 IADD3 R16, PT, PT, R16, 0x1, RZ ;  /* 0x0000000110101810 */ /* 0x000fe40007ffe0ff */
[----:B------:R-:W-:-:S05]  /*05a0*/  @!P2 LOP3.LUT R16, RZ, UR4, RZ, 0x33, !PT ;  /* 0x00000004ff10ac12 */ /* 0x000fca000f8e33ff */
[----:B------:R-:W-:-:S04]  /*05b0*/  IMAD.MOV R13, RZ, RZ, -R16 ;  /* 0x000000ffff0d7224 */ /* 0x000fc800078e0a10 */
[----:B------:R-:W-:Y:S01]  /*05c0*/  IMAD R13, R13, UR4, R14 ;  /* 0x000000040d0d7c24 */ /* 0x000fe2000f8e020e */
[----:B------:R-:W-:Y:S06]  /*05d0*/  BRA `(.L_x_39) ;  /* 0x0000000000347947 */ /* 0x000fec0003800000 */
.L_x_38:
[----:B------:R-:W0:Y:S01]  /*05e0*/  LDCU.64 UR4, c[0x0][0x3b8] ;  /* 0x00007700ff0477ac */ /* 0x000e220008000a00 */
[----:B------:R-:W-:Y:S02]  /*05f0*/  MOV R6, 0x630 ;  /* 0x0000063000067802 */ /* 0x000fe40000000f00 */
[----:B0-----:R-:W-:Y:S01]  /*0600*/  MOV R17, UR4 ;  /* 0x0000000400117c02 */ /* 0x001fe20008000f00 */
[----:B------:R-:W-:-:S07]  /*0610*/  IMAD.U32 R16, RZ, RZ, UR5 ;  /* 0x00000005ff107e24 */ /* 0x000fce000f8e00ff */
[----:B------:R-:W-:Y:S05]  /*0620*/  CALL.REL.NOINC `($__internal_4_$__cuda_sm20_div_s64) ;  /* 0x0000000400947944 */ /* 0x000fea0003c00000 */
[----:B------:R-:W0:Y:S01]  /*0630*/  LDCU.64 UR4, c[0x0][0x3b8] ;  /* 0x00007700ff0477ac */ /* 0x000e220008000a00 */
[----:B------:R-:W-:-:S04]  /*0640*/  IADD3 R11, P0, PT, RZ, -R16, RZ ;  /* 0x80000010ff0b7210 */ /* 0x000fc80007f1e0ff */
[----:B------:R-:W-:-:S05]  /*0650*/  IADD3.X R6, PT, PT, RZ, ~R17, RZ, P0, !PT ;  /* 0x80000011ff067210 */ /* 0x000fca00007fe4ff */
[----:B0-----:R-:W-:Y:S02]  /*0660*/  IMAD R6, R6, UR4, RZ ;  /* 0x0000000406067c24 */ /* 0x001fe4000f8e02ff */
[----:B------:R-:W-:-:S04]  /*0670*/  IMAD.WIDE.U32 R8, R11, UR4, R14 ;  /* 0x000000040b087c25 */ /* 0x000fc8000f8e000e */
[----:B------:R-:W-:Y:S02]  /*0680*/  IMAD R15, R11, UR5, R6 ;  /* 0x000000050b0f7c24 */ /* 0x000fe4000f8e0206 */
[----:B------:R-:W-:-:S03]  /*0690*/  IMAD.MOV.U32 R13, RZ, RZ, R8 ;  /* 0x000000ffff0d7224 */ /* 0x000fc600078e0008 */
[----:B------:R-:W-:-:S07]  /*06a0*/  IADD3 R15, PT, PT, R9, R15, RZ ;  /* 0x0000000f090f7210 */ /* 0x000fce0007ffe0ff */
.L_x_39:
[----:B------:R-:W-:Y:S05]  /*06b0*/  BSYNC.RECONVERGENT B0 ;  /* 0x0000000000007941 */ /* 0x000fea0003800200 */
.L_x_37:
        /* <DEDUP_REMOVED lines=16> */
[----:B--2---:R-:W-:-:S04]  /*07c0*/  IMAD.WIDE.U32 R8, R7, UR8, R2 ;  /* 0x0000000807087c25 */ /* 0x004fc8000f8e0002 */
[C---:B------:R-:W-:Y:S02]  /*07d0*/  IMAD R20, R14.reuse, UR8, RZ ;  /* 0x000000080e147c24 */ /* 0x040fe4000f8e02ff */
[----:B0-----:R-:W-:Y:S02]  /*07e0*/  IMAD R14, R14, UR4, RZ ;  /* 0x000000040e0e7c24 */ /* 0x001fe4000f8e02ff */
[----:B------:R-:W-:Y:S01]  /*07f0*/  IMAD R21, R7, UR9, R20 ;  /* 0x0000000907157c24 */ /* 0x000fe2000f8e0214 */
[----:B---3--:R-:W-:Y:S01]  /*0800*/  MOV R10, R16 ;  /* 0x00000010000a7202 */ /* 0x008fe20000000f00 */
[----:B------:R-:W-:Y:S02]  /*0810*/  IMAD.MOV.U32 R11, RZ, RZ, R17 ;  /* 0x000000ffff0b7224 */ /* 0x000fe400078e0011 */
[----:B------:R-:W-:Y:S01]  /*0820*/  IMAD R20, R15, UR10, RZ ;  /* 0x0000000a0f147c24 */ /* 0x000fe2000f8e02ff */
[----:B------:R-:W-:Y:S01]  /*0830*/  IADD3 R9, PT, PT, R9, R21, RZ ;  /* 0x0000001509097210 */ /* 0x000fe20007ffe0ff */
[----:B------:R-:W-:-:S04]  /*0840*/  IMAD.WIDE.U32 R10, R13, UR10, R10 ;  /* 0x0000000a0d0a7c25 */ /* 0x000fc8000f8e000a */
[----:B------:R-:W-:Y:S02]  /*0850*/  IMAD R23, R7, UR5, R14 ;  /* 0x0000000507177c24 */ /* 0x000fe4000f8e020e */
[-C--:B-1----:R-:W-:Y:S02]  /*0860*/  IMAD R12, R17, R4.reuse, RZ ;  /* 0x00000004110c7224 */ /* 0x082fe400078e02ff */
[-C--:B------:R-:W-:Y:S02]  /*0870*/  IMAD R22, R15, R4.reuse, RZ ;  /* 0x000000040f167224 */ /* 0x080fe400078e02ff */
[C---:B------:R-:W-:Y:S02]  /*0880*/  IMAD R19, R16.reuse, R5, R12 ;  /* 0x0000000510137224 */ /* 0x040fe400078e020c */
[----:B------:R-:W-:Y:S01]  /*0890*/  IMAD.WIDE.U32 R16, R16, R4, RZ ;  /* 0x0000000410107225 */ /* 0x000fe200078e00ff */
[----:B------:R-:W0:Y:S03]  /*08a0*/  LDC R12, c[0x0][0x3a8] ;  /* 0x0000ea00ff0c7b82 */ /* 0x000e260000000800 */
[----:B------:R-:W-:-:S02]  /*08b0*/  IMAD.IADD R17, R17, 0x1, R19 ;  /* 0x0000000111117824 */ /* 0x000fc400078e0213 */
[----:B------:R-:W-:Y:S01]  /*08c0*/  IMAD R19, R13, UR11, R20 ;  /* 0x0000000b0d137c24 */ /* 0x000fe2000f8e0214 */
[----:B------:R-:W1:Y:S01]  /*08d0*/  LDCU.128 UR8, c[0x0][0x390] ;  /* 0x00007200ff0877ac */ /* 0x000e620008000c00 */
[----:B------:R-:W-:Y:S02]  /*08e0*/  IMAD R20, R4, UR14, RZ ;  /* 0x0000000e04147c24 */ /* 0x000fe4000f8e02ff */
[----:B------:R-:W-:Y:S01]  /*08f0*/  IMAD.WIDE.U32 R14, R10, R4, R2 ;  /* 0x000000040a0e7225 */ /* 0x000fe200078e0002 */
[----:B------:R-:W-:-:S03]  /*0900*/  IADD3 R19, PT, PT, R11, R19, RZ ;  /* 0x000000130b137210 */ /* 0x000fc60007ffe0ff */
[----:B------:R-:W-:Y:S02]  /*0910*/  IMAD R20, R20, R7, RZ ;  /* 0x0000000714147224 */ /* 0x000fe400078e02ff */
[----:B------:R-:W-:Y:S02]  /*0920*/  IMAD R19, R19, R4, RZ ;  /* 0x0000000413137224 */ /* 0x000fe400078e02ff */
[----:B------:R-:W-:Y:S01]  /*0930*/  IMAD.WIDE.U32 R16, R7, UR4, R16 ;  /* 0x0000000407107c25 */ /* 0x000fe2000f8e0010 */
[----:B------:R-:W-:Y:S01]  /*0940*/  SHF.R.S64 R25, RZ, 0x1e, R20 ;  /* 0x0000001eff197819 */ /* 0x000fe20000001014 */
[----:B------:R-:W2:Y:S02]  /*0950*/  LDCU UR4, c[0x0][0x370] ;  /* 0x00006e00ff0477ac */ /* 0x000ea40008000800 */
[-C--:B------:R-:W-:Y:S01]  /*0960*/  IMAD R21, R10, R5.reuse, R19 ;  /* 0x000000050a157224 */ /* 0x080fe200078e0213 */
[----:B------:R-:W-:Y:S01]  /*0970*/  IADD3 R25, P1, PT, R25, UR12, RZ ;  /* 0x0000000c19197c10 */ /* 0x000fe2000ff3e0ff */
[----:B------:R-:W-:-:S02]  /*0980*/  IMAD R7, R13, R5, R22 ;  /* 0x000000050d077224 */ /* 0x000fc400078e0216 */
[----:B0-----:R-:W-:Y:S01]  /*0990*/  FADD.FTZ R10, R12, -1 ;  /* 0xbf8000000c0a7421 */ /* 0x001fe20000010000 */
[----:B------:R-:W-:Y:S01]  /*09a0*/  IMAD.WIDE.U32 R8, R13, R4, R8 ;  /* 0x000000040d087225 */ /* 0x000fe200078e0008 */
[----:B------:R-:W-:-:S03]  /*09b0*/  LEA.HI.X.SX32 R13, R20, UR13, 0x2, P1 ;  /* 0x0000000d140d7c11 */ /* 0x000fc600088f16ff */
[----:B------:R-:W-:Y:S01]  /*09c0*/  FADD.FTZ R12, R12, -2 ;  /* 0xc00000000c0c7421 */ /* 0x000fe20000010000 */
[----:B-1----:R-:W-:Y:S01]  /*09d0*/  LEA R19, P0, R16, UR8, 0x2 ;  /* 0x0000000810137c11 */ /* 0x002fe2000f8010ff */
[----:B------:R-:W-:Y:S01]  /*09e0*/  IMAD.IADD R17, R17, 0x1, R23 ;  /* 0x0000000111117824 */ /* 0x000fe200078e0217 */
[----:B------:R-:W-:Y:S01]  /*09f0*/  IADD3 R23, PT, PT, R9, R7, RZ ;  /* 0x0000000709177210 */ /* 0x000fe20007ffe0ff */
[----:B------:R-:W-:-:S03]  /*0a00*/  IMAD.IADD R21, R15, 0x1, R21 ;  /* 0x000000010f157824 */ /* 0x000fc600078e0215 */
[----:B------:R-:W-:Y:S02]  /*0a10*/  LEA.HI.X R17, R16, UR9, R17, 0x2, P0 ;  /* 0x0000000910117c11 */ /* 0x000fe400080f1411 */
[----:B------:R-:W-:Y:S02]  /*0a20*/  LEA R7, P0, R4, R19, 0x2 ;  /* 0x0000001304077211 */ /* 0x000fe400078010ff */
[----:B------:R-:W-:Y:S02]  /*0a30*/  LEA R16, P3, R8, UR10, 0x2 ;  /* 0x0000000a08107c11 */ /* 0x000fe4000f8610ff */
[----:B------:R-:W-:Y:S01]  /*0a40*/  LEA.HI.X R4, R4, R17, R5, 0x2, P0 ;  /* 0x0000001104047211 */ /* 0x000fe200000f1405 */
[----:B--2---:R-:W-:Y:S01]  /*0a50*/  IMAD R5, R0, UR4, RZ ;  /* 0x0000000400057c24 */ /* 0x004fe2000f8e02ff */
[----:B----4-:R0:W1:Y:S01]  /*0a60*/  MUFU.LG2 R11, R18 ;  /* 0x00000012000b7308 */ /* 0x0100620000000c00 */
[----:B------:R-:W-:Y:S02]  /*0a70*/  FSETP.NEU.FTZ.AND P1, PT, R18, RZ, PT ;  /* 0x000000ff1200720b */ /* 0x000fe40003f3d000 */
[----:B0-----:R-:W-:-:S02]  /*0a80*/  LEA R18, P2, R2, R19, 0x2 ;  /* 0x0000001302127211 */ /* 0x001fc400078410ff */
[----:B------:R-:W-:Y:S02]  /*0a90*/  LEA.HI.X R19, R8, UR11, R23, 0x2, P3 ;  /* 0x0000000b08137c11 */ /* 0x000fe400098f1417 */
[----:B------:R-:W-:Y:S01]  /*0aa0*/  LEA.HI.X R3, R2, R17, R3, 0x2, P2 ;  /* 0x0000001102037211 */ /* 0x000fe200010f1403 */
[----:B-1----:R-:W-:Y:S01]  /*0ab0*/  FMUL.FTZ R20, R10, R11 ;  /* 0x0000000b0a147220 */ /* 0x002fe20000410000 */
[----:B------:R-:W-:-:S03]  /*0ac0*/  LEA R10, P4, R14, R25, 0x2 ;  /* 0x000000190e0a7211 */ /* 0x000fc600078810ff */
[----:B------:R0:W1:Y:S01]  /*0ad0*/  MUFU.EX2 R9, -R20 ;  /* 0x8000001400097308 */ /* 0x0000620000000800 */
[----:B------:R-:W-:-:S09]  /*0ae0*/  LEA.HI.X R11, R14, R13, R21, 0x2, P4 ;  /* 0x0000000d0e0b7211 */ /* 0x000fd200020f1415 */
.L_x_40:
[----:B------:R-:W-:Y:S01]  /*0af0*/  MOV R2, R18 ;  /* 0x0000001200027202 */ /* 0x000fe20000000f00 */
[----:B------:R-:W-:-:S04]  /*0b00*/  IMAD.MOV.U32 R17, RZ, RZ, R19 ;  /* 0x000000ffff117224 */ /* 0x000fc800078e0013 */
[----:B--2---:R2:W3:Y:S04]  /*0b10*/  LDG.E R13, desc[UR6][R2.64] ;  /* 0x00000006020d7981 */ /* 0x0044e8000c1e1900 */
[----:B------:R4:W3:Y:S01]  /*0b20*/  @P1 LDG.E R0, desc[UR6][R16.64] ;  /* 0x0000000610001981 */ /* 0x0008e2000c1e1900 */
[----:B------:R-:W-:-:S03]  /*0b30*/  IMAD.WIDE R18, R5, 0x4, R2 ;  /* 0x0000000405127825 */ /* 0x000fc600078e0202 */
[----:B------:R-:W-:Y:S01]  /*0b40*/  ISETP.GE.U32.AND P0, PT, R18, R7, PT ;  /* 0x000000071200720c */ /* 0x000fe20003f06070 */
[----:B--2---:R-:W-:-:S03]  /*0b50*/  IMAD.MOV.U32 R3, RZ, RZ, R19 ;  /* 0x000000ffff037224 */ /* 0x004fc600078e0013 */
[----:B------:R-:W-:Y:S01]  /*0b60*/  ISETP.GE.U32.AND.EX P0, PT, R19, R4, PT, P0 ;  /* 0x000000041300720c */ /* 0x000fe20003f06100 */
[----:B----4-:R-:W-:-:S05]  /*0b70*/  IMAD.WIDE R16, R5, 0x4, R16 ;  /* 0x0000000405107825 */ /* 0x010fca00078e0210 */
[----:B------:R-:W-:Y:S01]  /*0b80*/  MOV R19, R17 ;  /* 0x0000001100137202 */ /* 0x000fe20000000f00 */
[----:B---3--:R-:W-:-:S04]  /*0b90*/  @P1 FADD.FTZ R0, R13, -R0 ;  /* 0x800000000d001221 */ /* 0x008fc80000010000 */
[----:B------:R-:W-:-:S04]  /*0ba0*/  @P1 FADD.FTZ R8, |R0|, -RZ ;  /* 0x800000ff00081221 */ /* 0x000fc80000010200 */
[----:B------:R-:W2:Y:S02]  /*0bb0*/  @P1 MUFU.LG2 R13, R8 ;  /* 0x00000008000d1308 */ /* 0x000ea40000000c00 */
[----:B--2---:R-:W-:-:S06]  /*0bc0*/  @P1 FMUL.FTZ R14, R12, R13 ;  /* 0x0000000d0c0e1220 */ /* 0x004fcc0000410000 */
[----:B------:R2:W3:Y:S02]  /*0bd0*/  @P1 MUFU.EX2 R13, R14 ;  /* 0x0000000e000d1308 */ /* 0x0004e40000000800 */
[----:B--2---:R-:W-:Y:S02]  /*0be0*/  IMAD.MOV.U32 R14, RZ, RZ, R10 ;  /* 0x000000ffff0e7224 */ /* 0x004fe400078e000a */
[----:B---3--:R-:W-:Y:S01]  /*0bf0*/  @P1 FMUL.FTZ R15, R0, R13 ;  /* 0x0000000d000f1220 */ /* 0x008fe20000410000 */
[----:B------:R-:W-:-:S03]  /*0c00*/  HFMA2 R13, -RZ, RZ, 0, 0 ;  /* 0x00000000ff0d7431 */ /* 0x000fc600000001ff */
[----:B-----5:R-:W-:Y:S01]  /*0c10*/  @P1 FMUL.FTZ R0, R6, R15 ;  /* 0x0000000f06001220 */ /* 0x020fe20000410000 */
[----:B------:R-:W-:-:S03]  /*0c20*/  MOV R15, R11 ;  /* 0x0000000b000f7202 */ /* 0x000fc60000000f00 */
[----:B-1----:R-:W-:Y:S01]  /*0c30*/  @P1 FMUL.FTZ R13, R0, R9 ;  /* 0x00000009000d1220 */ /* 0x002fe20000410000 */
[----:B------:R-:W-:-:S04]  /*0c40*/  IMAD.WIDE R10, R5, 0x4, R14 ;  /* 0x00000004050a7825 */ /* 0x000fc800078e020e */
[----:B------:R2:W-:Y:S01]  /*0c50*/  STG.E desc[UR6][R14.64], R13 ;  /* 0x0000000d0e007986 */ /* 0x0005e2000c101906 */
[----:B------:R-:W-:Y:S05]  /*0c60*/  @!P0 BRA `(.L_x_40) ;  /* 0xfffffffc00a08947 */ /* 0x000fea000383ffff */
[----:B------:R-:W-:Y:S05]  /*0c70*/  EXIT ;  /* 0x000000000000794d */ /* 0x000fea0003800000 */
        .weak           $__internal_4_$__cuda_sm20_div_s64
        .type           $__internal_4_$__cuda_sm20_div_s64,@function
        .size           $__internal_4_$__cuda_sm20_div_s64,(.L_x_765 - $__internal_4_$__cuda_sm20_div_s64)
$__internal_4_$__cuda_sm20_div_s64:
        /* <DEDUP_REMOVED lines=79> */
[----:B------:R-:W-:Y:S02]  /*1170*/  ISETP.NE.AND.EX P0, PT, R16, RZ, PT, P0 ;  /* 0x000000ff1000720c */ /* 0x000fe40003f05300 */
[----:B------:R-:W-:Y:S01]  /*1180*/  SEL R16, R11, R8, !P1 ;  /* 0x000000080b107207 */ /* 0x000fe20004800000 */
[----:B------:R-:W-:Y:S01]  /*1190*/  IMAD.MOV.U32 R8, RZ, RZ, R6 ;  /* 0x000000ffff087224 */ /* 0x000fe200078e0006 */
[----:B------:R-:W-:Y:S01]  /*11a0*/  SEL R17, R10, R9, !P1 ;  /* 0x000000090a117207 */ /* 0x000fe20004800000 */
[----:B------:R-:W-:Y:S01]  /*11b0*/  HFMA2 R9, -RZ, RZ, 0, 0 ;  /* 0x00000000ff097431 */ /* 0x000fe200000001ff */
[----:B------:R-:W-:Y:S02]  /*11c0*/  SEL R16, R16, 0xffffffff, P0 ;  /* 0xffffffff10107807 */ /* 0x000fe40000000000 */
[----:B------:R-:W-:Y:S01]  /*11d0*/  SEL R17, R17, 0xffffffff, P0 ;  /* 0xffffffff11117807 */ /* 0x000fe20000000000 */
[----:B------:R-:W-:Y:S06]  /*11e0*/  RET.REL.NODEC R8 `(_ZN2at6native55_GLOBAL__N__6c1c77d0_17_DistanceKernel_cu_7dd49032_311431cdist_backward_kernel_cuda_implIfNS1_5distsIfE1pEEEvPT_PKS6_S9_S9_S9_S6_lllllll) ;  /* 0xffffffec08847950 */ /* 0x000fec0003c3ffff */
.L_x_41:
        /* <DEDUP_REMOVED lines=9> */
.L_x_765:


//--------------------- .text._ZN2at6native55_GLOBAL__N__6c1c77d0_17_DistanceKernel_cu_7dd49032_311431cdist_backward_kernel_cuda_implIdNS1_5distsIdE3infEEEvPT_PKS6_S9_S9_S9_S6_lllllll --------------------------
	.section	.text._ZN2at6native55_GLOBAL__N__6c1c77d0_17_DistanceKernel_cu_7dd49032_311431cdist_backward_kernel_cuda_implIdNS1_5distsIdE3infEEEvPT_PKS6_S9_S9_S9_S6_lllllll,"ax",@progbits
	.align	128
.text._ZN2at6native55_GLOBAL__N__6c1c77d0_17_DistanceKernel_cu_7dd49032_311431cdist_backward_kernel_cuda_implIdNS1_5distsIdE3infEEEvPT_PKS6_S9_S9_S9_S6_lllllll:
        .type           _ZN2at6native55_GLOBAL__N__6c1c77d0_17_DistanceKernel_cu_7dd49032_311431cdist_backward_kernel_cuda_implIdNS1_5distsIdE3infEEEvPT_PKS6_S9_S9_S9_S6_lllllll,@function
        .size           _ZN2at6native55_GLOBAL__N__6c1c77d0_17_DistanceKernel_cu_7dd49032_311431cdist_backward_kernel_cuda_implIdNS1_5distsIdE3infEEEvPT_PKS6_S9_S9_S9_S6_lllllll,(.L_x_767 - _ZN2at6native55_GLOBAL__N__6c1c77d0_17_DistanceKernel_cu_7dd49032_311431cdist_backward_kernel_cuda_implIdNS1_5distsIdE3infEEEvPT_PKS6_S9_S9_S9_S6_lllllll)
        .other          _ZN2at6native55_GLOBAL__N__6c1c77d0_17_DistanceKernel_cu_7dd49032_311431cdist_backward_kernel_cuda_implIdNS1_5distsIdE3infEEEvPT_PKS6_S9_S9_S9_S6_lllllll,@"STO_CUDA_ENTRY STV_DEFAULT"
_ZN2at6native55_GLOBAL__N__6c1c77d0_17_DistanceKernel_cu_7dd49032_311431cdist_backward_kernel_cuda_implIdNS1_5distsIdE3infEEEvPT_PKS6_S9_S9_S9_S6_lllllll:
        /* <DEDUP_REMOVED lines=48> */
.L_x_43:
[----:B------:R-:W0:Y:S01]  /*0300*/  LDCU.64 UR4, c[0x0][0x3d0] ;  /* 0x00007a00ff0477ac */ /* 0x000e220008000a00 */
[----:B------:R-:W-:Y:S01]  /*0310*/  IMAD.MOV.U32 R14, RZ, RZ, R6 ;  /* 0x000000ffff0e7224 */ /* 0x000fe200078e0006 */
[----:B------:R-:W-:Y:S01]  /*0320*/  MOV R4, 0x370 ;  /* 0x0000037000047802 */ /* 0x000fe20000000f00 */
[----:B------:R-:W-:Y:S02]  /*0330*/  IMAD.MOV.U32 R15, RZ, RZ, R7 ;  /* 0x000000ffff0f7224 */ /* 0x000fe400078e0007 */
[----:B0-----:R-:W-:Y:S01]  /*0340*/  IMAD.U32 R17, RZ, RZ, UR4 ;  /* 0x00000004ff117e24 */ /* 0x001fe2000f8e00ff */
[----:B------:R-:W-:-:S07]  /*0350*/  MOV R16, UR5 ;  /* 0x0000000500107c02 */ /* 0x000fce0008000f00 */
[----:B------:R-:W-:Y:S05]  /*0360*/  CALL.REL.NOINC `($__internal_5_$__cuda_sm20_div_s64) ;  /* 0x0000000800887944 */ /* 0x000fea0003c00000 */
        /* <DEDUP_REMOVED lines=8> */
.L_x_44:
[----:B------:R-:W-:Y:S05]  /*03f0*/  BSYNC.RECONVERGENT B0 ;  /* 0x0000000000007941 */ /* 0x000fea0003800200 */
.L_x_42:
        /* <DEDUP_REMOVED lines=30> */
.L_x_46:
[----:B------:R-:W0:Y:S01]  /*05e0*/  LDCU.64 UR4, c[0x0][0x3b8] ;  /* 0x00007700ff0477ac */ /* 0x000e220008000a00 */
[----:B------:R-:W-:Y:S02]  /*05f0*/  MOV R4, 0x630 ;  /* 0x0000063000047802 */ /* 0x000fe40000000f00 */
[----:B0-----:R-:W-:Y:S01]  /*0600*/  MOV R17, UR4 ;  /* 0x0000000400117c02 */ /* 0x001fe20008000f00 */
[----:B------:R-:W-:-:S07]  /*0610*/  IMAD.U32 R16, RZ, RZ, UR5 ;  /* 0x00000005ff107e24 */ /* 0x000fce000f8e00ff */
[----:B------:R-:W-:Y:S05]  /*0620*/  CALL.REL.NOINC `($__internal_5_$__cuda_sm20_div_s64) ;  /* 0x0000000400d87944 */ /* 0x000fea0003c00000 */
[----:B------:R-:W0:Y:S01]  /*0630*/  LDCU.64 UR4, c[0x0][0x3b8] ;  /* 0x00007700ff0477ac */ /* 0x000e220008000a00 */
[----:B------:R-:W-:-:S05]  /*0640*/  IADD3 R9, P0, PT, RZ, -R12, RZ ;  /* 0x8000000cff097210 */ /* 0x000fca0007f1e0ff */
[----:B------:R-:W-:-:S04]  /*0650*/  IMAD.X R4, RZ, RZ, ~R13, P0 ;  /* 0x000000ffff047224 */ /* 0x000fc800000e0e0d */
[----:B0-----:R-:W-:Y:S02]  /*0660*/  IMAD R4, R4, UR4, RZ ;  /* 0x0000000404047c24 */ /* 0x001fe4000f8e02ff */
[----:B------:R-:W-:-:S04]  /*0670*/  IMAD.WIDE.U32 R18, R9, UR4, R14 ;  /* 0x0000000409127c25 */ /* 0x000fc8000f8e000e */
[----:B------:R-:W-:-:S05]  /*0680*/  IMAD R9, R9, UR5, R4 ;  /* 0x0000000509097c24 */ /* 0x000fca000f8e0204 */
[----:B------:R-:W-:-:S07]  /*0690*/  IADD3 R19, PT, PT, R19, R9, RZ ;  /* 0x0000000913137210 */ /* 0x000fce0007ffe0ff */
.L_x_47:
[----:B------:R-:W-:Y:S05]  /*06a0*/  BSYNC.RECONVERGENT B0 ;  /* 0x0000000000007941 */ /* 0x000fea0003800200 */
.L_x_45:
[----:B------:R-:W0:Y:S01]  /*06b0*/  LDCU.128 UR12, c[0x0][0x380] ;  /* 0x00007000ff0c77ac */ /* 0x000e220008000c00 */
[C---:B------:R-:W-:Y:S01]  /*06c0*/  IMAD.SHL.U32 R8, R6.reuse, 0x8, RZ ;  /* 0x0000000806087824 */ /* 0x040fe200078e00ff */
[----:B------:R-:W-:Y:S01]  /*06d0*/  SHF.L.U64.HI R4, R6, 0x3, R7 ;  /* 0x0000000306047819 */ /* 0x000fe20000010207 */
[----:B------:R-:W1:Y:S01]  /*06e0*/  LDC.64 R10, c[0x0][0x3c0] ;  /* 0x0000f000ff0a7b82 */ /* 0x000e620000000a00 */
[----:B------:R-:W2:Y:S01]  /*06f0*/  LDCU.64 UR4, c[0x0][0x3a0] ;  /* 0x00007400ff0477ac */ /* 0x000ea20008000a00 */
[----:B------:R-:W3:Y:S01]  /*0700*/  LDCU.64 UR8, c[0x0][0x3e0] ;  /* 0x00007c00ff0877ac */ /* 0x000ee20008000a00 */
[----:B------:R-:W4:Y:S01]  /*0710*/  LDCU UR16, c[0x0][0x3d0] ;  /* 0x00007a00ff1077ac */ /* 0x000f220008000800 */
[C---:B0-----:R-:W-:Y:S02]  /*0720*/  IADD3 R6, P0, PT, R8.reuse, UR14, RZ ;  /* 0x0000000e08067c10 */ /* 0x041fe4000ff1e0ff */
[----:B--2---:R-:W-:Y:S02]  /*0730*/  IADD3 R8, P1, PT, R8, UR4, RZ ;  /* 0x0000000408087c10 */ /* 0x004fe4000ff3e0ff */
[C---:B------:R-:W-:Y:S01]  /*0740*/  IADD3.X R7, PT, PT, R4.reuse, UR15, RZ, P0, !PT ;  /* 0x0000000f04077c10 */ /* 0x040fe200087fe4ff */
[----:B------:R-:W0:Y:S01]  /*0750*/  LDCU.64 UR14, c[0x0][0x3b0] ;  /* 0x00007600ff0e77ac */ /* 0x000e220008000a00 */
[----:B------:R-:W-:-:S04]  /*0760*/  IADD3.X R9, PT, PT, R4, UR5, RZ, P1, !PT ;  /* 0x0000000504097c10 */ /* 0x000fc80008ffe4ff */
[----:B------:R-:W5:Y:S01]  /*0770*/  LDG.E.64 R6, desc[UR6][R6.64] ;  /* 0x0000000606067981 */ /* 0x000f62000c1e1b00 */
[----:B------:R-:W-:Y:S01]  /*0780*/  SHF.R.S32.HI R4, RZ, 0x1f, R5 ;  /* 0x0000001fff047819 */ /* 0x000fe20000011405 */
[----:B------:R-:W2:Y:S02]  /*0790*/  LDCU.64 UR4, c[0x0][0x3d8] ;  /* 0x00007b00ff0477ac */ /* 0x000ea40008000a00 */
[----:B------:R-:W5:Y:S01]  /*07a0*/  LDG.E.64 R8, desc[UR6][R8.64] ;  /* 0x0000000608087981 */ /* 0x000f62000c1e1b00 */
[----:B-1----:R-:W-:Y:S02]  /*07b0*/  IMAD R20, R13, R10, RZ ;  /* 0x0000000a0d147224 */ /* 0x002fe400078e02ff */
[----:B---3--:R-:W-:Y:S02]  /*07c0*/  IMAD R16, R4, UR8, RZ ;  /* 0x0000000804107c24 */ /* 0x008fe4000f8e02ff */
[----:B------:R-:W-:Y:S02]  /*07d0*/  IMAD R21, R12, R11, R20 ;  /* 0x0000000b0c157224 */ /* 0x000fe400078e0214 */
[----:B------:R-:W-:-:S02]  /*07e0*/  IMAD R23, R5, UR9, R16 ;  /* 0x0000000905177c24 */ /* 0x000fc4000f8e0210 */
[----:B------:R-:W-:-:S04]  /*07f0*/  IMAD.WIDE.U32 R16, R12, R10, RZ ;  /* 0x0000000a0c107225 */ /* 0x000fc800078e00ff */
[----:B------:R-:W-:Y:S01]  /*0800*/  IMAD.WIDE.U32 R14, R5, UR8, R2 ;  /* 0x00000008050e7c25 */ /* 0x000fe2000f8e0002 */
[----:B------:R-:W1:Y:S01]  /*0810*/  LDCU.128 UR8, c[0x0][0x390] ;  /* 0x00007200ff0877ac */ /* 0x000e620008000c00 */
[----:B------:R-:W-:Y:S02]  /*0820*/  IADD3 R17, PT, PT, R17, R21, RZ ;  /* 0x0000001511117210 */ /* 0x000fe40007ffe0ff */
[----:B0-----:R-:W-:Y:S02]  /*0830*/  IMAD R21, R19, UR14, RZ ;  /* 0x0000000e13157c24 */ /* 0x001fe4000f8e02ff */
[----:B------:R-:W-:Y:S02]  /*0840*/  IMAD.IADD R15, R15, 0x1, R23 ;  /* 0x000000010f0f7824 */ /* 0x000fe400078e0217 */
[----:B----4-:R-:W-:Y:S02]  /*0850*/  IMAD R20, R10, UR16, RZ ;  /* 0x000000100a147c24 */ /* 0x010fe4000f8e02ff */
[----:B------:R-:W-:-:S04]  /*0860*/  IMAD.WIDE.U32 R12, R18, UR14, R12 ;  /* 0x0000000e120c7c25 */ /* 0x000fc8000f8e000c */
[----:B------:R-:W-:Y:S02]  /*0870*/  IMAD R23, R18, UR15, R21 ;  /* 0x0000000f12177c24 */ /* 0x000fe4000f8e0215 */
[----:B--2---:R-:W-:Y:S02]  /*0880*/  IMAD R4, R4, UR4, RZ ;  /* 0x0000000404047c24 */ /* 0x004fe4000f8e02ff */
[----:B------:R-:W-:Y:S01]  /*0890*/  IMAD.WIDE.U32 R16, R5, UR4, R16 ;  /* 0x0000000405107c25 */ /* 0x000fe2000f8e0010 */
[----:B------:R-:W0:Y:S03]  /*08a0*/  LDCU UR4, c[0x0][0x370] ;  /* 0x00006e00ff0477ac */ /* 0x000e260008000800 */
[----:B------:R-:W-:Y:S02]  /*08b0*/  IMAD R20, R20, R5, RZ ;  /* 0x0000000514147224 */ /* 0x000fe400078e02ff */
[----:B------:R-:W-:-:S02]  /*08c0*/  IMAD.IADD R13, R13, 0x1, R23 ;  /* 0x000000010d0d7824 */ /* 0x000fc400078e0217 */
[-C--:B------:R-:W-:Y:S01]  /*08d0*/  IMAD R19, R19, R10.reuse, RZ ;  /* 0x0000000a13137224 */ /* 0x080fe200078e02ff */
[----:B------:R-:W-:Y:S01]  /*08e0*/  SHF.R.S64 R23, RZ, 0x1d, R20 ;  /* 0x0000001dff177819 */ /* 0x000fe20000001014 */
[----:B------:R-:W-:Y:S02]  /*08f0*/  IMAD R21, R5, UR5, R4 ;  /* 0x0000000505157c24 */ /* 0x000fe4000f8e0204 */
[-C--:B------:R-:W-:Y:S01]  /*0900*/  IMAD R22, R13, R10.reuse, RZ ;  /* 0x0000000a0d167224 */ /* 0x080fe200078e02ff */
[----:B-1----:R-:W-:Y:S01]  /*0910*/  LEA R13, P0, R16, UR8, 0x3 ;  /* 0x00000008100d7c11 */ /* 0x002fe2000f8018ff */
[C---:B------:R-:W-:Y:S01]  /*0920*/  IMAD R19, R18.reuse, R11, R19 ;  /* 0x0000000b12137224 */ /* 0x040fe200078e0213 */
[----:B------:R-:W-:Y:S01]  /*0930*/  IADD3 R23, P1, PT, R23, UR12, RZ ;  /* 0x0000000c17177c10 */ /* 0x000fe2000ff3e0ff */
[----:B------:R-:W-:-:S03]  /*0940*/  IMAD.WIDE.U32 R14, R18, R10, R14 ;  /* 0x0000000a120e7225 */ /* 0x000fc600078e000e */
[----:B------:R-:W-:Y:S01]  /*0950*/  LEA.HI.X.SX32 R20, R20, UR13, 0x3, P1 ;  /* 0x0000000d14147c11 */ /* 0x000fe200088f1eff */
[----:B------:R-:W-:Y:S01]  /*0960*/  IMAD.IADD R21, R17, 0x1, R21 ;  /* 0x0000000111157824 */ /* 0x000fe200078e0215 */
[----:B------:R-:W-:Y:S01]  /*0970*/  IADD3 R19, PT, PT, R15, R19, RZ ;  /* 0x000000130f137210 */ /* 0x000fe20007ffe0ff */
[----:B------:R-:W-:Y:S01]  /*0980*/  IMAD.WIDE.U32 R4, R12, R10, R2 ;  /* 0x0000000a0c047225 */ /* 0x000fe200078e0002 */
[----:B------:R-:W-:Y:S02]  /*0990*/  LEA R18, P1, R2, R13, 0x3 ;  /* 0x0000000d02127211 */ /* 0x000fe400078218ff */
[----:B------:R-:W-:Y:S01]  /*09a0*/  LEA.HI.X R21, R16, UR9, R21, 0x3, P0 ;  /* 0x0000000910157c11 */ /* 0x000fe200080f1c15 */
[----:B------:R-:W-:Y:S01]  /*09b0*/  IMAD R17, R12, R11, R22 ;  /* 0x0000000b0c117224 */ /* 0x000fe200078e0216 */
[----:B------:R-:W-:Y:S02]  /*09c0*/  LEA R16, P2, R14, UR10, 0x3 ;  /* 0x0000000a0e107c11 */ /* 0x000fe4000f8418ff */
[----:B------:R-:W-:Y:S01]  /*09d0*/  LEA R12, P3, R4, R23, 0x3 ;  /* 0x00000017040c7211 */ /* 0x000fe200078618ff */
[----:B------:R-:W-:Y:S01]  /*09e0*/  IMAD.IADD R15, R5, 0x1, R17 ;  /* 0x00000001050f7824 */ /* 0x000fe200078e0211 */
[----:B------:R-:W-:-:S02]  /*09f0*/  LEA R5, P0, R10, R13, 0x3 ;  /* 0x0000000d0a057211 */ /* 0x000fc400078018ff */
[----:B------:R-:W-:Y:S02]  /*0a00*/  LEA.HI.X R17, R14, UR11, R19, 0x3, P2 ;  /* 0x0000000b0e117c11 */ /* 0x000fe400090f1c13 */
[-C--:B------:R-:W-:Y:S01]  /*0a10*/  LEA.HI.X R10, R10, R21.reuse, R11, 0x3, P0 ;  /* 0x000000150a0a7211 */ /* 0x080fe200000f1c0b */
[----:B0-----:R-:W-:Y:S01]  /*0a20*/  IMAD R11, R0, UR4, RZ ;  /* 0x00000004000b7c24 */ /* 0x001fe2000f8e02ff */
[----:B------:R-:W-:Y:S02]  /*0a30*/  LEA.HI.X R13, R4, R20, R15, 0x3, P3 ;  /* 0x00000014040d7211 */ /* 0x000fe400018f1c0f */
[----:B------:R-:W-:-:S07]  /*0a40*/  LEA.HI.X R19, R2, R21, R3, 0x3, P1 ;  /* 0x0000001502137211 */ /* 0x000fce00008f1c03 */
.L_x_48:
[----:B------:R-:W-:Y:S01]  /*0a50*/  IMAD.MOV.U32 R2, RZ, RZ, R18 ;  /* 0x000000ffff027224 */ /* 0x000fe200078e0012 */
[----:B------:R-:W-:Y:S01]  /*0a60*/  MOV R3, R19 ;  /* 0x0000001300037202 */ /* 0x000fe20000000f00 */
[----:B------:R-:W-:Y:S02]  /*0a70*/  IMAD.MOV.U32 R14, RZ, RZ, R16 ;  /* 0x000000ffff0e7224 */ /* 0x000fe400078e0010 */
[----:B------:R-:W-:Y:S02]  /*0a80*/  IMAD.MOV.U32 R15, RZ, RZ, R17 ;  /* 0x000000ffff0f7224 */ /* 0x000fe400078e0011 */
[----:B------:R-:W2:Y:S04]  /*0a90*/  LDG.E.64 R16, desc[UR6][R2.64] ;  /* 0x0000000602107981 */ /* 0x000ea8000c1e1b00 */
[----:B------:R-:W2:Y:S01]  /*0aa0*/  LDG.E.64 R18, desc[UR6][R14.64] ;  /* 0x000000060e127981 */ /* 0x000ea2000c1e1b00 */
[----:B------:R-:W-:Y:S01]  /*0ab0*/  MOV R4, RZ ;  /* 0x000000ff00047202 */ /* 0x000fe20000000f00 */
[----:B0-----:R-:W-:Y:S01]  /*0ac0*/  IMAD.MOV.U32 R22, RZ, RZ, R12 ;  /* 0x000000ffff167224 */ /* 0x001fe200078e000c */
[----:B------:R-:W-:-:S02]  /*0ad0*/  MOV R20, RZ ;  /* 0x000000ff00147202 */ /* 0x000fc40000000f00 */
[----:B------:R-:W-:-:S03]  /*0ae0*/  MOV R23, R13 ;  /* 0x0000000d00177202 */ /* 0x000fc60000000f00 */
[C---:B------:R-:W-:Y:S01]  /*0af0*/  IMAD.WIDE R12, R11.reuse, 0x8, R22 ;  /* 0x000000080b0c7825 */ /* 0x040fe200078e0216 */
[----:B--2---:R0:W1:Y:S03]  /*0b00*/  DADD R16, R16, -R18 ;  /* 0x0000000010107229 */ /* 0x0040660000000812 */
[----:B0-----:R-:W-:-:S15]  /*0b10*/  IMAD.WIDE R18, R11, 0x8, R2 ;  /* 0x000000080b127825 */ /* 0x001fde00078e0202 */
[----:B------:R-:W-:-:S15]  /*0b20*/  NOP ;  /* 0x0000000000007918 */ /* 0x000fde0000000000 */
[----:B------:R-:W-:-:S15]  /*0b30*/  NOP ;  /* 0x0000000000007918 */ /* 0x000fde0000000000 */
[----:B------:R-:W-:-:S15]  /*0b40*/  NOP ;  /* 0x0000000000007918 */ /* 0x000fde0000000000 */
[----:B------:R-:W-:-:S01]  /*0b50*/  NOP ;  /* 0x0000000000007918 */ /* 0x000fc20000000000 */
[----:B-1----:R-:W0:Y:S02]  /*0b60*/  DSETP.GT.AND P0, PT, R16, RZ, PT ;  /* 0x000000ff1000722a */ /* 0x002e240003f04000 */
[----:B0-----:R-:W-:Y:S01]  /*0b70*/  SEL R0, RZ, 0x1, !P0 ;  /* 0x00000001ff007807 */ /* 0x001fe20004000000 */
[----:B------:R-:W-:Y:S01]  /*0b80*/  @!P0 IMAD.MOV R4, RZ, RZ, -0x1 ;  /* 0xffffffffff048424 */ /* 0x000fe200078e02ff */
[----:B------:R-:W-:-:S04]  /*0b90*/  ISETP.GE.U32.AND P0, PT, R18, R5, PT ;  /* 0x000000051200720c */ /* 0x000fc80003f06070 */
[----:B------:R-:W-:-:S15]  /*0ba0*/  ISETP.GE.U32.AND.EX P0, PT, R19, R10, PT, P0 ;  /* 0x0000000a1300720c */ /* 0x000fde0003f06100 */
[----:B------:R-:W-:-:S15]  /*0bb0*/  NOP ;  /* 0x0000000000007918 */ /* 0x000fde0000000000 */
[----:B------:R-:W-:-:S15]  /*0bc0*/  NOP ;  /* 0x0000000000007918 */ /* 0x000fde0000000000 */
[----:B------:R-:W-:-:S11]  /*0bd0*/  NOP ;  /* 0x0000000000007918 */ /* 0x000fd60000000000 */
[----:B------:R-:W0:Y:S02]  /*0be0*/  DSETP.GEU.AND P1, PT, R16, RZ, PT ;  /* 0x000000ff1000722a */ /* 0x000e240003f2e000 */
[----:B0-----:R-:W-:-:S15]  /*0bf0*/  @P1 IMAD.MOV R4, RZ, RZ, R0 ;  /* 0x000000ffff041224 */ /* 0x001fde00078e0200 */
[----:B------:R-:W-:-:S15]  /*0c00*/  NOP ;  /* 0x0000000000007918 */ /* 0x000fde0000000000 */
[----:B------:R-:W-:-:S15]  /*0c10*/  NOP ;  /* 0x0000000000007918 */ /* 0x000fde0000000000 */
[----:B------:R-:W-:-:S15]  /*0c20*/  NOP ;  /* 0x0000000000007918 */ /* 0x000fde0000000000 */
[----:B------:R-:W-:-:S02]  /*0c30*/  NOP ;  /* 0x0000000000007918 */ /* 0x000fc40000000000 */
[----:B-----5:R-:W0:Y:S02]  /*0c40*/  DSETP.NEU.AND P2, PT, |R16|, R8, PT ;  /* 0x000000081000722a */ /* 0x020e240003f4d200 */
[----:B0-----:R-:W-:-:S15]  /*0c50*/  FSEL R21, RZ, 1.875, P2 ;  /* 0x3ff00000ff157808 */ /* 0x001fde0001000000 */
[----:B------:R-:W-:-:S15]  /*0c60*/  NOP ;  /* 0x0000000000007918 */ /* 0x000fde0000000000 */
[----:B------:R-:W-:-:S15]  /*0c70*/  NOP ;  /* 0x0000000000007918 */ /* 0x000fde0000000000 */
[----:B------:R-:W-:-:S15]  /*0c80*/  NOP ;  /* 0x0000000000007918 */ /* 0x000fde0000000000 */
[----:B------:R-:W-:-:S02]  /*0c90*/  NOP ;  /* 0x0000000000007918 */ /* 0x000fc40000000000 */
[----:B------:R-:W0:-:S15]  /*0ca0*/  I2F.F64 R16, R4 ;  /* 0x0000000400107312 */ /* 0x000e1e0000201c00 */
[----:B------:R-:W-:-:S15]  /*0cb0*/  NOP ;  /* 0x0000000000007918 */ /* 0x000fde0000000000 */
[----:B------:R-:W-:-:S15]  /*0cc0*/  NOP ;  /* 0x0000000000007918 */ /* 0x000fde0000000000 */
[----:B------:R-:W-:-:S15]  /*0cd0*/  NOP ;  /* 0x0000000000007918 */ /* 0x000fde0000000000 */
[----:B------:R-:W-:-:S04]  /*0ce0*/  NOP ;  /* 0x0000000000007918 */ /* 0x000fc80000000000 */
[----:B0-----:R-:W0:-:S15]  /*0cf0*/  DMUL R16, R6, R16 ;  /* 0x0000001006107228 */ /* 0x001e1e0000000000 */
[----:B------:R-:W-:-:S15]  /*0d00*/  NOP ;  /* 0x0000000000007918 */ /* 0x000fde0000000000 */
[----:B------:R-:W-:-:S15]  /*0d10*/  NOP ;  /* 0x0000000000007918 */ /* 0x000fde0000000000 */
[----:B------:R-:W-:-:S15]  /*0d20*/  NOP ;  /* 0x0000000000007918 */ /* 0x000fde0000000000 */
[----:B------:R-:W-:-:S04]  /*0d30*/  NOP ;  /* 0x0000000000007918 */ /* 0x000fc80000000000 */
[----:B0-----:R-:W0:Y:S02]  /*0d40*/  DMUL R20, R16, R20 ;  /* 0x0000001410147228 */ /* 0x001e240000000000 */
[----:B0-----:R0:W-:Y:S01]  /*0d50*/  STG.E.64 desc[UR6][R22.64], R20 ;  /* 0x0000001416007986 */ /* 0x0011e2000c101b06 */
[----:B------:R-:W-:Y:S01]  /*0d60*/  IMAD.WIDE R16, R11, 0x8, R14 ;  /* 0x000000080b107825 */ /* 0x000fe200078e020e */
[----:B------:R-:W-:Y:S06]  /*0d70*/  @!P0 BRA `(.L_x_48) ;  /* 0xfffffffc00348947 */ /* 0x000fec000383ffff */
[----:B------:R-:W-:Y:S05]  /*0d80*/  EXIT ;  /* 0x000000000000794d */ /* 0x000fea0003800000 */
        .weak           $__internal_5_$__cuda_sm20_div_s64
        .type           $__internal_5_$__cuda_sm20_div_s64,@function
        .size           $__internal_5_$__cuda_sm20_div_s64,(.L_x_767 - $__internal_5_$__cuda_sm20_div_s64)
$__internal_5_$__cuda_sm20_div_s64:
        /* <DEDUP_REMOVED lines=86> */
[----:B------:R-:W-:Y:S06]  /*12f0*/  RET.REL.NODEC R8 `(_ZN2at6native55_GLOBAL__N__6c1c77d0_17_DistanceKernel_cu_7dd49032_311431cdist_backward_kernel_cuda_implIdNS1_5distsIdE3infEEEvPT_PKS6_S9_S9_S9_S6_lllllll) ;  /* 0xffffffec08407950 */ /* 0x000fec0003c3ffff */
.L_x_49:
        /* <DEDUP_REMOVED lines=16> */
.L_x_767:


//--------------------- .text._ZN2at6native55_GLOBAL__N__6c1c77d0_17_DistanceKernel_cu_7dd49032_311431cdist_backward_kernel_cuda_implIdNS1_5distsIdE3twoEEEvPT_PKS6_S9_S9_S9_S6_lllllll --------------------------
	.section	.text._ZN2at6native55_GLOBAL__N__6c1c77d0_17_DistanceKernel_cu_7dd49032_311431cdist_backward_kernel_cuda_implIdNS1_5distsIdE3twoEEEvPT_PKS6_S9_S9_S9_S6_lllllll,"ax",@progbits
	.align	128
.text._ZN2at6native55_GLOBAL__N__6c1c77d0_17_DistanceKernel_cu_7dd49032_311431cdist_backward_kernel_cuda_implIdNS1_5distsIdE3twoEEEvPT_PKS6_S9_S9_S9_S6_lllllll:
        .type           _ZN2at6native55_GLOBAL__N__6c1c77d0_17_DistanceKernel_cu_7dd49032_311431cdist_backward_kernel_cuda_implIdNS1_5distsIdE3twoEEEvPT_PKS6_S9_S9_S9_S6_lllllll,@function
        .size           _ZN2at6native55_GLOBAL__N__6c1c77d0_17_DistanceKernel_cu_7dd49032_311431cdist_backward_kernel_cuda_implIdNS1_5distsIdE3twoEEEvPT_PKS6_S9_S9_S9_S6_lllllll,(.L_x_769 - _ZN2at6native55_GLOBAL__N__6c1c77d0_17_DistanceKernel_cu_7dd49032_311431cdist_backward_kernel_cuda_implIdNS1_5distsIdE3twoEEEvPT_PKS6_S9_S9_S9_S6_lllllll)
        .other          _ZN2at6native55_GLOBAL__N__6c1c77d0_17_DistanceKernel_cu_7dd49032_311431cdist_backward_kernel_cuda_implIdNS1_5distsIdE3twoEEEvPT_PKS6_S9_S9_S9_S6_lllllll,@"STO_CUDA_ENTRY STV_DEFAULT"
_ZN2at6native55_GLOBAL__N__6c1c77d0_17_DistanceKernel_cu_7dd49032_311431cdist_backward_kernel_cuda_implIdNS1_5distsIdE3twoEEEvPT_PKS6_S9_S9_S9_S6_lllllll:
        /* <DEDUP_REMOVED lines=26> */
[----:B------:R-:W-:Y:S01]  /*01a0*/  IMAD.MOV.U32 R11, RZ, RZ, RZ ;  /* 0x000000ffff0b7224 */ /* 0x000fe200078e00ff */
[----:B0-----:R-:W0:Y:S01]  /*01b0*/  I2F.U32.RP R0, UR4 ;  /* 0x0000000400007d06 */ /* 0x001e220008209000 */
[----:B------:R-:W-:-:S07]  /*01c0*/  ISETP.NE.U32.AND P2, PT, RZ, UR4, PT ;  /* 0x00000004ff007c0c */ /* 0x000fce000bf45070 */
[----:B0-----:R-:W0:Y:S02]  /*01d0*/  MUFU.RCP R0, R0 ;  /* 0x0000000000007308 */ /* 0x001e240000001000 */
[----:B0-----:R-:W-:-:S06]  /*01e0*/  VIADD R6, R0, 0xffffffe ;  /* 0x0ffffffe00067836 */ /* 0x001fcc0000000000 */
[----:B------:R0:W1:Y:S02]  /*01f0*/  F2I.FTZ.U32.TRUNC.NTZ R7, R6 ;  /* 0x0000000600077305 */ /* 0x000064000021f000 */
[----:B0-----:R-:W-:Y:S02]  /*0200*/  IMAD.MOV.U32 R6, RZ, RZ, RZ ;  /* 0x000000ffff067224 */ /* 0x001fe400078e00ff */
        /* <DEDUP_REMOVED lines=11> */
[----:B------:R-:W-:-:S05]  /*02c0*/  @!P2 LOP3.LUT R7, RZ, UR4, RZ, 0x33, !PT ;  /* 0x00000004ff07ac12 */ /* 0x000fca000f8e33ff */
[----:B------:R-:W-:-:S04]  /*02d0*/  IMAD.MOV R9, RZ, RZ, -R7 ;  /* 0x000000ffff097224 */ /* 0x000fc800078e0a07 */
[----:B------:R-:W-:Y:S01]  /*02e0*/  IMAD R0, R9, UR4, R4 ;  /* 0x0000000409007c24 */ /* 0x000fe2000f8e0204 */
[----:B------:R-:W-:Y:S06]  /*02f0*/  BRA `(.L_x_52) ;  /* 0x0000000000407947 */ /* 0x000fec0003800000 */
.L_x_51:
[----:B------:R-:W0:Y:S01]  /*0300*/  LDCU.64 UR4, c[0x0][0x3d0] ;  /* 0x00007a00ff0477ac */ /* 0x000e220008000a00 */
[----:B------:R-:W-:Y:S01]  /*0310*/  MOV R0, R4 ;  /* 0x0000000400007202 */ /* 0x000fe20000000f00 */
[----:B------:R-:W-:Y:S01]  /*0320*/  IMAD.MOV.U32 R11, RZ, RZ, R5 ;  /* 0x000000ffff0b7224 */ /* 0x000fe200078e0005 */
[----:B------:R-:W-:Y:S01]  /*0330*/  MOV R6, 0x370 ;  /* 0x0000037000067802 */ /* 0x000fe20000000f00 */
[----:B0-----:R-:W-:Y:S02]  /*0340*/  IMAD.U32 R12, RZ, RZ, UR4 ;  /* 0x00000004ff0c7e24 */ /* 0x001fe4000f8e00ff */
[----:B------:R-:W-:-:S07]  /*0350*/  IMAD.U32 R10, RZ, RZ, UR5 ;  /* 0x00000005ff0a7e24 */ /* 0x000fce000f8e00ff */
[----:B------:R-:W-:Y:S05]  /*0360*/  CALL.REL.NOINC `($__internal_7_$__cuda_sm20_div_s64) ;  /* 0x0000001400147944 */ /* 0x000fea0003c00000 */
[----:B------:R-:W0:Y:S01]  /*0370*/  LDCU.64 UR4, c[0x0][0x3d0] ;  /* 0x00007a00ff0477ac */ /* 0x000e220008000a00 */
[-C--:B------:R-:W-:Y:S02]  /*0380*/  IADD3 R11, P0, PT, RZ, -R16.reuse, RZ ;  /* 0x80000010ff0b7210 */ /* 0x080fe40007f1e0ff */
[----:B------:R-:W-:-:S03]  /*0390*/  MOV R7, R16 ;  /* 0x0000001000077202 */ /* 0x000fc60000000f00 */
[----:B------:R-:W-:-:S04]  /*03a0*/  IMAD.X R0, RZ, RZ, ~R17, P0 ;  /* 0x000000ffff007224 */ /* 0x000fc800000e0e11 */
[----:B0-----:R-:W-:Y:S02]  /*03b0*/  IMAD R0, R0, UR4, RZ ;  /* 0x0000000400007c24 */ /* 0x001fe4000f8e02ff */
[----:B------:R-:W-:-:S04]  /*03c0*/  IMAD.WIDE.U32 R8, R11, UR4, R4 ;  /* 0x000000040b087c25 */ /* 0x000fc8000f8e0004 */
[----:B------:R-:W-:Y:S02]  /*03d0*/  IMAD R11, R11, UR5, R0 ;  /* 0x000000050b0b7c24 */ /* 0x000fe4000f8e0200 */
[----:B------:R-:W-:Y:S02]  /*03e0*/  IMAD.MOV.U32 R0, RZ, RZ, R8 ;  /* 0x000000ffff007224 */ /* 0x000fe400078e0008 */
[----:B------:R-:W-:-:S07]  /*03f0*/  IMAD.IADD R11, R9, 0x1, R11 ;  /* 0x00000001090b7824 */ /* 0x000fce00078e020b */
.L_x_52:
[----:B------:R-:W-:Y:S05]  /*0400*/  BSYNC.RECONVERGENT B0 ;  /* 0x0000000000007941 */ /* 0x000fea0003800200 */
.L_x_50:
        /* <DEDUP_REMOVED lines=16> */
[----:B------:R-:W-:-:S04]  /*0510*/  IMAD.HI.U32 R9, R9, R11, R8 ;  /* 0x0000000b09097227 */ /* 0x000fc800078e0008 */
[----:B------:R-:W-:Y:S02]  /*0520*/  IMAD.MOV.U32 R11, RZ, RZ, RZ ;  /* 0x000000ffff0b7224 */ /* 0x000fe400078e00ff */
[----:B------:R-:W-:-:S04]  /*0530*/  IMAD.HI.U32 R16, R9, R0, RZ ;  /* 0x0000000009107227 */ /* 0x000fc800078e00ff */
[----:B------:R-:W-:-:S04]  /*0540*/  IMAD.MOV R9, RZ, RZ, -R16 ;  /* 0x000000ffff097224 */ /* 0x000fc800078e0a10 */
[----:B------:R-:W-:-:S05]  /*0550*/  IMAD R9, R9, UR4, R0 ;  /* 0x0000000409097c24 */ /* 0x000fca000f8e0200 */
[----:B------:R-:W-:-:S13]  /*0560*/  ISETP.GE.U32.AND P0, PT, R9, UR4, PT ;  /* 0x0000000409007c0c */ /* 0x000fda000bf06070 */
[----:B------:R-:W-:Y:S02]  /*0570*/  @P0 VIADD R9, R9, -UR4 ;  /* 0x8000000409090c36 */ /* 0x000fe40008000000 */
[----:B------:R-:W-:-:S03]  /*0580*/  @P0 VIADD R16, R16, 0x1 ;  /* 0x0000000110100836 */ /* 0x000fc60000000000 */
[----:B------:R-:W-:-:S13]  /*0590*/  ISETP.GE.U32.AND P1, PT, R9, UR4, PT ;  /* 0x0000000409007c0c */ /* 0x000fda000bf26070 */
[----:B------:R-:W-:Y:S01]  /*05a0*/  @P1 VIADD R16, R16, 0x1 ;  /* 0x0000000110101836 */ /* 0x000fe20000000000 */
[----:B------:R-:W-:-:S04]  /*05b0*/  @!P2 LOP3.LUT R16, RZ, UR4, RZ, 0x33, !PT ;  /* 0x00000004ff10ac12 */ /* 0x000fc8000f8e33ff */
[----:B------:R-:W-:-:S05]  /*05c0*/  IADD3 R9, PT, PT, -R16, RZ, RZ ;  /* 0x000000ff10097210 */ /* 0x000fca0007ffe1ff */
[----:B------:R-:W-:Y:S01]  /*05d0*/  IMAD R0, R9, UR4, R0 ;  /* 0x0000000409007c24 */ /* 0x000fe2000f8e0200 */
[----:B------:R-:W-:Y:S06]  /*05e0*/  BRA `(.L_x_55) ;  /* 0x0000000000387947 */ /* 0x000fec0003800000 */
.L_x_54:
[----:B------:R-:W0:Y:S01]  /*05f0*/  LDCU.64 UR4, c[0x0][0x3b8] ;  /* 0x00007700ff0477ac */ /* 0x000e220008000a00 */
[----:B------:R-:W-:Y:S01]  /*0600*/  MOV R6, 0x640 ;  /* 0x0000064000067802 */ /* 0x000fe20000000f00 */
[----:B0-----:R-:W-:Y:S02]  /*0610*/  IMAD.U32 R12, RZ, RZ, UR4 ;  /* 0x00000004ff0c7e24 */ /* 0x001fe4000f8e00ff */
[----:B------:R-:W-:-:S07]  /*0620*/  IMAD.U32 R10, RZ, RZ, UR5 ;  /* 0x00000005ff0a7e24 */ /* 0x000fce000f8e00ff */
[----:B------:R-:W-:Y:S05]  /*0630*/  CALL.REL.NOINC `($__internal_7_$__cuda_sm20_div_s64) ;  /* 0x0000001000607944 */ /* 0x000fea0003c00000 */
[----:B------:R-:W0:Y:S01]  /*0640*/  LDCU.64 UR4, c[0x0][0x3b8] ;  /* 0x00007700ff0477ac */ /* 0x000e220008000a00 */
[----:B------:R-:W-:Y:S01]  /*0650*/  IADD3 R13, P0, PT, RZ, -R16, RZ ;  /* 0x80000010ff0d7210 */ /* 0x000fe20007f1e0ff */
[----:B------:R-:W-:-:S03]  /*0660*/  IMAD.MOV.U32 R10, RZ, RZ, R0 ;  /* 0x000000ffff0a7224 */ /* 0x000fc600078e0000 */
[----:B------:R-:W-:-:S05]  /*0670*/  IADD3.X R6, PT, PT, RZ, ~R17, RZ, P0, !PT ;  /* 0x80000011ff067210 */ /* 0x000fca00007fe4ff */
[----:B0-----:R-:W-:Y:S02]  /*0680*/  IMAD R6, R6, UR4, RZ ;  /* 0x0000000406067c24 */ /* 0x001fe4000f8e02ff */
[----:B------:R-:W-:-:S04]  /*0690*/  IMAD.WIDE.U32 R8, R13, UR4, R10 ;  /* 0x000000040d087c25 */ /* 0x000fc8000f8e000a */
[----:B------:R-:W-:Y:S02]  /*06a0*/  IMAD R11, R13, UR5, R6 ;  /* 0x000000050d0b7c24 */ /* 0x000fe4000f8e0206 */
[----:B------:R-:W-:Y:S02]  /*06b0*/  IMAD.MOV.U32 R0, RZ, RZ, R8 ;  /* 0x000000ffff007224 */ /* 0x000fe400078e0008 */
[----:B------:R-:W-:-:S07]  /*06c0*/  IMAD.IADD R11, R9, 0x1, R11 ;  /* 0x00000001090b7824 */ /* 0x000fce00078e020b */
.L_x_55:
[----:B------:R-:W-:Y:S05]  /*06d0*/  BSYNC.RECONVERGENT B0 ;  /* 0x0000000000007941 */ /* 0x000fea0003800200 */
.L_x_53:
        /* <DEDUP_REMOVED lines=16> */
[-C--:B-1----:R-:W-:Y:S02]  /*07e0*/  IMAD R10, R17, R8.reuse, RZ ;  /* 0x00000008110a7224 */ /* 0x082fe400078e02ff */
[----:B---3--:R-:W-:Y:S02]  /*07f0*/  IMAD R18, R6, UR8, RZ ;  /* 0x0000000806127c24 */ /* 0x008fe4000f8e02ff */
[----:B------:R-:W-:-:S04]  /*0800*/  IMAD.WIDE.U32 R20, R16, R8, RZ ;  /* 0x0000000810147225 */ /* 0x000fc800078e00ff */
[----:B------:R-:W-:Y:S02]  /*0810*/  IMAD R23, R16, R9, R10 ;  /* 0x0000000910177224 */ /* 0x000fe400078e020a */
[----:B------:R-:W-:-:S04]  /*0820*/  IMAD.WIDE.U32 R12, R7, UR8, R2 ;  /* 0x00000008070c7c25 */ /* 0x000fc8000f8e0002 */
[----:B------:R-:W-:Y:S01]  /*0830*/  IMAD R25, R7, UR9, R18 ;  /* 0x0000000907197c24 */ /* 0x000fe2000f8e0212 */
[----:B------:R-:W1:Y:S01]  /*0840*/  LDCU.128 UR8, c[0x0][0x390] ;  /* 0x00007200ff0877ac */ /* 0x000e620008000c00 */
[----:B------:R-:W-:Y:S02]  /*0850*/  IMAD.IADD R21, R21, 0x1, R23 ;  /* 0x0000000115157824 */ /* 0x000fe400078e0217 */
[----:B0-----:R-:W-:Y:S01]  /*0860*/  IMAD R23, R11, UR14, RZ ;  /* 0x0000000e0b177c24 */ /* 0x001fe2000f8e02ff */
[----:B------:R-:W-:Y:S01]  /*0870*/  IADD3 R13, PT, PT, R13, R25, RZ ;  /* 0x000000190d0d7210 */ /* 0x000fe20007ffe0ff */
[----:B----4-:R-:W-:Y:S02]  /*0880*/  IMAD R10, R8, UR16, RZ ;  /* 0x00000010080a7c24 */ /* 0x010fe4000f8e02ff */
[----:B------:R-:W-:-:S04]  /*0890*/  IMAD.WIDE.U32 R16, R0, UR14, R16 ;  /* 0x0000000e00107c25 */ /* 0x000fc8000f8e0010 */
[----:B------:R-:W-:Y:S02]  /*08a0*/  IMAD R23, R0, UR15, R23 ;  /* 0x0000000f00177c24 */ /* 0x000fe4000f8e0217 */
[----:B--2---:R-:W-:Y:S02]  /*08b0*/  IMAD R6, R6, UR4, RZ ;  /* 0x0000000406067c24 */ /* 0x004fe4000f8e02ff */
[----:B------:R-:W-:Y:S02]  /*08c0*/  IMAD R18, R10, R7, RZ ;  /* 0x000000070a127224 */ /* 0x000fe400078e02ff */
[----:B------:R-:W-:Y:S01]  /*08d0*/  IMAD.WIDE.U32 R20, R7, UR4, R20 ;  /* 0x0000000407147c25 */ /* 0x000fe2000f8e0014 */
[----:B------:R-:W0:Y:S03]  /*08e0*/  LDCU UR4, c[0x0][0x370] ;  /* 0x00006e00ff0477ac */ /* 0x000e260008000800 */
[----:B------:R-:W-:-:S02]  /*08f0*/  IMAD R10, R11, R8, RZ ;  /* 0x000000080b0a7224 */ /* 0x000fc400078e02ff */
[----:B------:R-:W-:Y:S01]  /*0900*/  IMAD.IADD R11, R17, 0x1, R23 ;  /* 0x00000001110b7824 */ /* 0x000fe200078e0217 */
[----:B------:R-:W-:Y:S01]  /*0910*/  SHF.R.S64 R17, RZ, 0x1d, R18 ;  /* 0x0000001dff117819 */ /* 0x000fe20000001012 */
[----:B------:R-:W-:Y:S01]  /*0920*/  IMAD R25, R7, UR5, R6 ;  /* 0x0000000507197c24 */ /* 0x000fe2000f8e0206 */
[----:B-1----:R-:W-:Y:S01]  /*0930*/  LEA R23, P0, R20, UR8, 0x3 ;  /* 0x0000000814177c11 */ /* 0x002fe2000f8018ff */
[-C--:B------:R-:W-:Y:S01]  /*0940*/  IMAD R11, R11, R8.reuse, RZ ;  /* 0x000000080b0b7224 */ /* 0x080fe200078e02ff */
[----:B------:R-:W-:Y:S01]  /*0950*/  IADD3 R17, P1, PT, R17, UR12, RZ ;  /* 0x0000000c11117c10 */ /* 0x000fe2000ff3e0ff */
[----:B------:R-:W-:-:S04]  /*0960*/  IMAD.WIDE.U32 R6, R16, R8, R2 ;  /* 0x0000000810067225 */ /* 0x000fc800078e0002 */
[----:B------:R-:W-:Y:S02]  /*0970*/  IMAD.IADD R25, R21, 0x1, R25 ;  /* 0x0000000115197824 */ /* 0x000fe400078e0219 */
[----:B------:R-:W-:Y:S01]  /*0980*/  IMAD R27, R0, R9, R10 ;  /* 0x00000009001b7224 */ /* 0x000fe200078e020a */
[----:B------:R-:W-:Y:S01]  /*0990*/  LEA.HI.X.SX32 R10, R18, UR13, 0x3, P1 ;  /* 0x0000000d120a7c11 */ /* 0x000fe200088f1eff */
[----:B------:R-:W-:Y:S01]  /*09a0*/  IMAD.WIDE.U32 R12, R0, R8, R12 ;  /* 0x00000008000c7225 */ /* 0x000fe200078e000c */
[----:B------:R-:W-:Y:S02]  /*09b0*/  LEA.HI.X R25, R20, UR9, R25, 0x3, P0 ;  /* 0x0000000914197c11 */ /* 0x000fe400080f1c19 */
[----:B------:R-:W-:Y:S01]  /*09c0*/  LEA R0, P0, R8, R23, 0x3 ;  /* 0x0000001708007211 */ /* 0x000fe200078018ff */
[----:B------:R-:W-:Y:S01]  /*09d0*/  IMAD R11, R16, R9, R11 ;  /* 0x00000009100b7224 */ /* 0x000fe200078e020b */
[----:B------:R-:W-:Y:S01]  /*09e0*/  LEA R16, P3, R6, R17, 0x3 ;  /* 0x0000001106107211 */ /* 0x000fe200078618ff */
[----:B------:R-:W-:Y:S01]  /*09f0*/  IMAD.IADD R13, R13, 0x1, R27 ;  /* 0x000000010d0d7824 */ /* 0x000fe200078e021b */
[----:B------:R-:W-:Y:S01]  /*0a00*/  LEA R17, P2, R12, UR10, 0x3 ;  /* 0x0000000a0c117c11 */ /* 0x000fe2000f8418ff */
[----:B0-----:R-:W-:Y:S01]  /*0a10*/  IMAD R19, R19, UR4, RZ ;  /* 0x0000000413137c24 */ /* 0x001fe2000f8e02ff */
[----:B------:R-:W-:-:S02]  /*0a20*/  IADD3 R11, PT, PT, R7, R11, RZ ;  /* 0x0000000b070b7210 */ /* 0x000fc40007ffe0ff */
[----:B------:R-:W-:Y:S02]  /*0a30*/  LEA R21, P1, R2, R23, 0x3 ;  /* 0x0000001702157211 */ /* 0x000fe400078218ff */
[----:B------:R-:W-:Y:S02]  /*0a40*/  LEA.HI.X R11, R6, R10, R11, 0x3, P3 ;  /* 0x0000000a060b7211 */ /* 0x000fe400018f1c0b */
[----:B------:R-:W-:Y:S02]  /*0a50*/  LEA.HI.X R20, R12, UR11, R13, 0x3, P2 ;  /* 0x0000000b0c147c11 */ /* 0x000fe400090f1c0d */
[-C--:B------:R-:W-:Y:S02]  /*0a60*/  LEA.HI.X R18, R8, R25.reuse, R9, 0x3, P0 ;  /* 0x0000001908127211 */ /* 0x080fe400000f1c09 */
[----:B------:R-:W-:-:S07]  /*0a70*/  LEA.HI.X R7, R2, R25, R3, 0x3, P1 ;  /* 0x0000001902077211 */ /* 0x000fce00008f1c03 */
.L_x_59:
[----:B-----5:R-:W0:Y:S01]  /*0a80*/  DSETP.NEU.AND P0, PT, R14, RZ, PT ;  /* 0x000000ff0e00722a */ /* 0x020e220003f0d000 */
[----:B------:R-:W-:Y:S01]  /*0a90*/  BSSY.RECONVERGENT B0, `(.L_x_56) ;  /* 0x0000041000007945 */ /* 0x000fe20003800200 */
[----:B------:R-:W-:Y:S01]  /*0aa0*/  IMAD.MOV.U32 R6, RZ, RZ, R21 ;  /* 0x000000ffff067224 */ /* 0x000fe200078e0015 */
[----:B------:R-:W-:Y:S01]  /*0ab0*/  CS2R R2, SRZ ;  /* 0x0000000000027805 */ /* 0x000fe2000001ff00 */
[----:B------:R-:W-:Y:S02]  /*0ac0*/  IMAD.MOV.U32 R8, RZ, RZ, R17 ;  /* 0x000000ffff087224 */ /* 0x000fe400078e0011 */
[----:B------:R-:W-:Y:S02]  /*0ad0*/  IMAD.MOV.U32 R9, RZ, RZ, R20 ;  /* 0x000000ffff097224 */ /* 0x000fe400078e0014 */
[----:B------:R-:W-:Y:S01]  /*0ae0*/  IMAD.MOV.U32 R10, RZ, RZ, R16 ;  /* 0x000000ffff0a7224 */ /* 0x000fe200078e0010 */
[----:B0-----:R-:W-:Y:S06]  /*0af0*/  @!P0 BRA `(.L_x_57) ;  /* 0x0000000000e88947 */ /* 0x001fec0003800000 */
[----:B------:R-:W2:Y:S04]  /*0b00*/  LDG.E.64 R12, desc[UR6][R6.64] ;  /* 0x00000006060c7981 */ /* 0x000ea8000c1e1b00 */
[----:B------:R-:W2:Y:S01]  /*0b10*/  LDG.E.64 R2, desc[UR6][R8.64] ;  /* 0x0000000608027981 */ /* 0x000ea2000c1e1b00 */
[----:B------:R-:W-:Y:S01]  /*0b20*/  BSSY.RECONVERGENT B1, `(.L_x_57) ;  /* 0x0000037000017945 */ /* 0x000fe20003800200 */
[----:B--2---:R0:W-:Y:S02]  /*0b30*/  DADD R2, R12, -R2 ;  /* 0x000000000c027229 */ /* 0x0041e40000000802 */
[----:B0-----:R-:W0:Y:S01]  /*0b40*/  MUFU.RCP64H R13, R15 ;  /* 0x0000000f000d7308 */ /* 0x001e220000001800 */
[----:B------:R-:W-:-:S15]  /*0b50*/  MOV R12, 0x1 ;  /* 0x00000001000c7802 */ /* 0x000fde0000000f00 */
[----:B------:R-:W-:-:S15]  /*0b60*/  NOP ;  /* 0x0000000000007918 */ /* 0x000fde0000000000 */
[----:B------:R-:W-:-:S15]  /*0b70*/  NOP ;  /* 0x0000000000007918 */ /* 0x000fde0000000000 */
[----:B------:R-:W-:-:S15]  /*0b80*/  NOP ;  /* 0x0000000000007918 */ /* 0x000fde0000000000 */
[----:B------:R-:W-:-:S01]  /*0b90*/  NOP ;  /* 0x0000000000007918 */ /* 0x000fc20000000000 */
[----:B0-----:R-:W0:-:S15]  /*0ba0*/  DFMA R20, -R14, R12, 1 ;  /* 0x3ff000000e14742b */ /* 0x001e1e000000010c */
[----:B------:R-:W-:-:S15]  /*0bb0*/  NOP ;  /* 0x0000000000007918 */ /* 0x000fde0000000000 */
[----:B------:R-:W-:-:S15]  /*0bc0*/  NOP ;  /* 0x0000000000007918 */ /* 0x000fde0000000000 */
[----:B------:R-:W-:-:S15]  /*0bd0*/  NOP ;  /* 0x0000000000007918 */ /* 0x000fde0000000000 */
[----:B------:R-:W-:-:S04]  /*0be0*/  NOP ;  /* 0x0000000000007918 */ /* 0x000fc80000000000 */
[----:B0-----:R-:W-:-:S15]  /*0bf0*/  DFMA R20, R20, R20, R20 ;  /* 0x000000141414722b */ /* 0x001fde0000000014 */
[----:B------:R-:W-:-:S15]  /*0c00*/  NOP ;  /* 0x0000000000007918 */ /* 0x000fde0000000000 */
[----:B------:R-:W-:-:S15]  /*0c10*/  NOP ;  /* 0x0000000000007918 */ /* 0x000fde0000000000 */
[----:B------:R-:W-:-:S15]  /*0c20*/  NOP ;  /* 0x0000000000007918 */ /* 0x000fde0000000000 */
[----:B------:R-:W-:-:S04]  /*0c30*/  NOP ;  /* 0x0000000000007918 */ /* 0x000fc80000000000 */
[----:B------:R-:W0:Y:S02]  /*0c40*/  DMUL R16, R4, R2 ;  /* 0x0000000204107228 */ /* 0x000e240000000000 */
[----:B0-----:R-:W-:-:S15]  /*0c50*/  FSETP.GEU.AND P1, PT, |R17|, 6.5827683646048100446e-37, PT ;  /* 0x036000001100780b */ /* 0x001fde0003f2e200 */
[----:B------:R-:W-:-:S15]  /*0c60*/  NOP ;  /* 0x0000000000007918 */ /* 0x000fde0000000000 */
[----:B------:R-:W-:-:S15]  /*0c70*/  NOP ;  /* 0x0000000000007918 */ /* 0x000fde0000000000 */
[----:B------:R-:W-:-:S15]  /*0c80*/  NOP ;  /* 0x0000000000007918 */ /* 0x000fde0000000000 */
[----:B------:R-:W-:-:S02]  /*0c90*/  NOP ;  /* 0x0000000000007918 */ /* 0x000fc40000000000 */
[----:B------:R-:W0:-:S15]  /*0ca0*/  DFMA R20, R12, R20, R12 ;  /* 0x000000140c14722b */ /* 0x000e1e000000000c */
[----:B------:R-:W-:-:S15]  /*0cb0*/  NOP ;  /* 0x0000000000007918 */ /* 0x000fde0000000000 */
[----:B------:R-:W-:-:S15]  /*0cc0*/  NOP ;  /* 0x0000000000007918 */ /* 0x000fde0000000000 */
[----:B------:R-:W-:-:S15]  /*0cd0*/  NOP ;  /* 0x0000000000007918 */ /* 0x000fde0000000000 */
[----:B------:R-:W-:-:S04]  /*0ce0*/  NOP ;  /* 0x0000000000007918 */ /* 0x000fc80000000000 */
[----:B0-----:R-:W0:-:S15]  /*0cf0*/  DFMA R2, -R14, R20, 1 ;  /* 0x3ff000000e02742b */ /* 0x001e1e0000000114 */
[----:B------:R-:W-:-:S15]  /*0d00*/  NOP ;  /* 0x0000000000007918 */ /* 0x000fde0000000000 */
[----:B------:R-:W-:-:S15]  /*0d10*/  NOP ;  /* 0x0000000000007918 */ /* 0x000fde0000000000 */
[----:B------:R-:W-:-:S15]  /*0d20*/  NOP ;  /* 0x0000000000007918 */ /* 0x000fde0000000000 */
[----:B------:R-:W-:-:S04]  /*0d30*/  NOP ;  /* 0x0000000000007918 */ /* 0x000fc80000000000 */
[----:B0-----:R-:W0:-:S15]  /*0d40*/  DFMA R2, R20, R2, R20 ;  /* 0x000000021402722b */ /* 0x001e1e0000000014 */
        /* <DEDUP_REMOVED lines=9> */
[----:B0-----:R-:W0:-:S15]  /*0de0*/  DFMA R20, -R14, R12, R16 ;  /* 0x0000000c0e14722b */ /* 0x001e1e0000000110 */
[----:B------:R-:W-:-:S15]  /*0df0*/  NOP ;  /* 0x0000000000007918 */ /* 0x000fde0000000000 */
[----:B------:R-:W-:-:S15]  /*0e00*/  NOP ;  /* 0x0000000000007918 */ /* 0x000fde0000000000 */
[----:B------:R-:W-:-:S15]  /*0e10*/  NOP ;  /* 0x0000000000007918 */ /* 0x000fde0000000000 */
[----:B------:R-:W-:-:S04]  /*0e20*/  NOP ;  /* 0x0000000000007918 */ /* 0x000fc80000000000 */
[----:B0-----:R-:W0:Y:S02]  /*0e30*/  DFMA R2, R2, R20, R12 ;  /* 0x000000140202722b */ /* 0x001e24000000000c */
[----:B0-----:R-:W-:-:S05]  /*0e40*/  FFMA R12, RZ, R15, R3 ;  /* 0x0000000fff0c7223 */ /* 0x001fca0000000003 */
[----:B------:R-:W-:-:S13]  /*0e50*/  FSETP.GT.AND P0, PT, |R12|, 1.469367938527859385e-39, PT ;  /* 0x001000000c00780b */ /* 0x000fda0003f04200 */
[----:B------:R-:W-:Y:S05]  /*0e60*/  @P0 BRA P1, `(.L_x_58) ;  /* 0x0000000000080947 */ /* 0x000fea0000800000 */
[----:B------:R-:W-:-:S07]  /*0e70*/  MOV R28, 0xe90 ;  /* 0x00000e90001c7802 */ /* 0x000fce0000000f00 */
[----:B------:R-:W-:Y:S05]  /*0e80*/  CALL.REL.NOINC `($__internal_6_$__cuda_sm20_div_rn_f64_full) ;  /* 0x00000000003c7944 */ /* 0x000fea0003c00000 */
.L_x_58:
[----:B------:R-:W-:Y:S05]  /*0e90*/  BSYNC.RECONVERGENT B1 ;  /* 0x0000000000017941 */ /* 0x000fea0003800200 */
.L_x_57:
[----:B------:R-:W-:Y:S05]  /*0ea0*/  BSYNC.RECONVERGENT B0 ;  /* 0x0000000000007941 */ /* 0x000fea0003800200 */
.L_x_56:
[C---:B------:R-:W-:Y:S01]  /*0eb0*/  IMAD.WIDE R6, R19.reuse, 0x8, R6 ;  /* 0x0000000813067825 */ /* 0x040fe200078e0206 */
[----:B------:R0:W-:Y:S03]  /*0ec0*/  STG.E.64 desc[UR6][R10.64], R2 ;  /* 0x000000020a007986 */ /* 0x0001e6000c101b06 */
[----:B------:R-:W-:Y:S01]  /*0ed0*/  IMAD.WIDE R12, R19, 0x8, R10 ;  /* 0x00000008130c7825 */ /* 0x000fe200078e020a */
[----:B------:R-:W-:-:S03]  /*0ee0*/  ISETP.GE.U32.AND P0, PT, R6, R0, PT ;  /* 0x000000000600720c */ /* 0x000fc60003f06070 */
[----:B------:R-:W-:Y:S01]  /*0ef0*/  IMAD.WIDE R8, R19, 0x8, R8 ;  /* 0x0000000813087825 */ /* 0x000fe200078e0208 */
[----:B------:R-:W-:-:S03]  /*0f00*/  ISETP.GE.U32.AND.EX P0, PT, R7, R18, PT, P0 ;  /* 0x000000120700720c */ /* 0x000fc60003f06100 */
[----:B------:R-:W-:Y:S02]  /*0f10*/  IMAD.MOV.U32 R21, RZ, RZ, R6 ;  /* 0x000000ffff157224 */ /* 0x000fe400078e0006 */
[----:B------:R-:W-:Y:S01]  /*0f20*/  IMAD.MOV.U32 R17, RZ, RZ, R8 ;  /* 0x000000ffff117224 */ /* 0x000fe200078e0008 */
[----:B0-----:R-:W-:Y:S01]  /*0f30*/  MOV R11, R13 ;  /* 0x0000000d000b7202 */ /* 0x001fe20000000f00 */
[----:B------:R-:W-:Y:S02]  /*0f40*/  IMAD.MOV.U32 R20, RZ, RZ, R9 ;  /* 0x000000ffff147224 */ /* 0x000fe400078e0009 */
[----:B------:R-:W-:-:S04]  /*0f50*/  IMAD.MOV.U32 R16, RZ, RZ, R12 ;  /* 0x000000ffff107224 */ /* 0x000fc800078e000c */
[----:B------:R-:W-:Y:S05]  /*0f60*/  @!P0 BRA `(.L_x_59) ;  /* 0xfffffff800c48947 */ /* 0x000fea000383ffff */
[----:B------:R-:W-:Y:S05]  /*0f70*/  EXIT ;  /* 0x000000000000794d */ /* 0x000fea0003800000 */
        .weak           $__internal_6_$__cuda_sm20_div_rn_f64_full
        .type           $__internal_6_$__cuda_sm20_div_rn_f64_full,@function
        .size           $__internal_6_$__cuda_sm20_div_rn_f64_full,($__internal_7_$__cuda_sm20_div_s64 - $__internal_6_$__cuda_sm20_div_rn_f64_full)
$__internal_6_$__cuda_sm20_div_rn_f64_full:
[----:B------:R-:W-:Y:S01]  /*0f80*/  IMAD.MOV.U32 R3, RZ, RZ, R17 ;  /* 0x000000ffff037224 */ /* 0x000fe200078e0011 */
[----:B------:R-:W-:Y:S01]  /*0f90*/  LOP3.LUT R30, R15, 0x7ff00000, RZ, 0xc0, !PT ;  /* 0x7ff000000f1e7812 */ /* 0x000fe200078ec0ff */
[----:B------:R-:W-:Y:S01]  /*0fa0*/  IMAD.MOV.U32 R2, RZ, RZ, R16 ;  /* 0x000000ffff027224 */ /* 0x000fe200078e0010 */
[----:B------:R-:W-:Y:S01]  /*0fb0*/  MOV R26, 0x1ca00000 ;  /* 0x1ca00000001a7802 */ /* 0x000fe20000000f00 */
[----:B------:R-:W-:Y:S01]  /*0fc0*/  IMAD.MOV.U32 R20, RZ, RZ, 0x1 ;  /* 0x00000001ff147424 */ /* 0x000fe200078e00ff */
[C---:B------:R-:W-:Y:S01]  /*0fd0*/  FSETP.GEU.AND P2, PT, |R3|.reuse, 1.469367938527859385e-39, PT ;  /* 0x001000000300780b */ /* 0x040fe20003f4e200 */
[----:B------:R-:W-:Y:S01]  /*0fe0*/  BSSY.RECONVERGENT B2, `(.L_x_60) ;  /* 0x0000079000027945 */ /* 0x000fe20003800200 */
[----:B------:R-:W-:Y:S02]  /*0ff0*/  LOP3.LUT R27, R3, 0x7ff00000, RZ, 0xc0, !PT ;  /* 0x7ff00000031b7812 */ /* 0x000fe400078ec0ff */
[----:B------:R-:W-:Y:S02]  /*1000*/  FSETP.GEU.AND P0, PT, |R15|, 1.469367938527859385e-39, PT ;  /* 0x001000000f00780b */ /* 0x000fe40003f0e200 */
[----:B------:R-:W-:Y:S01]  /*1010*/  ISETP.GE.U32.AND P1, PT, R27, R30, PT ;  /* 0x0000001e1b00720c */ /* 0x000fe20003f26070 */
[----:B------:R-:W-:Y:S01]  /*1020*/  IMAD.MOV.U32 R29, RZ, RZ, R27 ;  /* 0x000000ffff1d7224 */ /* 0x000fe200078e001b */
[----:B------:R-:W-:-:S02]  /*1030*/  LOP3.LUT R12, R15, 0x800fffff, RZ, 0xc0, !PT ;  /* 0x800fffff0f0c7812 */ /* 0x000fc400078ec0ff */
[----:B------:R-:W-:Y:S02]  /*1040*/  SEL R17, R26, 0x63400000, !P1 ;  /* 0x634000001a117807 */ /* 0x000fe40004800000 */
[----:B------:R-:W-:Y:S01]  /*1050*/  LOP3.LUT R13, R12, 0x3ff00000, RZ, 0xfc, !PT ;  /* 0x3ff000000c0d7812 */ /* 0x000fe200078efcff */
[----:B------:R-:W-:Y:S01]  /*1060*/  @!P2 IMAD.MOV.U32 R24, RZ, RZ, RZ ;  /* 0x000000ffff18a224 */ /* 0x000fe200078e00ff */
[----:B------:R-:W-:Y:S01]  /*1070*/  @!P2 LOP3.LUT R16, R15, 0x7ff00000, RZ, 0xc0, !PT ;  /* 0x7ff000000f10a812 */ /* 0x000fe200078ec0ff */
[----:B------:R-:W-:Y:S01]  /*1080*/  IMAD.MOV.U32 R12, RZ, RZ, R14 ;  /* 0x000000ffff0c7224 */ /* 0x000fe200078e000e */
[----:B------:R-:W-:Y:S02]  /*1090*/  LOP3.LUT R17, R17, 0x800fffff, R3, 0xf8, !PT ;  /* 0x800fffff11117812 */ /* 0x000fe400078ef803 */
[----:B------:R-:W-:Y:S01]  /*10a0*/  @!P2 ISETP.GE.U32.AND P3, PT, R27, R16, PT ;  /* 0x000000101b00a20c */ /* 0x000fe20003f66070 */
[----:B------:R-:W-:Y:S02]  /*10b0*/  IMAD.MOV.U32 R16, RZ, RZ, R2 ;  /* 0x000000ffff107224 */ /* 0x000fe400078e0002 */
[----:B------:R-:W0:Y:S01]  /*10c0*/  @!P0 DMUL R12, R14, 8.98846567431157953865e+307 ;  /* 0x7fe000000e0c8828 */ /* 0x000e220000000000 */
[----:B------:R-:W-:Y:S01]  /*10d0*/  @!P2 SEL R25, R26, 0x63400000, !P3 ;  /* 0x634000001a19a807 */ /* 0x000fe20005800000 */
[----:B0-----:R-:W0:Y:S01]  /*10e0*/  MUFU.RCP64H R21, R13 ;  /* 0x0000000d00157308 */ /* 0x001e220000001800 */
[----:B------:R-:W-:-:S02]  /*10f0*/  @!P0 LOP3.LUT R30, R13, 0x7ff00000, RZ, 0xc0, !PT ;  /* 0x7ff000000d1e8812 */ /* 0x000fc400078ec0ff */
[----:B------:R-:W-:-:S04]  /*1100*/  @!P2 LOP3.LUT R25, R25, 0x80000000, R3, 0xf8, !PT ;  /* 0x800000001919a812 */ /* 0x000fc800078ef803 */
[----:B------:R-:W-:-:S15]  /*1110*/  @!P2 LOP3.LUT R25, R25, 0x100000, RZ, 0xfc, !PT ;  /* 0x001000001919a812 */ /* 0x000fde00078efcff */
[----:B------:R-:W-:-:S15]  /*1120*/  NOP ;  /* 0x0000000000007918 */ /* 0x000fde0000000000 */
[----:B------:R-:W-:-:S15]  /*1130*/  NOP ;  /* 0x0000000000007918 */ /* 0x000fde0000000000 */
[----:B------:R-:W-:-:S10]  /*1140*/  NOP ;  /* 0x0000000000007918 */ /* 0x000fd40000000000 */
[----:B------:R-:W1:Y:S02]  /*1150*/  @!P2 DFMA R16, R16, 2, -R24 ;  /* 0x400000001010a82b */ /* 0x000e640000000818 */
[----:B-1----:R-:W-:-:S05]  /*1160*/  @!P2 LOP3.LUT R29, R17, 0x7ff00000, RZ, 0xc0, !PT ;  /* 0x7ff00000111da812 */ /* 0x002fca00078ec0ff */
[----:B------:R-:W-:-:S05]  /*1170*/  VIADD R31, R29, 0xffffffff ;  /* 0xffffffff1d1f7836 */ /* 0x000fca0000000000 */
[----:B------:R-:W-:Y:S02]  /*1180*/  ISETP.GT.U32.AND P0, PT, R31, 0x7feffffe, PT ;  /* 0x7feffffe1f00780c */ /* 0x000fe40003f04070 */
[----:B------:R-:W-:-:S04]  /*1190*/  IADD3 R31, PT, PT, R30, -0x1, RZ ;  /* 0xffffffff1e1f7810 */ /* 0x000fc80007ffe0ff */
[----:B------:R-:W-:-:S15]  /*11a0*/  ISETP.GT.U32.OR P0, PT, R31, 0x7feffffe, P0 ;  /* 0x7feffffe1f00780c */ /* 0x000fde0000704470 */
[----:B------:R-:W-:-:S15]  /*11b0*/  NOP ;  /* 0x0000000000007918 */ /* 0x000fde0000000000 */
[----:B------:R-:W-:-:S15]  /*11c0*/  NOP ;  /* 0x0000000000007918 */ /* 0x000fde0000000000 */
[----:B------:R-:W-:-:S01]  /*11d0*/  NOP ;  /* 0x0000000000007918 */ /* 0x000fc20000000000 */
[----:B0-----:R-:W0:-:S15]  /*11e0*/  DFMA R22, R20, -R12, 1 ;  /* 0x3ff000001416742b */ /* 0x001e1e000000080c */
        /* <DEDUP_REMOVED lines=29> */
[----:B0-----:R-:W0:-:S15]  /*13c0*/  DFMA R24, R22, -R12, R16 ;  /* 0x8000000c1618722b */ /* 0x001e1e0000000010 */
[----:B------:R-:W-:-:S15]  /*13d0*/  NOP ;  /* 0x0000000000007918 */ /* 0x000fde0000000000 */
[----:B------:R-:W-:-:S15]  /*13e0*/  NOP ;  /* 0x0000000000007918 */ /* 0x000fde0000000000 */
[----:B------:R-:W-:-:S15]  /*13f0*/  NOP ;  /* 0x0000000000007918 */ /* 0x000fde0000000000 */
[----:B------:R-:W-:-:S04]  /*1400*/  NOP ;  /* 0x0000000000007918 */ /* 0x000fc80000000000 */
[----:B0-----:R0:W1:Y:S02]  /*1410*/  DFMA R24, R20, R24, R22 ;  /* 0x000000181418722b */ /* 0x0010640000000016 */
[----:B01----:R-:W-:Y:S05]  /*1420*/  @P0 BRA `(.L_x_61) ;  /* 0x00000000007c0947 */ /* 0x003fea0003800000 */
[----:B------:R-:W-:-:S04]  /*1430*/  LOP3.LUT R20, R15, 0x7ff00000, RZ, 0xc0, !PT ;  /* 0x7ff000000f147812 */ /* 0x000fc800078ec0ff */
[CC--:B------:R-:W-:Y:S02]  /*1440*/  VIADDMNMX R2, R27.reuse, -R20.reuse, 0xb9600000, !PT ;  /* 0xb96000001b027446 */ /* 0x0c0fe40007800914 */
[----:B------:R-:W-:Y:S02]  /*1450*/  ISETP.GE.U32.AND P0, PT, R27, R20, PT ;  /* 0x000000141b00720c */ /* 0x000fe40003f06070 */
[----:B------:R-:W-:Y:S02]  /*1460*/  VIMNMX R2, PT, PT, R2, 0x46a00000, PT ;  /* 0x46a0000002027848 */ /* 0x000fe40003fe0100 */
[----:B------:R-:W-:-:S05]  /*1470*/  SEL R3, R26, 0x63400000, !P0 ;  /* 0x634000001a037807 */ /* 0x000fca0004000000 */
[----:B------:R-:W-:Y:S02]  /*1480*/  IMAD.IADD R22, R2, 0x1, -R3 ;  /* 0x0000000102167824 */ /* 0x000fe400078e0a03 */
[----:B------:R-:W-:Y:S02]  /*1490*/  IMAD.MOV.U32 R2, RZ, RZ, RZ ;  /* 0x000000ffff027224 */ /* 0x000fe400078e00ff */
[----:B------:R-:W-:-:S06]  /*14a0*/  VIADD R3, R22, 0x7fe00000 ;  /* 0x7fe0000016037836 */ /* 0x000fcc0000000000 */
[----:B------:R-:W0:Y:S02]  /*14b0*/  DMUL R20, R24, R2 ;  /* 0x0000000218147228 */ /* 0x000e240000000000 */
[----:B0-----:R-:W-:-:S13]  /*14c0*/  FSETP.GTU.AND P0, PT, |R21|, 1.469367938527859385e-39, PT ;  /* 0x001000001500780b */ /* 0x001fda0003f0c200 */
[----:B------:R-:W-:Y:S05]  /*14d0*/  @P0 BRA `(.L_x_62) ;  /* 0x0000000000a40947 */ /* 0x000fea0003800000 */
[----:B------:R-:W0:Y:S01]  /*14e0*/  DFMA R12, R24, -R12, R16 ;  /* 0x8000000c180c722b */ /* 0x000e220000000010 */
[----:B------:R-:W-:Y:S02]  /*14f0*/  MOV R2, RZ ;  /* 0x000000ff00027202 */ /* 0x000fe40000000f00 */
[C---:B0-----:R-:W-:Y:S02]  /*1500*/  FSETP.NEU.AND P0, PT, R13.reuse, RZ, PT ;  /* 0x000000ff0d00720b */ /* 0x041fe40003f0d000 */
[----:B------:R-:W-:-:S04]  /*1510*/  LOP3.LUT R17, R13, 0x80000000, R15, 0x48, !PT ;  /* 0x800000000d117812 */ /* 0x000fc800078e480f */
[----:B------:R-:W-:-:S07]  /*1520*/  LOP3.LUT R3, R17, R3, RZ, 0xfc, !PT ;  /* 0x0000000311037212 */ /* 0x000fce00078efcff */
[----:B------:R-:W-:Y:S05]  /*1530*/  @!P0 BRA `(.L_x_62) ;  /* 0x00000000008c8947 */ /* 0x000fea0003800000 */
[----:B------:R-:W-:Y:S01]  /*1540*/  IMAD.MOV R13, RZ, RZ, -R22 ;  /* 0x000000ffff0d7224 */ /* 0x000fe200078e0a16 */
[----:B------:R-:W0:Y:S01]  /*1550*/  DMUL.RP R2, R24, R2 ;  /* 0x0000000218027228 */ /* 0x000e220000008000 */
[----:B------:R-:W-:Y:S01]  /*1560*/  IMAD.MOV.U32 R12, RZ, RZ, RZ ;  /* 0x000000ffff0c7224 */ /* 0x000fe200078e00ff */
[----:B0-----:R-:W-:-:S15]  /*1570*/  LOP3.LUT R17, R3, R17, RZ, 0x3c, !PT ;  /* 0x0000001103117212 */ /* 0x001fde00078e3cff */
[----:B------:R-:W-:-:S15]  /*1580*/  NOP ;  /* 0x0000000000007918 */ /* 0x000fde0000000000 */
[----:B------:R-:W-:-:S15]  /*1590*/  NOP ;  /* 0x0000000000007918 */ /* 0x000fde0000000000 */
[----:B------:R-:W-:-:S15]  /*15a0*/  NOP ;  /* 0x0000000000007918 */ /* 0x000fde0000000000 */
[----:B------:R-:W-:-:S02]  /*15b0*/  NOP ;  /* 0x0000000000007918 */ /* 0x000fc40000000000 */
[----:B------:R-:W0:Y:S02]  /*15c0*/  DFMA R12, R20, -R12, R24 ;  /* 0x8000000c140c722b */ /* 0x000e240000000018 */
[----:B0-----:R-:W-:-:S04]  /*15d0*/  IADD3 R12, PT, PT, -R22, -0x43300000, RZ ;  /* 0xbcd00000160c7810 */ /* 0x001fc80007ffe1ff */
[----:B------:R-:W-:-:S04]  /*15e0*/  FSETP.NEU.AND P0, PT, |R13|, R12, PT ;  /* 0x0000000c0d00720b */ /* 0x000fc80003f0d200 */
[----:B------:R-:W-:Y:S02]  /*15f0*/  FSEL R20, R2, R20, !P0 ;  /* 0x0000001402147208 */ /* 0x000fe40004000000 */
[----:B------:R-:W-:Y:S01]  /*1600*/  FSEL R21, R17, R21, !P0 ;  /* 0x0000001511157208 */ /* 0x000fe20004000000 */
[----:B------:R-:W-:Y:S06]  /*1610*/  BRA `(.L_x_62) ;  /* 0x0000000000547947 */ /* 0x000fec0003800000 */
.L_x_61:
[----:B------:R-:W0:Y:S02]  /*1620*/  DSETP.NAN.AND P0, PT, R2, R2, PT ;  /* 0x000000020200722a */ /* 0x000e240003f08000 */
[----:B0-----:R-:W-:Y:S05]  /*1630*/  @P0 BRA `(.L_x_63) ;  /* 0x0000000000440947 */ /* 0x001fea0003800000 */
[----:B------:R-:W0:Y:S02]  /*1640*/  DSETP.NAN.AND P0, PT, R14, R14, PT ;  /* 0x0000000e0e00722a */ /* 0x000e240003f08000 */
[----:B0-----:R-:W-:Y:S05]  /*1650*/  @P0 BRA `(.L_x_64) ;  /* 0x0000000000300947 */ /* 0x001fea0003800000 */
[----:B------:R-:W-:Y:S01]  /*1660*/  ISETP.NE.AND P0, PT, R29, R30, PT ;  /* 0x0000001e1d00720c */ /* 0x000fe20003f05270 */
[----:B------:R-:W-:Y:S01]  /*1670*/  IMAD.MOV.U32 R20, RZ, RZ, 0x0 ;  /* 0x00000000ff147424 */ /* 0x000fe200078e00ff */
[----:B------:R-:W-:-:S11]  /*1680*/  MOV R21, 0xfff80000 ;  /* 0xfff8000000157802 */ /* 0x000fd60000000f00 */
[----:B------:R-:W-:Y:S05]  /*1690*/  @!P0 BRA `(.L_x_62) ;  /* 0x0000000000348947 */ /* 0x000fea0003800000 */
[----:B------:R-:W-:Y:S02]  /*16a0*/  ISETP.NE.AND P0, PT, R29, 0x7ff00000, PT ;  /* 0x7ff000001d00780c */ /* 0x000fe40003f05270 */
[----:B------:R-:W-:Y:S02]  /*16b0*/  LOP3.LUT R21, R3, 0x80000000, R15, 0x48, !PT ;  /* 0x8000000003157812 */ /* 0x000fe400078e480f */
[----:B------:R-:W-:-:S13]  /*16c0*/  ISETP.EQ.OR P0, PT, R30, RZ, !P0 ;  /* 0x000000ff1e00720c */ /* 0x000fda0004702670 */
[----:B------:R-:W-:Y:S01]  /*16d0*/  @P0 LOP3.LUT R2, R21, 0x7ff00000, RZ, 0xfc, !PT ;  /* 0x7ff0000015020812 */ /* 0x000fe200078efcff */
[----:B------:R-:W-:Y:S02]  /*16e0*/  @!P0 IMAD.MOV.U32 R20, RZ, RZ, RZ ;  /* 0x000000ffff148224 */ /* 0x000fe400078e00ff */
[----:B------:R-:W-:Y:S02]  /*16f0*/  @P0 IMAD.MOV.U32 R20, RZ, RZ, RZ ;  /* 0x000000ffff140224 */ /* 0x000fe400078e00ff */
[----:B------:R-:W-:Y:S01]  /*1700*/  @P0 IMAD.MOV.U32 R21, RZ, RZ, R2 ;  /* 0x000000ffff150224 */ /* 0x000fe200078e0002 */
[----:B------:R-:W-:Y:S06]  /*1710*/  BRA `(.L_x_62) ;  /* 0x0000000000147947 */ /* 0x000fec0003800000 */
.L_x_64:
[----:B------:R-:W-:Y:S02]  /*1720*/  LOP3.LUT R21, R15, 0x80000, RZ, 0xfc, !PT ;  /* 0x000800000f157812 */ /* 0x000fe400078efcff */
[----:B------:R-:W-:Y:S01]  /*1730*/  MOV R20, R14 ;  /* 0x0000000e00147202 */ /* 0x000fe20000000f00 */
[----:B------:R-:W-:Y:S06]  /*1740*/  BRA `(.L_x_62) ;  /* 0x0000000000087947 */ /* 0x000fec0003800000 */
.L_x_63:
[----:B------:R-:W-:Y:S01]  /*1750*/  LOP3.LUT R21, R3, 0x80000, RZ, 0xfc, !PT ;  /* 0x0008000003157812 */ /* 0x000fe200078efcff */
[----:B------:R-:W-:-:S07]  /*1760*/  IMAD.MOV.U32 R20, RZ, RZ, R2 ;  /* 0x000000ffff147224 */ /* 0x000fce00078e0002 */
.L_x_62:
[----:B------:R-:W-:Y:S05]  /*1770*/  BSYNC.RECONVERGENT B2 ;  /* 0x0000000000027941 */ /* 0x000fea0003800200 */
.L_x_60:
[----:B------:R-:W-:Y:S01]  /*1780*/  MOV R29, 0x0 ;  /* 0x00000000001d7802 */ /* 0x000fe20000000f00 */
[----:B------:R-:W-:Y:S02]  /*1790*/  IMAD.MOV.U32 R2, RZ, RZ, R20 ;  /* 0x000000ffff027224 */ /* 0x000fe400078e0014 */
[----:B------:R-:W-:Y:S01]  /*17a0*/  IMAD.MOV.U32 R3, RZ, RZ, R21 ;  /* 0x000000ffff037224 */ /* 0x000fe200078e0015 */
[----:B------:R-:W-:Y:S06]  /*17b0*/  RET.REL.NODEC R28 `(_ZN2at6native55_GLOBAL__N__6c1c77d0_17_DistanceKernel_cu_7dd49032_311431cdist_backward_kernel_cuda_implIdNS1_5distsIdE3twoEEEvPT_PKS6_S9_S9_S9_S6_lllllll) ;  /* 0xffffffe81c107950 */ /* 0x000fec0003c3ffff */
        .weak           $__internal_7_$__cuda_sm20_div_s64
        .type           $__internal_7_$__cuda_sm20_div_s64,@function
        .size           $__internal_7_$__cuda_sm20_div_s64,(.L_x_769 - $__internal_7_$__cuda_sm20_div_s64)
$__internal_7_$__cuda_sm20_div_s64:
        /* <DEDUP_REMOVED lines=8> */
[----:B0-----:R-:W-:-:S15]  /*1840*/  VIADD R14, R13, 0x1ffffffe ;  /* 0x1ffffffe0d0e7836 */ /* 0x001fde0000000000 */
        /* <DEDUP_REMOVED lines=13> */
[----:B------:R-:W-:-:S04]  /*1920*/  IMAD.HI.U32 R13, R15, R23, RZ ;  /* 0x000000170f0d7227 */ /* 0x000fc800078e00ff */
[----:B------:R-:W-:-:S04]  /*1930*/  IMAD.HI.U32 R16, P1, R15, R21, R16 ;  /* 0x000000150f107227 */ /* 0x000fc80007820010 */
[----:B------:R-:W-:Y:S01]  /*1940*/  IMAD.X R13, R13, 0x1, R15, P0 ;  /* 0x000000010d0d7824 */ /* 0x000fe200000e060f */
[----:B------:R-:W-:-:S04]  /*1950*/  IADD3 R17, P2, PT, R25, R16, RZ ;  /* 0x0000001019117210 */ /* 0x000fc80007f5e0ff */
[----:B------:R-:W-:Y:S01]  /*1960*/  IADD3.X R21, PT, PT, RZ, RZ, R13, P2, P1 ;  /* 0x000000ffff157210 */ /* 0x000fe200017e240d */
[----:B------:R-:W-:-:S04]  /*1970*/  IMAD.WIDE.U32 R14, R17, R8, RZ ;  /* 0x00000008110e7225 */ /* 0x000fc800078e00ff */
[----:B------:R-:W-:Y:S01]  /*1980*/  IMAD R13, R17, R9, R15 ;  /* 0x00000009110d7224 */ /* 0x000fe200078e020f */
[----:B------:R-:W-:-:S03]  /*1990*/  IADD3 R15, P0, PT, RZ, -R14, RZ ;  /* 0x8000000eff0f7210 */ /* 0x000fc60007f1e0ff */
[----:B------:R-:W-:Y:S02]  /*19a0*/  IMAD R13, R21, R8, R13 ;  /* 0x00000008150d7224 */ /* 0x000fe400078e020d */
[----:B------:R-:W-:-:S04]  /*19b0*/  IMAD.HI.U32 R16, R17, R15, RZ ;  /* 0x0000000f11107227 */ /* 0x000fc800078e00ff */
[----:B------:R-:W-:Y:S01]  /*19c0*/  IMAD.X R14, RZ, RZ, ~R13, P0 ;  /* 0x000000ffff0e7224 */ /* 0x000fe200000e0e0d */
[----:B------:R-:W-:-:S03]  /*19d0*/  IADD3 R13, P4, PT, RZ, -R0, RZ ;  /* 0x80000000ff0d7210 */ /* 0x000fc60007f9e0ff */
[----:B------:R-:W-:Y:S01]  /*19e0*/  IMAD.WIDE.U32 R16, P0, R17, R14, R16 ;  /* 0x0000000e11107225 */ /* 0x000fe20007800010 */
[----:B------:R-:W-:-:S03]  /*19f0*/  SEL R13, R13, R0, !P3 ;  /* 0x000000000d0d7207 */ /* 0x000fc60005800000 */
[----:B------:R-:W-:Y:S02]  /*1a00*/  IMAD.X R18, RZ, RZ, ~R11, P4 ;  /* 0x000000ffff127224 */ /* 0x000fe400020e0e0b */
[----:B------:R-:W-:-:S03]  /*1a10*/  IMAD.HI.U32 R16, P1, R21, R15, R16 ;  /* 0x0000000f15107227 */ /* 0x000fc60007820010 */
[----:B------:R-:W-:Y:S01]  /*1a20*/  SEL R18, R18, R11, !P3 ;  /* 0x0000000b12127207 */ /* 0x000fe20005800000 */
[CC--:B------:R-:W-:Y:S02]  /*1a30*/  IMAD R15, R21.reuse, R14.reuse, RZ ;  /* 0x0000000e150f7224 */ /* 0x0c0fe400078e02ff */
[----:B------:R-:W-:-:S03]  /*1a40*/  IMAD.HI.U32 R14, R21, R14, RZ ;  /* 0x0000000e150e7227 */ /* 0x000fc600078e00ff */
[----:B------:R-:W-:Y:S01]  /*1a50*/  IADD3 R16, P2, PT, R15, R16, RZ ;  /* 0x000000100f107210 */ /* 0x000fe20007f5e0ff */
[----:B------:R-:W-:Y:S01]  /*1a60*/  IMAD.MOV.U32 R15, RZ, RZ, RZ ;  /* 0x000000ffff0f7224 */ /* 0x000fe200078e00ff */
[----:B------:R-:W-:-:S03]  /*1a70*/  IADD3.X R21, PT, PT, R14, R21, RZ, P0, !PT ;  /* 0x000000150e157210 */ /* 0x000fc600007fe4ff */
[----:B------:R-:W-:Y:S01]  /*1a80*/  IMAD.HI.U32 R14, R16, R13, RZ ;  /* 0x0000000d100e7227 */ /* 0x000fe200078e00ff */
[----:B------:R-:W-:-:S03]  /*1a90*/  IADD3.X R21, PT, PT, RZ, RZ, R21, P2, P1 ;  /* 0x000000ffff157210 */ /* 0x000fc600017e2415 */
[----:B------:R-:W-:-:S04]  /*1aa0*/  IMAD.WIDE.U32 R14, R16, R18, R14 ;  /* 0x00000012100e7225 */ /* 0x000fc800078e000e */
[C---:B------:R-:W-:Y:S02]  /*1ab0*/  IMAD R17, R21.reuse, R18, RZ ;  /* 0x0000001215117224 */ /* 0x040fe400078e02ff */
[----:B------:R-:W-:-:S04]  /*1ac0*/  IMAD.HI.U32 R14, P0, R21, R13, R14 ;  /* 0x0000000d150e7227 */ /* 0x000fc8000780000e */
[----:B------:R-:W-:Y:S01]  /*1ad0*/  IMAD.HI.U32 R16, R21, R18, RZ ;  /* 0x0000001215107227 */ /* 0x000fe200078e00ff */
[----:B------:R-:W-:-:S03]  /*1ae0*/  IADD3 R17, P1, PT, R17, R14, RZ ;  /* 0x0000000e11117210 */ /* 0x000fc60007f3e0ff */
[----:B------:R-:W-:Y:S02]  /*1af0*/  IMAD.X R16, RZ, RZ, R16, P0 ;  /* 0x000000ffff107224 */ /* 0x000fe400000e0610 */
[----:B------:R-:W-:-:S04]  /*1b00*/  IMAD.WIDE.U32 R14, R17, R8, RZ ;  /* 0x00000008110e7225 */ /* 0x000fc800078e00ff */
[----:B------:R-:W-:Y:S01]  /*1b10*/  IMAD.X R21, RZ, RZ, R16, P1 ;  /* 0x000000ffff157224 */ /* 0x000fe200008e0610 */
[----:B------:R-:W-:Y:S01]  /*1b20*/  IADD3 R13, P1, PT, -R14, R13, RZ ;  /* 0x0000000d0e0d7210 */ /* 0x000fe20007f3e1ff */
[C---:B------:R-:W-:Y:S01]  /*1b30*/  IMAD R15, R17.reuse, R9, R15 ;  /* 0x00000009110f7224 */ /* 0x040fe200078e020f */
[----:B------:R-:W-:Y:S02]  /*1b40*/  IADD3 R14, P2, PT, R17, 0x1, RZ ;  /* 0x00000001110e7810 */ /* 0x000fe40007f5e0ff */
[-C--:B------:R-:W-:Y:S01]  /*1b50*/  ISETP.GE.U32.AND P0, PT, R13, R8.reuse, PT ;  /* 0x000000080d00720c */ /* 0x080fe20003f06070 */
[----:B------:R-:W-:Y:S02]  /*1b60*/  IMAD R15, R21, R8, R15 ;  /* 0x00000008150f7224 */ /* 0x000fe400078e020f */
[----:B------:R-:W-:-:S03]  /*1b70*/  IMAD.X R16, RZ, RZ, R21, P2 ;  /* 0x000000ffff107224 */ /* 0x000fc600010e0615 */
[----:B------:R-:W-:Y:S02]  /*1b80*/  IADD3.X R25, PT, PT, ~R15, R18, RZ, P1, !PT ;  /* 0x000000120f197210 */ /* 0x000fe40000ffe5ff */
[----:B------:R-:W-:Y:S02]  /*1b90*/  IADD3 R15, P1, PT, R13, -R8, RZ ;  /* 0x800000080d0f7210 */ /* 0x000fe40007f3e0ff */
[----:B------:R-:W-:-:S03]  /*1ba0*/  ISETP.GE.U32.AND.EX P0, PT, R25, R9, PT, P0 ;  /* 0x000000091900720c */ /* 0x000fc60003f06100 */
[----:B------:R-:W-:Y:S01]  /*1bb0*/  IMAD.X R23, R25, 0x1, ~R9, P1 ;  /* 0x0000000119177824 */ /* 0x000fe200008e0e09 */
[----:B------:R-:W-:Y:S02]  /*1bc0*/  SEL R15, R15, R13, P0 ;  /* 0x0000000d0f0f7207 */ /* 0x000fe40000000000 */
[----:B------:R-:W-:Y:S02]  /*1bd0*/  SEL R13, R14, R17, P0 ;  /* 0x000000110e0d7207 */ /* 0x000fe40000000000 */
[----:B------:R-:W-:Y:S02]  /*1be0*/  SEL R23, R23, R25, P0 ;  /* 0x0000001917177207 */ /* 0x000fe40000000000 */
[----:B------:R-:W-:Y:S02]  /*1bf0*/  ISETP.GE.U32.AND P1, PT, R15, R8, PT ;  /* 0x000000080f00720c */ /* 0x000fe40003f26070 */
[----:B------:R-:W-:Y:S02]  /*1c00*/  SEL R8, R16, R21, P0 ;  /* 0x0000001510087207 */ /* 0x000fe40000000000 */
[----:B------:R-:W-:-:S02]  /*1c10*/  IADD3 R16, P2, PT, R13, 0x1, RZ ;  /* 0x000000010d107810 */ /* 0x000fc40007f5e0ff */
[----:B------:R-:W-:-:S03]  /*1c20*/  ISETP.GE.U32.AND.EX P0, PT, R23, R9, PT, P1 ;  /* 0x000000091700720c */ /* 0x000fc60003f06110 */
[----:B------:R-:W-:Y:S01]  /*1c30*/  IMAD.X R17, RZ, RZ, R8, P2 ;  /* 0x000000ffff117224 */ /* 0x000fe200010e0608 */
[----:B------:R-:W-:Y:S02]  /*1c40*/  SEL R16, R16, R13, P0 ;  /* 0x0000000d10107207 */ /* 0x000fe40000000000 */
[----:B------:R-:W-:Y:S02]  /*1c50*/  LOP3.LUT R13, R10, R11, RZ, 0x3c, !PT ;  /* 0x0000000b0a0d7212 */ /* 0x000fe400078e3cff */
[----:B------:R-:W-:Y:S02]  /*1c60*/  SEL R17, R17, R8, P0 ;  /* 0x0000000811117207 */ /* 0x000fe40000000000 */
[----:B------:R-:W-:Y:S02]  /*1c70*/  IADD3 R9, P2, PT, RZ, -R16, RZ ;  /* 0x80000010ff097210 */ /* 0x000fe40007f5e0ff */
[----:B------:R-:W-:Y:S02]  /*1c80*/  ISETP.GE.AND P1, PT, R13, RZ, PT ;  /* 0x000000ff0d00720c */ /* 0x000fe40003f26270 */
[----:B------:R-:W-:-:S02]  /*1c90*/  IADD3.X R8, PT, PT, RZ, ~R17, RZ, P2, !PT ;  /* 0x80000011ff087210 */ /* 0x000fc400017fe4ff */
[----:B------:R-:W-:Y:S02]  /*1ca0*/  ISETP.NE.U32.AND P0, PT, R12, RZ, PT ;  /* 0x000000ff0c00720c */ /* 0x000fe40003f05070 */
[----:B------:R-:W-:Y:S01]  /*1cb0*/  SEL R16, R9, R16, !P1 ;  /* 0x0000001009107207 */ /* 0x000fe20004800000 */
[----:B------:R-:W-:Y:S01]  /*1cc0*/  IMAD.MOV.U32 R9, RZ, RZ, 0x0 ;  /* 0x00000000ff097424 */ /* 0x000fe200078e00ff */
[----:B------:R-:W-:Y:S01]  /*1cd0*/  SEL R17, R8, R17, !P1 ;  /* 0x0000001108117207 */ /* 0x000fe20004800000 */
[----:B------:R-:W-:Y:S01]  /*1ce0*/  IMAD.MOV.U32 R8, RZ, RZ, R6 ;  /* 0x000000ffff087224 */ /* 0x000fe200078e0006 */
[----:B------:R-:W-:-:S04]  /*1cf0*/  ISETP.NE.AND.EX P0, PT, R10, RZ, PT, P0 ;  /* 0x000000ff0a00720c */ /* 0x000fc80003f05300 */
[----:B------:R-:W-:Y:S02]  /*1d00*/  SEL R16, R16, 0xffffffff, P0 ;  /* 0xffffffff10107807 */ /* 0x000fe40000000000 */
[----:B------:R-:W-:Y:S01]  /*1d10*/  SEL R17, R17, 0xffffffff, P0 ;  /* 0xffffffff11117807 */ /* 0x000fe20000000000 */
[----:B------:R-:W-:Y:S06]  /*1d20*/  RET.REL.NODEC R8 `(_ZN2at6native55_GLOBAL__N__6c1c77d0_17_DistanceKernel_cu_7dd49032_311431cdist_backward_kernel_cuda_implIdNS1_5distsIdE3twoEEEvPT_PKS6_S9_S9_S9_S6_lllllll) ;  /* 0xffffffe008b47950 */ /* 0x000fec0003c3ffff */
.L_x_65:
        /* <DEDUP_REMOVED lines=13> */
.L_x_769:


//--------------------- .text._ZN2at6native55_GLOBAL__N__6c1c77d0_17_DistanceKernel_cu_7dd49032_311431cdist_backward_kernel_cuda_implIdNS1_5distsIdE6lt_twoEEEvPT_PKS6_S9_S9_S9_S6_lllllll --------------------------
	.section	.text._ZN2at6native55_GLOBAL__N__6c1c77d0_17_DistanceKernel_cu_7dd49032_311431cdist_backward_kernel_cuda_implIdNS1_5distsIdE6lt_twoEEEvPT_PKS6_S9_S9_S9_S6_lllllll,"ax",@progbits
	.align	128
.text._ZN2at6native55_GLOBAL__N__6c1c77d0_17_DistanceKernel_cu_7dd49032_311431cdist_backward_kernel_cuda_implIdNS1_5distsIdE6lt_twoEEEvPT_PKS6_S9_S9_S9_S6_lllllll:
        .type           _ZN2at6native55_GLOBAL__N__6c1c77d0_17_DistanceKernel_cu_7dd49032_311431cdist_backward_kernel_cuda_implIdNS1_5distsIdE6lt_twoEEEvPT_PKS6_S9_S9_S9_S6_lllllll,@function
        .size           _ZN2at6native55_GLOBAL__N__6c1c77d0_17_DistanceKernel_cu_7dd49032_311431cdist_backward_kernel_cuda_implIdNS1_5distsIdE6lt_twoEEEvPT_PKS6_S9_S9_S9_S6_lllllll,(.L_x_772 - _ZN2at6native55_GLOBAL__N__6c1c77d0_17_DistanceKernel_cu_7dd49032_311431cdist_backward_kernel_cuda_implIdNS1_5distsIdE6lt_twoEEEvPT_PKS6_S9_S9_S9_S6_lllllll)
        .other          _ZN2at6native55_GLOBAL__N__6c1c77d0_17_DistanceKernel_cu_7dd49032_311431cdist_backward_kernel_cuda_implIdNS1_5distsIdE6lt_twoEEEvPT_PKS6_S9_S9_S9_S6_lllllll,@"STO_CUDA_ENTRY STV_DEFAULT"
_ZN2at6native55_GLOBAL__N__6c1c77d0_17_DistanceKernel_cu_7dd49032_311431cdist_backward_kernel_cuda_implIdNS1_5distsIdE6lt_twoEEEvPT_PKS6_S9_S9_S9_S6_lllllll:
[----:B------:R-:W-:Y:S01]  /*0000*/  LDC R1, c[0x0][0x37c] ;  /* 0x0000df00ff017b82 */ /* 0x000fe20000000800 */
[----:B------:R-:W0:Y:S07]  /*0010*/  S2R R7, SR_TID.Y ;  /* 0x0000000000077919 */ /* 0x000e2e0000002200 */
[----:B------:R-:W-:Y:S01]  /*0020*/  S2UR UR4, SR_CTAID.Y ;  /* 0x00000000000479c3 */ /* 0x000fe20000002600 */
[----:B------:R-:W1:Y:S01]  /*0030*/  LDCU UR5, c[0x0][0x378] ;  /* 0x00006f00ff0577ac */ /* 0x000e620008000800 */
[----:B------:R-:W2:Y:S01]  /*0040*/  S2R R4, SR_TID.X ;  /* 0x0000000000047919 */ /* 0x000ea20000002100 */
[----:B------:R-:W3:Y:S05]  /*0050*/  LDCU.128 UR12, c[0x0][0x3c0] ;  /* 0x00007800ff0c77ac */ /* 0x000eea0008000c00 */
[----:B------:R-:W1:Y:S08]  /*0060*/  S2UR UR6, SR_CTAID.Z ;  /* 0x00000000000679c3 */ /* 0x000e700000002700 */
[----:B------:R-:W0:Y:S01]  /*0070*/  LDC R6, c[0x0][0x364] ;  /* 0x0000d900ff067b82 */ /* 0x000e220000000800 */
[----:B------:R-:W4:Y:S07]  /*0080*/  LDCU UR7, c[0x0][0x360] ;  /* 0x00006c00ff0777ac */ /* 0x000f2e0008000800 */
        /* <DEDUP_REMOVED lines=11> */
[----:B----4-:R-:W-:Y:S05]  /*0140*/  @P0 EXIT ;  /* 0x000000000000094d */ /* 0x010fea0003800000 */
        /* <DEDUP_REMOVED lines=24> */
[----:B------:R-:W-:-:S05]  /*02d0*/  @!P2 LOP3.LUT R3, RZ, UR4, RZ, 0x33, !PT ;  /* 0x00000004ff03ac12 */ /* 0x000fca000f8e33ff */
[----:B------:R-:W-:-:S04]  /*02e0*/  IMAD.MOV R9, RZ, RZ, -R3 ;  /* 0x000000ffff097224 */ /* 0x000fc800078e0a03 */
[----:B------:R-:W-:Y:S01]  /*02f0*/  IMAD R0, R9, UR4, R6 ;  /* 0x0000000409007c24 */ /* 0x000fe2000f8e0206 */
[----:B------:R-:W-:Y:S06]  /*0300*/  BRA `(.L_x_68) ;  /* 0x0000000000407947 */ /* 0x000fec0003800000 */
.L_x_67:
[----:B------:R-:W0:Y:S01]  /*0310*/  LDCU.64 UR4, c[0x0][0x3d0] ;  /* 0x00007a00ff0477ac */ /* 0x000e220008000a00 */
[----:B------:R-:W-:Y:S01]  /*0320*/  IMAD.MOV.U32 R0, RZ, RZ, R6 ;  /* 0x000000ffff007224 */ /* 0x000fe200078e0006 */
[----:B------:R-:W-:Y:S01]  /*0330*/  MOV R2, 0x380 ;  /* 0x0000038000027802 */ /* 0x000fe20000000f00 */
[----:B------:R-:W-:Y:S02]  /*0340*/  IMAD.MOV.U32 R11, RZ, RZ, R7 ;  /* 0x000000ffff0b7224 */ /* 0x000fe400078e0007 */
[----:B0-----:R-:W-:Y:S02]  /*0350*/  IMAD.U32 R10, RZ, RZ, UR4 ;  /* 0x00000004ff0a7e24 */ /* 0x001fe4000f8e00ff */
[----:B------:R-:W-:-:S07]  /*0360*/  IMAD.U32 R12, RZ, RZ, UR5 ;  /* 0x00000005ff0c7e24 */ /* 0x000fce000f8e00ff */
[----:B------:R-:W-:Y:S05]  /*0370*/  CALL.REL.NOINC `($__internal_9_$__cuda_sm20_div_s64) ;  /* 0x0000002000847944 */ /* 0x000fea0003c00000 */
[----:B------:R-:W0:Y:S01]  /*0380*/  LDCU.64 UR4, c[0x0][0x3d0] ;  /* 0x00007a00ff0477ac */ /* 0x000e220008000a00 */
[----:B------:R-:W-:Y:S01]  /*0390*/  IADD3 R11, P0, PT, RZ, -R12, RZ ;  /* 0x8000000cff0b7210 */ /* 0x000fe20007f1e0ff */
[----:B------:R-:W-:-:S04]  /*03a0*/  IMAD.MOV.U32 R3, RZ, RZ, R12 ;  /* 0x000000ffff037224 */ /* 0x000fc800078e000c */
[----:B------:R-:W-:-:S04]  /*03b0*/  IMAD.X R0, RZ, RZ, ~R13, P0 ;  /* 0x000000ffff007224 */ /* 0x000fc800000e0e0d */
[----:B0-----:R-:W-:Y:S02]  /*03c0*/  IMAD R0, R0, UR4, RZ ;  /* 0x0000000400007c24 */ /* 0x001fe4000f8e02ff */
[----:B------:R-:W-:-:S04]  /*03d0*/  IMAD.WIDE.U32 R8, R11, UR4, R6 ;  /* 0x000000040b087c25 */ /* 0x000fc8000f8e0006 */
[----:B------:R-:W-:Y:S01]  /*03e0*/  IMAD R11, R11, UR5, R0 ;  /* 0x000000050b0b7c24 */ /* 0x000fe2000f8e0200 */
[----:B------:R-:W-:-:S03]  /*03f0*/  MOV R0, R8 ;  /* 0x0000000800007202 */ /* 0x000fc60000000f00 */
[----:B------:R-:W-:-:S07]  /*0400*/  IMAD.IADD R11, R9, 0x1, R11 ;  /* 0x00000001090b7824 */ /* 0x000fce00078e020b */
.L_x_68:
[----:B------:R-:W-:Y:S05]  /*0410*/  BSYNC.RECONVERGENT B0 ;  /* 0x0000000000007941 */ /* 0x000fea0003800200 */
.L_x_66:
        /* <DEDUP_REMOVED lines=30> */
.L_x_70:
[----:B------:R-:W0:Y:S01]  /*0600*/  LDCU.64 UR4, c[0x0][0x3b8] ;  /* 0x00007700ff0477ac */ /* 0x000e220008000a00 */
[----:B------:R-:W-:Y:S01]  /*0610*/  MOV R2, 0x650 ;  /* 0x0000065000027802 */ /* 0x000fe20000000f00 */
[----:B0-----:R-:W-:Y:S02]  /*0620*/  IMAD.U32 R10, RZ, RZ, UR4 ;  /* 0x00000004ff0a7e24 */ /* 0x001fe4000f8e00ff */
[----:B------:R-:W-:-:S07]  /*0630*/  IMAD.U32 R12, RZ, RZ, UR5 ;  /* 0x00000005ff0c7e24 */ /* 0x000fce000f8e00ff */
[----:B------:R-:W-:Y:S05]  /*0640*/  CALL.REL.NOINC `($__internal_9_$__cuda_sm20_div_s64) ;  /* 0x0000001c00d07944 */ /* 0x000fea0003c00000 */
        /* <DEDUP_REMOVED lines=9> */
.L_x_71:
[----:B------:R-:W-:Y:S05]  /*06e0*/  BSYNC.RECONVERGENT B0 ;  /* 0x0000000000007941 */ /* 0x000fea0003800200 */
.L_x_69:
[----:B------:R-:W0:Y:S01]  /*06f0*/  LDCU.64 UR4, c[0x0][0x3a0] ;  /* 0x00007400ff0477ac */ /* 0x000e220008000a00 */
[C---:B------:R-:W-:Y:S01]  /*0700*/  IMAD.SHL.U32 R20, R6.reuse, 0x8, RZ ;  /* 0x0000000806147824 */ /* 0x040fe200078e00ff */
[----:B------:R-:W-:Y:S01]  /*0710*/  SHF.L.U64.HI R6, R6, 0x3, R7 ;  /* 0x0000000306067819 */ /* 0x000fe20000010207 */
[----:B------:R-:W1:Y:S01]  /*0720*/  LDC.64 R8, c[0x0][0x3c0] ;  /* 0x0000f000ff087b82 */ /* 0x000e620000000a00 */
[----:B------:R-:W2:Y:S01]  /*0730*/  LDCU.128 UR20, c[0x0][0x380] ;  /* 0x00007000ff1477ac */ /* 0x000ea20008000c00 */
[----:B------:R-:W-:Y:S01]  /*0740*/  SHF.R.S32.HI R2, RZ, 0x1f, R3 ;  /* 0x0000001fff027819 */ /* 0x000fe20000011403 */
[----:B------:R-:W3:Y:S01]  /*0750*/  LDCU.64 UR12, c[0x0][0x3b0] ;  /* 0x00007600ff0c77ac */ /* 0x000ee20008000a00 */
[----:B------:R-:W4:Y:S01]  /*0760*/  LDCU UR6, c[0x0][0x3d0] ;  /* 0x00007a00ff0677ac */ /* 0x000f220008000800 */
[----:B------:R-:W-:Y:S02]  /*0770*/  IMAD.MOV.U32 R24, RZ, RZ, R12 ;  /* 0x000000ffff187224 */ /* 0x000fe400078e000c */
[----:B------:R-:W-:Y:S01]  /*0780*/  IMAD.MOV.U32 R25, RZ, RZ, R13 ;  /* 0x000000ffff197224 */ /* 0x000fe200078e000d */
[----:B------:R-:W4:Y:S01]  /*0790*/  LDCU.128 UR16, c[0x0][0x390] ;  /* 0x00007200ff1077ac */ /* 0x000f220008000c00 */
[----:B0-----:R-:W-:-:S04]  /*07a0*/  IADD3 R22, P0, PT, R20, UR4, RZ ;  /* 0x0000000414167c10 */ /* 0x001fc8000ff1e0ff */
[----:B------:R-:W-:Y:S01]  /*07b0*/  IADD3.X R23, PT, PT, R6, UR5, RZ, P0, !PT ;  /* 0x0000000506177c10 */ /* 0x000fe200087fe4ff */
[----:B------:R-:W0:Y:S05]  /*07c0*/  LDCU.64 UR4, c[0x0][0x3e0] ;  /* 0x00007c00ff0477ac */ /* 0x000e2a0008000a00 */
[----:B------:R-:W4:Y:S01]  /*07d0*/  LDG.E.64 R22, desc[UR8][R22.64] ;  /* 0x0000000816167981 */ /* 0x000f22000c1e1b00 */
[----:B--2---:R-:W-:-:S04]  /*07e0*/  IADD3 R20, P0, PT, R20, UR22, RZ ;  /* 0x0000001614147c10 */ /* 0x004fc8000ff1e0ff */
[----:B------:R-:W-:Y:S02]  /*07f0*/  IADD3.X R21, PT, PT, R6, UR23, RZ, P0, !PT ;  /* 0x0000001706157c10 */ /* 0x000fe400087fe4ff */
[----:B------:R-:W2:Y:S04]  /*0800*/  LDC.64 R6, c[0x0][0x3a8] ;  /* 0x0000ea00ff067b82 */ /* 0x000ea80000000a00 */
[----:B------:R-:W5:Y:S01]  /*0810*/  LDG.E.64 R20, desc[UR8][R20.64] ;  /* 0x0000000814147981 */ /* 0x000f62000c1e1b00 */
[----:B---3--:R-:W-:Y:S02]  /*0820*/  IMAD R19, R11, UR12, RZ ;  /* 0x0000000c0b137c24 */ /* 0x008fe4000f8e02ff */
[----:B0-----:R-:W-:-:S04]  /*0830*/  IMAD.WIDE.U32 R14, R3, UR4, R4 ;  /* 0x00000004030e7c25 */ /* 0x001fc8000f8e0004 */
[----:B------:R-:W-:-:S04]  /*0840*/  IMAD.WIDE.U32 R24, R0, UR12, R24 ;  /* 0x0000000c00187c25 */ /* 0x000fc8000f8e0018 */
[----:B------:R-:W-:Y:S01]  /*0850*/  IMAD R29, R0, UR13, R19 ;  /* 0x0000000d001d7c24 */ /* 0x000fe2000f8e0213 */
[----:B--2---:R-:W0:Y:S02]  /*0860*/  DADD R6, R6, -1 ;  /* 0xbff0000006067429 */ /* 0x004e240000000000 */
[----:B0-----:R-:W-:Y:S02]  /*0870*/  R2UR UR10, R6 ;  /* 0x00000000060a72ca */ /* 0x001fe400000e0000 */
[----:B------:R-:W-:-:S13]  /*0880*/  R2UR UR11, R7 ;  /* 0x00000000070b72ca */ /* 0x000fda00000e0000 */
[----:B------:R-:W-:Y:S02]  /*0890*/  UISETP.GE.AND UP1, UPT, UR11, URZ, UPT ;  /* 0x000000ff0b00728c */ /* 0x000fe4000bf26270 */
[----:B------:R-:W-:Y:S02]  /*08a0*/  ULOP3.LUT UR13, UR11, 0x7fffffff, URZ, 0xc0, !UPT ;  /* 0x7fffffff0b0d7892 */ /* 0x000fe4000f8ec0ff */
[----:B------:R-:W-:Y:S02]  /*08b0*/  USEL UR12, URZ, 0x7ff00000, !UP1 ;  /* 0x7ff00000ff0c7887 */ /* 0x000fe4000c800000 */
[----:B------:R-:W-:Y:S02]  /*08c0*/  UISETP.NE.AND UP0, UPT, UR13, 0x3fe00000, UPT ;  /* 0x3fe000000d00788c */ /* 0x000fe4000bf05270 */
[----:B------:R-:W-:-:S04]  /*08d0*/  UIADD3 UR14, UPT, UPT, UR12, -0x80000000, URZ ;  /* 0x800000000c0e7890 */ /* 0x000fc8000fffe0ff */
[----:B------:R-:W-:-:S15]  /*08e0*/  USEL UR15, UR14, UR12, UP0 ;  /* 0x0000000c0e0f7287 */ /* 0x000fde0008000000 */
[----:B------:R-:W-:-:S15]  /*08f0*/  NOP ;  /* 0x0000000000007918 */ /* 0x000fde0000000000 */
[----:B------:R-:W-:-:S05]  /*0900*/  NOP ;  /* 0x0000000000007918 */ /* 0x000fca0000000000 */
[----:B----4-:R-:W0:Y:S02]  /*0910*/  DADD R6, R22, UR10 ;  /* 0x0000000a16067e29 */ /* 0x010e240008000000 */
[----:B0-----:R-:W-:-:S04]  /*0920*/  IMAD R6, R2, UR4, RZ ;  /* 0x0000000402067c24 */ /* 0x001fc8000f8e02ff */
[----:B------:R-:W-:Y:S01]  /*0930*/  IMAD R27, R3, UR5, R6 ;  /* 0x00000005031b7c24 */ /* 0x000fe2000f8e0206 */
[----:B------:R-:W0:Y:S01]  /*0940*/  LDCU.64 UR4, c[0x0][0x3d8] ;  /* 0x00007b00ff0477ac */ /* 0x000e220008000a00 */
[-C--:B-1----:R-:W-:Y:S02]  /*0950*/  IMAD R6, R13, R8.reuse, RZ ;  /* 0x000000080d067224 */ /* 0x082fe400078e02ff */
[----:B------:R-:W-:Y:S02]  /*0960*/  IMAD.IADD R15, R15, 0x1, R27 ;  /* 0x000000010f0f7824 */ /* 0x000fe400078e021b */
[C---:B------:R-:W-:Y:S02]  /*0970*/  IMAD R17, R12.reuse, R9, R6 ;  /* 0x000000090c117224 */ /* 0x040fe400078e0206 */
[----:B------:R-:W-:-:S04]  /*0980*/  IMAD.WIDE.U32 R12, R12, R8, RZ ;  /* 0x000000080c0c7225 */ /* 0x000fc800078e00ff */
[----:B------:R-:W-:Y:S02]  /*0990*/  IMAD R6, R8, UR6, RZ ;  /* 0x0000000608067c24 */ /* 0x000fe4000f8e02ff */
[----:B------:R-:W-:Y:S02]  /*09a0*/  IMAD.IADD R17, R13, 0x1, R17 ;  /* 0x000000010d117824 */ /* 0x000fe400078e0211 */
[----:B------:R-:W-:Y:S02]  /*09b0*/  IMAD R10, R6, R3, RZ ;  /* 0x00000003060a7224 */ /* 0x000fe400078e02ff */
[----:B------:R-:W-:Y:S02]  /*09c0*/  IMAD.IADD R13, R25, 0x1, R29 ;  /* 0x00000001190d7824 */ /* 0x000fe400078e021d */
[-C--:B------:R-:W-:Y:S01]  /*09d0*/  IMAD R6, R11, R8.reuse, RZ ;  /* 0x000000080b067224 */ /* 0x080fe200078e02ff */
[----:B------:R-:W-:Y:S01]  /*09e0*/  SHF.R.S64 R11, RZ, 0x1d, R10 ;  /* 0x0000001dff0b7819 */ /* 0x000fe2000000100a */
[----:B------:R-:W-:-:S02]  /*09f0*/  IMAD R25, R13, R8, RZ ;  /* 0x000000080d197224 */ /* 0x000fc400078e02ff */
[----:B0-----:R-:W-:Y:S01]  /*0a00*/  IMAD R2, R2, UR4, RZ ;  /* 0x0000000402027c24 */ /* 0x001fe2000f8e02ff */
[----:B------:R-:W-:Y:S01]  /*0a10*/  IADD3 R11, P0, PT, R11, UR20, RZ ;  /* 0x000000140b0b7c10 */ /* 0x000fe2000ff1e0ff */
[----:B------:R-:W-:Y:S02]  /*0a20*/  IMAD.MOV.U32 R16, RZ, RZ, R12 ;  /* 0x000000ffff107224 */ /* 0x000fe400078e000c */
[----:B------:R-:W-:-:S04]  /*0a30*/  IMAD.WIDE.U32 R12, R24, R8, R4 ;  /* 0x00000008180c7225 */ /* 0x000fc800078e0004 */
[----:B------:R-:W-:Y:S02]  /*0a40*/  IMAD R29, R24, R9, R25 ;  /* 0x00000009181d7224 */ /* 0x000fe400078e0219 */
[C---:B------:R-:W-:Y:S01]  /*0a50*/  IMAD R25, R3.reuse, UR5, R2 ;  /* 0x0000000503197c24 */ /* 0x040fe2000f8e0202 */
[----:B------:R-:W0:Y:S01]  /*0a60*/  LDCU UR5, c[0x0][0x370] ;  /* 0x00006e00ff0577ac */ /* 0x000e220008000800 */
[----:B------:R-:W-:Y:S01]  /*0a70*/  IMAD.WIDE.U32 R2, R3, UR4, R16 ;  /* 0x0000000403027c25 */ /* 0x000fe2000f8e0010 */
[----:B------:R-:W-:-:S03]  /*0a80*/  USHF.R.U32.HI UR4, URZ, 0x14, UR11 ;  /* 0x00000014ff047899 */ /* 0x000fc6000801160b */
[C---:B------:R-:W-:Y:S02]  /*0a90*/  IMAD R27, R0.reuse, R9, R6 ;  /* 0x00000009001b7224 */ /* 0x040fe400078e0206 */
[----:B------:R-:W-:Y:S01]  /*0aa0*/  IMAD.WIDE.U32 R14, R0, R8, R14 ;  /* 0x00000008000e7225 */ /* 0x000fe200078e000e */
[----:B------:R-:W-:Y:S01]  /*0ab0*/  LEA.HI.X.SX32 R0, R10, UR21, 0x3, P0 ;  /* 0x000000150a007c11 */ /* 0x000fe200080f1eff */
[----:B------:R-:W-:Y:S01]  /*0ac0*/  ULOP3.LUT UR4, UR4, 0x7ff, URZ, 0xc0, !UPT ;  /* 0x000007ff04047892 */ /* 0x000fe2000f8ec0ff */
[----:B------:R-:W-:Y:S01]  /*0ad0*/  LEA R10, P2, R12, R11, 0x3 ;  /* 0x0000000b0c0a7211 */ /* 0x000fe200078418ff */
[----:B------:R-:W-:Y:S01]  /*0ae0*/  IMAD.IADD R11, R13, 0x1, R29 ;  /* 0x000000010d0b7824 */ /* 0x000fe200078e021d */
[----:B------:R-:W-:Y:S01]  /*0af0*/  LEA R17, P0, R2, UR16, 0x3 ;  /* 0x0000001002117c11 */ /* 0x000fe2000f8018ff */
[----:B------:R-:W-:Y:S01]  /*0b00*/  IMAD.IADD R25, R3, 0x1, R25 ;  /* 0x0000000103197824 */ /* 0x000fe200078e0219 */
[----:B------:R-:W-:Y:S01]  /*0b10*/  UIADD3 UR4, UPT, UPT, UR4, -0x3f4, URZ ;  /* 0xfffffc0c04047890 */ /* 0x000fe2000fffe0ff */
[----:B------:R-:W-:Y:S01]  /*0b20*/  IMAD.IADD R13, R15, 0x1, R27 ;  /* 0x000000010f0d7824 */ /* 0x000fe200078e021b */
[----:B------:R-:W-:-:S02]  /*0b30*/  LEA.HI.X R11, R12, R0, R11, 0x3, P2 ;  /* 0x000000000c0b7211 */ /* 0x000fc400010f1c0b */
[----:B------:R-:W-:Y:S01]  /*0b40*/  LEA.HI.X R25, R2, UR17, R25, 0x3, P0 ;  /* 0x0000001102197c11 */ /* 0x000fe200080f1c19 */
[----:B------:R-:W-:Y:S01]  /*0b50*/  USHF.L.U32 UR16, UR10, UR4, URZ ;  /* 0x000000040a107299 */ /* 0x000fe200080006ff */
[C---:B------:R-:W-:Y:S01]  /*0b60*/  LEA R12, P0, R14.reuse, UR18, 0x3 ;  /* 0x000000120e0c7c11 */ /* 0x040fe2000f8018ff */
[----:B------:R-:W-:Y:S01]  /*0b70*/  USHF.L.U64.HI UR6, UR10, UR4, UR11 ;  /* 0x000000040a067299 */ /* 0x000fe2000801020b */
[----:B------:R-:W-:Y:S01]  /*0b80*/  PLOP3.LUT P2, PT, PT, PT, UP1, 0x80, 0x8 ;  /* 0x000000000008781c */ /* 0x000fe20003f4f018 */
[----:B------:R-:W1:Y:S01]  /*0b90*/  DSETP.GT.AND P3, PT, |R22|, 1, PT ;  /* 0x3ff000001600742a */ /* 0x000e620003f64200 */
[----:B------:R-:W-:Y:S01]  /*0ba0*/  LEA.HI.X R13, R14, UR19, R13, 0x3, P0 ;  /* 0x000000130e0d7c11 */ /* 0x000fe200080f1c0d */
[----:B0-----:R-:W-:Y:S01]  /*0bb0*/  UIMAD UR4, UR7, UR5, URZ ;  /* 0x00000005070472a4 */ /* 0x001fe2000f8e02ff */
[----:B------:R-:W-:Y:S02]  /*0bc0*/  ISETP.GE.AND P0, PT, R23, RZ, PT ;  /* 0x000000ff1700720c */ /* 0x000fe40003f06270 */
[----:B------:R-:W-:-:S02]  /*0bd0*/  ISETP.EQ.U32.AND P6, PT, RZ, UR16, PT ;  /* 0x00000010ff007c0c */ /* 0x000fc4000bfc2070 */
[----:B------:R-:W-:Y:S02]  /*0be0*/  MOV R6, UR6 ;  /* 0x0000000600067c02 */ /* 0x000fe40008000f00 */
[----:B-1----:R-:W-:Y:S02]  /*0bf0*/  SEL R0, RZ, 0x7ff00000, !P3 ;  /* 0x7ff00000ff007807 */ /* 0x002fe40005800000 */
[----:B------:R-:W-:Y:S01]  /*0c00*/  ISETP.EQ.AND.EX P6, PT, R6, -0x80000000, !P0, P6 ;  /* 0x800000000600780c */ /* 0x000fe200047c2360 */
[----:B------:R-:W-:Y:S01]  /*0c10*/  IMAD.U32 R6, RZ, RZ, UR15 ;  /* 0x0000000fff067e24 */ /* 0x000fe2000f8e00ff */
[-C--:B------:R-:W-:Y:S02]  /*0c20*/  LEA R14, P3, R4, R17.reuse, 0x3 ;  /* 0x00000011040e7211 */ /* 0x080fe400078618ff */
[----:B------:R-:W-:Y:S02]  /*0c30*/  LEA R2, P4, R8, R17, 0x3 ;  /* 0x0000001108027211 */ /* 0x000fe400078818ff */
[----:B------:R-:W-:-:S15]  /*0c40*/  @!P2 LOP3.LUT R0, R0, 0x7ff00000, RZ, 0x3c, !PT ;  /* 0x7ff000000000a812 */ /* 0x000fde00078e3cff */
[----:B------:R-:W-:-:S15]  /*0c50*/  NOP ;  /* 0x0000000000007918 */ /* 0x000fde0000000000 */
[----:B------:R-:W-:-:S15]  /*0c60*/  NOP ;  /* 0x0000000000007918 */ /* 0x000fde0000000000 */
[----:B------:R-:W-:-:S02]  /*0c70*/  NOP ;  /* 0x0000000000007918 */ /* 0x000fc40000000000 */
[----:B------:R-:W0:Y:S01]  /*0c80*/  FRND.F64.TRUNC R16, UR10 ;  /* 0x0000000a00107d13 */ /* 0x000e22000830d800 */
[-C--:B------:R-:W-:Y:S02]  /*0c90*/  LEA.HI.X R15, R4, R25.reuse, R5, 0x3, P3 ;  /* 0x00000019040f7211 */ /* 0x080fe400018f1c05 */
[----:B------:R-:W-:Y:S02]  /*0ca0*/  LOP3.LUT R4, R7, 0x7ff00000, RZ, 0xc0, !PT ;  /* 0x7ff0000007047812 */ /* 0x000fe400078ec0ff */
[----:B------:R-:W-:Y:S02]  /*0cb0*/  LEA.HI.X R3, R8, R25, R9, 0x3, P4 ;  /* 0x0000001908037211 */ /* 0x000fe400020f1c09 */
[----:B------:R-:W-:-:S15]  /*0cc0*/  SEL R6, R6, UR12, P6 ;  /* 0x0000000c06067c07 */ /* 0x000fde000b000000 */
[----:B------:R-:W-:-:S15]  /*0cd0*/  NOP ;  /* 0x0000000000007918 */ /* 0x000fde0000000000 */
[----:B------:R-:W-:-:S15]  /*0ce0*/  NOP ;  /* 0x0000000000007918 */ /* 0x000fde0000000000 */
[----:B------:R-:W-:-:S12]  /*0cf0*/  NOP ;  /* 0x0000000000007918 */ /* 0x000fd80000000000 */
[----:B------:R-:W1:Y:S02]  /*0d00*/  DSETP.NEU.AND P1, PT, R22, -1, PT ;  /* 0xbff000001600742a */ /* 0x000e640003f2d000 */
[----:B-1----:R-:W-:-:S15]  /*0d10*/  SEL R5, R0, 0x3ff00000, P1 ;  /* 0x3ff0000000057807 */ /* 0x002fde0000800000 */
[----:B------:R-:W-:-:S15]  /*0d20*/  NOP ;  /* 0x0000000000007918 */ /* 0x000fde0000000000 */
[----:B------:R-:W-:-:S15]  /*0d30*/  NOP ;  /* 0x0000000000007918 */ /* 0x000fde0000000000 */
[----:B------:R-:W-:-:S15]  /*0d40*/  NOP ;  /* 0x0000000000007918 */ /* 0x000fde0000000000 */
[----:B------:R-:W-:-:S02]  /*0d50*/  NOP ;  /* 0x0000000000007918 */ /* 0x000fc40000000000 */
[----:B------:R-:W-:-:S15]  /*0d60*/  DADD R18, R22, UR10 ;  /* 0x0000000a16127e29 */ /* 0x000fde0008000000 */
[----:B------:R-:W-:-:S15]  /*0d70*/  NOP ;  /* 0x0000000000007918 */ /* 0x000fde0000000000 */
[----:B------:R-:W-:-:S15]  /*0d80*/  NOP ;  /* 0x0000000000007918 */ /* 0x000fde0000000000 */
[----:B------:R-:W-:-:S15]  /*0d90*/  NOP ;  /* 0x0000000000007918 */ /* 0x000fde0000000000 */
[----:B------:R-:W-:-:S04]  /*0da0*/  NOP ;  /* 0x0000000000007918 */ /* 0x000fc80000000000 */
[----:B0-----:R-:W0:Y:S02]  /*0db0*/  DSETP.NEU.AND P0, PT, R16, UR10, !P0 ;  /* 0x0000000a10007e2a */ /* 0x001e24000c70d000 */
[----:B0-----:R-:W-:-:S07]  /*0dc0*/  P2R R7, PR, RZ, 0x1 ;  /* 0x00000001ff077803 */ /* 0x001fce0000000000 */
.L_x_83:
[----:B------:R-:W2:Y:S04]  /*0dd0*/  LDG.E.64 R42, desc[UR8][R14.64] ;  /* 0x000000080e2a7981 */ /* 0x000ea8000c1e1b00 */
[----:B------:R-:W2:Y:S01]  /*0de0*/  LDG.E.64 R8, desc[UR8][R12.64] ;  /* 0x000000080c087981 */ /* 0x000ea2000c1e1b00 */
[----:B------:R-:W-:Y:S01]  /*0df0*/  BSSY.RECONVERGENT B0, `(.L_x_72) ;  /* 0x00000ed000007945 */ /* 0x000fe20003800200 */
[----:B--2---:R0:W1:Y:S02]  /*0e00*/  DADD R42, R42, -R8 ;  /* 0x000000002a2a7229 */ /* 0x0040640000000808 */
[----:B0-----:R-:W0:-:S15]  /*0e10*/  LDC.64 R8, c[0x0][0x3a8] ;  /* 0x0000ea00ff087b82 */ /* 0x001e1e0000000a00 */
[----:B------:R-:W-:-:S15]  /*0e20*/  NOP ;  /* 0x0000000000007918 */ /* 0x000fde0000000000 */
[----:B------:R-:W-:-:S15]  /*0e30*/  NOP ;  /* 0x0000000000007918 */ /* 0x000fde0000000000 */
[----:B------:R-:W-:-:S15]  /*0e40*/  NOP ;  /* 0x0000000000007918 */ /* 0x000fde0000000000 */
[----:B------:R-:W-:-:S02]  /*0e50*/  NOP ;  /* 0x0000000000007918 */ /* 0x000fc40000000000 */
[----:B-1----:R-:W0:-:S15]  /*0e60*/  DSETP.NEU.AND P1, PT, R42, RZ, PT ;  /* 0x000000ff2a00722a */ /* 0x002e1e0003f2d000 */
[----:B------:R-:W-:-:S15]  /*0e70*/  NOP ;  /* 0x0000000000007918 */ /* 0x000fde0000000000 */
[----:B------:R-:W-:-:S15]  /*0e80*/  NOP ;  /* 0x0000000000007918 */ /* 0x000fde0000000000 */
[----:B------:R-:W-:-:S15]  /*0e90*/  NOP ;  /* 0x0000000000007918 */ /* 0x000fde0000000000 */
[----:B------:R-:W-:-:S04]  /*0ea0*/  NOP ;  /* 0x0000000000007918 */ /* 0x000fc80000000000 */
[----:B0-----:R0:W1:Y:S02]  /*0eb0*/  DSETP.LT.AND P0, PT, R8, 1, !P1 ;  /* 0x3ff000000800742a */ /* 0x0010640004f01000 */
[----:B0-----:R-:W-:-:S15]  /*0ec0*/  CS2R R8, SRZ ;  /* 0x0000000000087805 */ /* 0x001fde000001ff00 */
[----:B------:R-:W-:-:S15]  /*0ed0*/  NOP ;  /* 0x0000000000007918 */ /* 0x000fde0000000000 */
[----:B------:R-:W-:-:S15]  /*0ee0*/  NOP ;  /* 0x0000000000007918 */ /* 0x000fde0000000000 */
[----:B------:R-:W-:-:S15]  /*0ef0*/  NOP ;  /* 0x0000000000007918 */ /* 0x000fde0000000000 */
[----:B------:R-:W-:-:S02]  /*0f00*/  NOP ;  /* 0x0000000000007918 */ /* 0x000fc40000000000 */
[----:B-1----:R-:W0:Y:S02]  /*0f10*/  DSETP.EQ.OR P0, PT, R22, RZ, P0 ;  /* 0x000000ff1600722a */ /* 0x002e240000702400 */
[----:B0-----:R-:W-:Y:S05]  /*0f20*/  @P0 BRA `(.L_x_73) ;  /* 0x0000000c00640947 */ /* 0x001fea0003800000 */
[----:B------:R-:W-:Y:S01]  /*0f30*/  BSSY.RECONVERGENT B1, `(.L_x_74) ;  /* 0x000002c000017945 */ /* 0x000fe20003800200 */
[----:B------:R0:W1:Y:S03]  /*0f40*/  DADD R44, -RZ, |R42| ;  /* 0x00000000ff2c7229 */ /* 0x000066000000052a */
[----:B01----:R-:W-:Y:S05]  /*0f50*/  @P1 BRA `(.L_x_75) ;  /* 0x00000000002c1947 */ /* 0x003fea0003800000 */
[----:B------:R-:W-:Y:S01]  /*0f60*/  UISETP.NE.U32.AND UP0, UPT, UR16, URZ, UPT ;  /* 0x000000ff1000728c */ /* 0x000fe2000bf05070 */
[----:B------:R-:W-:Y:S01]  /*0f70*/  ISETP.LE.AND P1, PT, RZ, UR11, PT ;  /* 0x0000000bff007c0c */ /* 0x000fe2000bf23270 */
[----:B------:R-:W-:Y:S02]  /*0f80*/  IMAD.U32 R8, RZ, RZ, UR10 ;  /* 0x0000000aff087e24 */ /* 0x000fe4000f8e00ff */
[----:B------:R-:W-:Y:S01]  /*0f90*/  UISETP.NE.AND.EX UP0, UPT, UR6, -0x80000000, UPT, UP0 ;  /* 0x800000000600788c */ /* 0x000fe2000bf05300 */
[----:B------:R-:W-:-:S05]  /*0fa0*/  IMAD.U32 R9, RZ, RZ, UR11 ;  /* 0x0000000bff097e24 */ /* 0x000fca000f8e00ff */
[----:B------:R-:W-:-:S13]  /*0fb0*/  PLOP3.LUT P0, PT, PT, PT, UP0, 0x80, 0x8 ;  /* 0x000000000008781c */ /* 0x000fda0003f0f008 */
[----:B------:R-:W0:Y:S02]  /*0fc0*/  DSETP.NEU.AND P0, PT, |R8|, 0.5, !P0 ;  /* 0x3fe000000800742a */ /* 0x000e24000470d200 */
[----:B0-----:R-:W-:Y:S01]  /*0fd0*/  SEL R9, R45, RZ, P0 ;  /* 0x000000ff2d097207 */ /* 0x001fe20000000000 */
[----:B------:R-:W-:-:S03]  /*0fe0*/  IMAD.MOV.U32 R8, RZ, RZ, RZ ;  /* 0x000000ffff087224 */ /* 0x000fc600078e00ff */
[----:B------:R-:W-:Y:S01]  /*0ff0*/  @!P1 LOP3.LUT R9, R9, 0x7ff00000, RZ, 0xfc, !PT ;  /* 0x7ff0000009099812 */ /* 0x000fe200078efcff */
[----:B------:R-:W-:Y:S06]  /*1000*/  BRA `(.L_x_76) ;  /* 0x0000000000787947 */ /* 0x000fec0003800000 */
.L_x_75:
[----:B------:R-:W-:Y:S01]  /*1010*/  UISETP.NE.U32.AND UP0, UPT, UR16, URZ, UPT ;  /* 0x000000ff1000728c */ /* 0x000fe2000bf05070 */
[----:B------:R-:W-:Y:S01]  /*1020*/  IMAD.U32 R25, RZ, RZ, UR11 ;  /* 0x0000000bff197e24 */ /* 0x000fe2000f8e00ff */
[----:B------:R-:W-:Y:S01]  /*1030*/  BSSY.RECONVERGENT B2, `(.L_x_77) ;  /* 0x000000c000027945 */ /* 0x000fe20003800200 */
[----:B------:R-:W-:Y:S01]  /*1040*/  IMAD.U32 R9, RZ, RZ, UR11 ;  /* 0x0000000bff097e24 */ /* 0x000fe2000f8e00ff */
[----:B------:R-:W-:Y:S01]  /*1050*/  UISETP.NE.AND.EX UP0, UPT, UR6, -0x80000000, UPT, UP0 ;  /* 0x800000000600788c */ /* 0x000fe2000bf05300 */
[----:B------:R-:W-:Y:S01]  /*1060*/  IMAD.MOV.U32 R9, RZ, RZ, R25 ;  /* 0x000000ffff097224 */ /* 0x000fe200078e0019 */
[----:B------:R-:W-:Y:S01]  /*1070*/  MOV R0, 0x10f0 ;  /* 0x000010f000007802 */ /* 0x000fe20000000f00 */
[----:B------:R-:W-:Y:S02]  /*1080*/  IMAD.U32 R8, RZ, RZ, UR10 ;  /* 0x0000000aff087e24 */ /* 0x000fe4000f8e00ff */
[----:B------:R-:W-:Y:S01]  /*1090*/  IMAD.U32 R24, RZ, RZ, UR10 ;  /* 0x0000000aff187e24 */ /* 0x000fe2000f8e00ff */
[----:B------:R-:W-:Y:S01]  /*10a0*/  PLOP3.LUT P0, PT, PT, PT, UP0, 0x80, 0x8 ;  /* 0x000000000008781c */ /* 0x000fe20003f0f008 */
[----:B------:R-:W-:-:S02]  /*10b0*/  IMAD.MOV.U32 R26, RZ, RZ, R44 ;  /* 0x000000ffff1a7224 */ /* 0x000fc400078e002c */
[----:B------:R-:W-:Y:S01]  /*10c0*/  IMAD.MOV.U32 R25, RZ, RZ, R45 ;  /* 0x000000ffff197224 */ /* 0x000fe200078e002d */
[----:B------:R-:W-:-:S13]  /*10d0*/  PLOP3.LUT P0, PT, P0, PT, PT, 0x8, 0x80 ;  /* 0x000000000080781c */ /* 0x000fda000070e170 */
[----:B-----5:R-:W-:Y:S05]  /*10e0*/  CALL.REL.NOINC `($_ZN2at6native55_GLOBAL__N__6c1c77d0_17_DistanceKernel_cu_7dd49032_311431cdist_backward_kernel_cuda_implIdNS1_5distsIdE6lt_twoEEEvPT_PKS6_S9_S9_S9_S6_lllllll$__internal_accurate_pow) ;  /* 0x0000001800847944 */ /* 0x020fea0003c00000 */
[----:B------:R-:W-:Y:S05]  /*10f0*/  BSYNC.RECONVERGENT B2 ;  /* 0x0000000000027941 */ /* 0x000fea0003800200 */
.L_x_77:
[----:B------:R-:W-:Y:S01]  /*1100*/  IMAD.MOV.U32 R8, RZ, RZ, R25 ;  /* 0x000000ffff087224 */ /* 0x000fe200078e0019 */
[----:B------:R-:W-:Y:S01]  /*1110*/  ISETP.GE.AND P2, PT, R45, RZ, PT ;  /* 0x000000ff2d00720c */ /* 0x000fe20003f46270 */
[----:B------:R-:W-:Y:S01]  /*1120*/  IMAD.MOV.U32 R9, RZ, RZ, R26 ;  /* 0x000000ffff097224 */ /* 0x000fe200078e001a */
[----:B------:R-:W-:-:S15]  /*1130*/  DSETP.NEU.AND P1, PT, R16, UR10, PT ;  /* 0x0000000a10007e2a */ /* 0x000fde000bf2d000 */
[----:B------:R-:W-:-:S15]  /*1140*/  NOP ;  /* 0x0000000000007918 */ /* 0x000fde0000000000 */
[----:B------:R-:W-:-:S15]  /*1150*/  NOP ;  /* 0x0000000000007918 */ /* 0x000fde0000000000 */
[----:B------:R-:W-:-:S15]  /*1160*/  NOP ;  /* 0x0000000000007918 */ /* 0x000fde0000000000 */
[----:B------:R-:W-:-:S04]  /*1170*/  NOP ;  /* 0x0000000000007918 */ /* 0x000fc80000000000 */
[----:B------:R-:W0:Y:S02]  /*1180*/  DADD R8, -RZ, -R8 ;  /* 0x00000000ff087229 */ /* 0x000e240000000908 */
[-C--:B0-----:R-:W-:Y:S02]  /*1190*/  FSEL R8, R8, R25.reuse, P0 ;  /* 0x0000001908087208 */ /* 0x081fe40000000000 */
[-C--:B------:R-:W-:Y:S02]  /*11a0*/  FSEL R9, R9, R26.reuse, P0 ;  /* 0x0000001a09097208 */ /* 0x080fe40000000000 */
[----:B------:R-:W-:Y:S02]  /*11b0*/  FSEL R8, R8, R25, !P2 ;  /* 0x0000001908087208 */ /* 0x000fe40005000000 */
[----:B------:R-:W-:Y:S02]  /*11c0*/  FSEL R9, R9, R26, !P2 ;  /* 0x0000001a09097208 */ /* 0x000fe40005000000 */
[----:B------:R-:W-:-:S02]  /*11d0*/  @P1 FSEL R8, R8, RZ, P2 ;  /* 0x000000ff08081208 */ /* 0x000fc40001000000 */
[----:B------:R-:W-:-:S07]  /*11e0*/  @P1 FSEL R9, R9, -QNAN , P2 ;  /* 0xfff8000009091808 */ /* 0x000fce0001000000 */
.L_x_76:
[----:B------:R-:W-:Y:S05]  /*11f0*/  BSYNC.RECONVERGENT B1 ;  /* 0x0000000000017941 */ /* 0x000fea0003800200 */
.L_x_74:
[----:B------:R-:W0:Y:S01]  /*1200*/  DADD R24, |R42|, UR10 ;  /* 0x0000000a2a187e29 */ /* 0x000e220008000200 */
[----:B------:R-:W-:Y:S01]  /*1210*/  BSSY.RECONVERGENT B1, `(.L_x_78) ;  /* 0x000001e000017945 */ /* 0x000fe20003800200 */
[----:B0-----:R-:W-:-:S04]  /*1220*/  LOP3.LUT R24, R25, 0x7ff00000, RZ, 0xc0, !PT ;  /* 0x7ff0000019187812 */ /* 0x001fc800078ec0ff */
[----:B------:R-:W-:-:S13]  /*1230*/  ISETP.NE.AND P1, PT, R24, 0x7ff00000, PT ;  /* 0x7ff000001800780c */ /* 0x000fda0003f25270 */
[----:B------:R-:W-:Y:S05]  /*1240*/  @P1 BRA `(.L_x_79) ;  /* 0x0000000000681947 */ /* 0x000fea0003800000 */
[----:B------:R-:W0:-:S15]  /*1250*/  DSETP.NAN.AND P1, PT, R42, UR10, PT ;  /* 0x0000000a2a007e2a */ /* 0x000e1e000bf28000 */
[----:B------:R-:W-:-:S15]  /*1260*/  NOP ;  /* 0x0000000000007918 */ /* 0x000fde0000000000 */
[----:B------:R-:W-:-:S15]  /*1270*/  NOP ;  /* 0x0000000000007918 */ /* 0x000fde0000000000 */
[----:B------:R-:W-:-:S15]  /*1280*/  NOP ;  /* 0x0000000000007918 */ /* 0x000fde0000000000 */
[----:B------:R-:W-:-:S04]  /*1290*/  NOP ;  /* 0x0000000000007918 */ /* 0x000fc80000000000 */
[----:B0-----:R0:W1:Y:S02]  /*12a0*/  @P1 DADD R8, |R42|, UR10 ;  /* 0x0000000a2a081e29 */ /* 0x0010640008000200 */
[----:B01----:R-:W-:Y:S05]  /*12b0*/  @P1 BRA `(.L_x_79) ;  /* 0x00000000004c1947 */ /* 0x003fea0003800000 */
[----:B------:R-:W-:Y:S01]  /*12c0*/  MOV R24, UR10 ;  /* 0x0000000a00187c02 */ /* 0x000fe20008000f00 */
[----:B------:R-:W-:-:S06]  /*12d0*/  IMAD.U32 R25, RZ, RZ, UR11 ;  /* 0x0000000bff197e24 */ /* 0x000fcc000f8e00ff */
[----:B------:R-:W0:Y:S02]  /*12e0*/  DSETP.NEU.AND P1, PT, |R24|, +INF , PT ;  /* 0x7ff000001800742a */ /* 0x000e240003f2d200 */
[----:B0-----:R-:W-:Y:S05]  /*12f0*/  @P1 BRA `(.L_x_80) ;  /* 0x0000000000181947 */ /* 0x001fea0003800000 */
[----:B------:R-:W-:Y:S01]  /*1300*/  ISETP.LE.AND P1, PT, RZ, UR11, PT ;  /* 0x0000000bff007c0c */ /* 0x000fe2000bf23270 */
[----:B------:R-:W0:Y:S01]  /*1310*/  DSETP.GT.AND P0, PT, |R42|, 1, PT ;  /* 0x3ff000002a00742a */ /* 0x000e220003f04200 */
[----:B------:R-:W-:Y:S01]  /*1320*/  IMAD.MOV.U32 R8, RZ, RZ, RZ ;  /* 0x000000ffff087224 */ /* 0x000fe200078e00ff */
[----:B0-----:R-:W-:-:S10]  /*1330*/  SEL R9, RZ, 0x7ff00000, !P0 ;  /* 0x7ff00000ff097807 */ /* 0x001fd40004000000 */
[----:B------:R-:W-:Y:S01]  /*1340*/  @!P1 LOP3.LUT R9, R9, 0x7ff00000, RZ, 0x3c, !PT ;  /* 0x7ff0000009099812 */ /* 0x000fe200078e3cff */
[----:B------:R-:W-:Y:S06]  /*1350*/  BRA `(.L_x_79) ;  /* 0x0000000000247947 */ /* 0x000fec0003800000 */
.L_x_80:
[----:B------:R-:W-:Y:S01]  /*1360*/  IMAD.U32 R24, RZ, RZ, UR13 ;  /* 0x0000000dff187e24 */ /* 0x000fe2000f8e00ff */
[----:B------:R-:W0:Y:S01]  /*1370*/  DSETP.NEU.AND P1, PT, |R42|, +INF , PT ;  /* 0x7ff000002a00742a */ /* 0x000e220003f2d200 */
[----:B------:R-:W-:Y:S02]  /*1380*/  IMAD.U32 R0, RZ, RZ, UR14 ;  /* 0x0000000eff007e24 */ /* 0x000fe4000f8e00ff */
[----:B0-----:R-:W-:Y:S01]  /*1390*/  @!P1 IMAD.MOV.U32 R8, RZ, RZ, RZ ;  /* 0x000000ffff089224 */ /* 0x001fe200078e00ff */
[----:B------:R-:W-:-:S04]  /*13a0*/  @!P1 ISETP.NE.AND P2, PT, R24, 0x3fe00000, PT ;  /* 0x3fe000001800980c */ /* 0x000fc80003f45270 */
[----:B------:R-:W-:Y:S02]  /*13b0*/  @!P1 SEL R0, R0, UR12, P2 ;  /* 0x0000000c00009c07 */ /* 0x000fe40009000000 */
[----:B------:R-:W-:Y:S02]  /*13c0*/  @!P1 ISETP.GE.AND P2, PT, R45, RZ, PT ;  /* 0x000000ff2d00920c */ /* 0x000fe40003f46270 */
[----:B------:R-:W-:-:S04]  /*13d0*/  @!P1 SEL R0, R0, UR12, P0 ;  /* 0x0000000c00009c07 */ /* 0x000fc80008000000 */
[----:B------:R-:W-:-:S07]  /*13e0*/  @!P1 SEL R9, R0, UR12, !P2 ;  /* 0x0000000c00099c07 */ /* 0x000fce000d000000 */
.L_x_79:
[----:B------:R-:W-:Y:S05]  /*13f0*/  BSYNC.RECONVERGENT B1 ;  /* 0x0000000000017941 */ /* 0x000fea0003800200 */
.L_x_78:
[----:B------:R-:W0:Y:S01]  /*1400*/  DSETP.NEU.AND P2, PT, |R42|, 1, PT ;  /* 0x3ff000002a00742a */ /* 0x000e220003f4d200 */
[----:B------:R-:W-:Y:S01]  /*1410*/  IMAD.MOV.U32 R0, RZ, RZ, RZ ;  /* 0x000000ffff007224 */ /* 0x000fe200078e00ff */
[----:B------:R-:W-:Y:S01]  /*1420*/  BSSY.RECONVERGENT B1, `(.L_x_81) ;  /* 0x0000041000017945 */ /* 0x000fe20003800200 */
[----:B------:R-:W-:Y:S02]  /*1430*/  IMAD.U32 R24, RZ, RZ, UR10 ;  /* 0x0000000aff187e24 */ /* 0x000fe4000f8e00ff */
[----:B------:R-:W-:Y:S02]  /*1440*/  IMAD.U32 R25, RZ, RZ, UR11 ;  /* 0x0000000bff197e24 */ /* 0x000fe4000f8e00ff */
[----:B------:R-:W-:Y:S02]  /*1450*/  IMAD.U32 R27, RZ, RZ, UR11 ;  /* 0x0000000bff1b7e24 */ /* 0x000fe4000f8e00ff */
[----:B------:R-:W-:-:S15]  /*1460*/  IMAD.U32 R26, RZ, RZ, UR10 ;  /* 0x0000000aff1a7e24 */ /* 0x000fde000f8e00ff */
[----:B------:R-:W-:-:S15]  /*1470*/  NOP ;  /* 0x0000000000007918 */ /* 0x000fde0000000000 */
[----:B------:R-:W-:-:S15]  /*1480*/  NOP ;  /* 0x0000000000007918 */ /* 0x000fde0000000000 */
[----:B------:R-:W-:-:S10]  /*1490*/  NOP ;  /* 0x0000000000007918 */ /* 0x000fd40000000000 */
[----:B------:R-:W-:-:S15]  /*14a0*/  DSETP.GEU.AND P3, PT, R42, RZ, PT ;  /* 0x000000ff2a00722a */ /* 0x000fde0003f6e000 */
[----:B------:R-:W-:-:S15]  /*14b0*/  NOP ;  /* 0x0000000000007918 */ /* 0x000fde0000000000 */
[----:B------:R-:W-:-:S15]  /*14c0*/  NOP ;  /* 0x0000000000007918 */ /* 0x000fde0000000000 */
[----:B------:R-:W-:-:S15]  /*14d0*/  NOP ;  /* 0x0000000000007918 */ /* 0x000fde0000000000 */
[----:B------:R-:W-:-:S04]  /*14e0*/  NOP ;  /* 0x0000000000007918 */ /* 0x000fc80000000000 */
[----:B------:R0:W1:Y:S02]  /*14f0*/  DSETP.GT.AND P4, PT, R42, RZ, PT ;  /* 0x000000ff2a00722a */ /* 0x0000640003f84000 */
[----:B0-----:R-:W-:Y:S01]  /*1500*/  FSEL R42, R8, RZ, P2 ;  /* 0x000000ff082a7208 */ /* 0x001fe20001000000 */
[----:B-1----:R-:W-:Y:S01]  /*1510*/  @!P4 IMAD.MOV R0, RZ, RZ, -0x1 ;  /* 0xffffffffff00c424 */ /* 0x002fe200078e02ff */
[----:B------:R-:W-:Y:S02]  /*1520*/  FSEL R8, R9, 1.875, P2 ;  /* 0x3ff0000009087808 */ /* 0x000fe40001000000 */
[----:B------:R-:W-:Y:S02]  /*1530*/  SEL R9, RZ, 0x1, !P4 ;  /* 0x00000001ff097807 */ /* 0x000fe40006000000 */
[----:B------:R-:W-:-:S03]  /*1540*/  ISETP.NE.AND P4, PT, R4, 0x7ff00000, PT ;  /* 0x7ff000000400780c */ /* 0x000fc60003f85270 */
[----:B------:R-:W-:-:S15]  /*1550*/  @P3 IMAD.MOV R0, RZ, RZ, R9 ;  /* 0x000000ffff003224 */ /* 0x000fde00078e0209 */
[----:B------:R-:W-:-:S15]  /*1560*/  NOP ;  /* 0x0000000000007918 */ /* 0x000fde0000000000 */
[----:B------:R-:W-:-:S15]  /*1570*/  NOP ;  /* 0x0000000000007918 */ /* 0x000fde0000000000 */
[----:B------:R-:W-:-:S08]  /*1580*/  NOP ;  /* 0x0000000000007918 */ /* 0x000fd00000000000 */
[----:B------:R-:W0:Y:S02]  /*1590*/  DSETP.NEU.AND P1, PT, RZ, UR10, PT ;  /* 0x0000000aff007e2a */ /* 0x000e24000bf2d000 */
[----:B0-----:R-:W-:Y:S02]  /*15a0*/  FSEL R42, R42, RZ, P1 ;  /* 0x000000ff2a2a7208 */ /* 0x001fe40000800000 */
[----:B------:R-:W-:-:S15]  /*15b0*/  FSEL R43, R8, 1.875, P1 ;  /* 0x3ff00000082b7808 */ /* 0x000fde0000800000 */
[----:B------:R-:W-:-:S15]  /*15c0*/  NOP ;  /* 0x0000000000007918 */ /* 0x000fde0000000000 */
[----:B------:R-:W-:-:S15]  /*15d0*/  NOP ;  /* 0x0000000000007918 */ /* 0x000fde0000000000 */
[----:B------:R-:W-:-:S15]  /*15e0*/  NOP ;  /* 0x0000000000007918 */ /* 0x000fde0000000000 */
[----:B------:R0:W1:Y:S02]  /*15f0*/  I2F.F64 R8, R0 ;  /* 0x0000000000087312 */ /* 0x0000640000201c00 */
[----:B0-----:R-:W-:-:S15]  /*1600*/  MOV R0, 0x1830 ;  /* 0x0000183000007802 */ /* 0x001fde0000000f00 */
[----:B------:R-:W-:-:S15]  /*1610*/  NOP ;  /* 0x0000000000007918 */ /* 0x000fde0000000000 */
[----:B------:R-:W-:-:S15]  /*1620*/  NOP ;  /* 0x0000000000007918 */ /* 0x000fde0000000000 */
[----:B------:R-:W-:-:S15]  /*1630*/  NOP ;  /* 0x0000000000007918 */ /* 0x000fde0000000000 */
[----:B------:R-:W-:-:S02]  /*1640*/  NOP ;  /* 0x0000000000007918 */ /* 0x000fc40000000000 */
[----:B-1----:R-:W-:-:S15]  /*1650*/  DMUL R42, R8, R42 ;  /* 0x0000002a082a7228 */ /* 0x002fde0000000000 */
[----:B------:R-:W-:-:S15]  /*1660*/  NOP ;  /* 0x0000000000007918 */ /* 0x000fde0000000000 */
[----:B------:R-:W-:-:S15]  /*1670*/  NOP ;  /* 0x0000000000007918 */ /* 0x000fde0000000000 */
[----:B------:R-:W-:-:S15]  /*1680*/  NOP ;  /* 0x0000000000007918 */ /* 0x000fde0000000000 */
[----:B------:R-:W-:-:S04]  /*1690*/  NOP ;  /* 0x0000000000007918 */ /* 0x000fc80000000000 */
[----:B------:R-:W0:Y:S02]  /*16a0*/  DADD R8, -RZ, |R22| ;  /* 0x00000000ff087229 */ /* 0x000e240000000516 */
[----:B0-----:R-:W-:Y:S02]  /*16b0*/  IMAD.MOV.U32 R26, RZ, RZ, R8 ;  /* 0x000000ffff1a7224 */ /* 0x001fe400078e0008 */
[----:B------:R-:W-:-:S15]  /*16c0*/  IMAD.MOV.U32 R8, RZ, RZ, R24 ;  /* 0x000000ffff087224 */ /* 0x000fde00078e0018 */
[----:B------:R-:W-:-:S15]  /*16d0*/  NOP ;  /* 0x0000000000007918 */ /* 0x000fde0000000000 */
[----:B------:R-:W-:-:S15]  /*16e0*/  NOP ;  /* 0x0000000000007918 */ /* 0x000fde0000000000 */
[----:B------:R-:W-:-:S15]  /*16f0*/  NOP ;  /* 0x0000000000007918 */ /* 0x000fde0000000000 */
[----:B------:R0:W1:Y:S02]  /*1700*/  DSETP.NEU.AND P0, PT, |R24|, +INF , PT ;  /* 0x7ff000001800742a */ /* 0x0000640003f0d200 */
[----:B0-----:R-:W-:Y:S01]  /*1710*/  MOV R25, R9 ;  /* 0x0000000900197202 */ /* 0x001fe20000000f00 */
[----:B------:R-:W-:-:S15]  /*1720*/  IMAD.MOV.U32 R9, RZ, RZ, R27 ;  /* 0x000000ffff097224 */ /* 0x000fde00078e001b */
[----:B------:R-:W-:-:S15]  /*1730*/  NOP ;  /* 0x0000000000007918 */ /* 0x000fde0000000000 */
[----:B------:R-:W-:-:S15]  /*1740*/  NOP ;  /* 0x0000000000007918 */ /* 0x000fde0000000000 */
[----:B------:R-:W-:-:S15]  /*1750*/  NOP ;  /* 0x0000000000007918 */ /* 0x000fde0000000000 */
[----:B------:R-:W-:-:S01]  /*1760*/  NOP ;  /* 0x0000000000007918 */ /* 0x000fc20000000000 */
[----:B------:R0:W2:-:S15]  /*1770*/  DSETP.NEU.AND P2, PT, |R22|, +INF , PT ;  /* 0x7ff000001600742a */ /* 0x00009e0003f4d200 */
[----:B------:R-:W-:-:S15]  /*1780*/  NOP ;  /* 0x0000000000007918 */ /* 0x000fde0000000000 */
[----:B------:R-:W-:-:S15]  /*1790*/  NOP ;  /* 0x0000000000007918 */ /* 0x000fde0000000000 */
[----:B------:R-:W-:-:S15]  /*17a0*/  NOP ;  /* 0x0000000000007918 */ /* 0x000fde0000000000 */
[----:B------:R-:W-:-:S04]  /*17b0*/  NOP ;  /* 0x0000000000007918 */ /* 0x000fc80000000000 */
[----:B------:R0:W3:-:S15]  /*17c0*/  DSETP.NAN.AND P3, PT, R22, UR10, PT ;  /* 0x0000000a16007e2a */ /* 0x0000de000bf68000 */
[----:B------:R-:W-:-:S15]  /*17d0*/  NOP ;  /* 0x0000000000007918 */ /* 0x000fde0000000000 */
[----:B------:R-:W-:-:S15]  /*17e0*/  NOP ;  /* 0x0000000000007918 */ /* 0x000fde0000000000 */
[----:B------:R-:W-:-:S15]  /*17f0*/  NOP ;  /* 0x0000000000007918 */ /* 0x000fde0000000000 */
[----:B------:R-:W-:-:S04]  /*1800*/  NOP ;  /* 0x0000000000007918 */ /* 0x000fc80000000000 */
[----:B-123-5:R0:W4:Y:S02]  /*1810*/  DMUL R42, R20, R42 ;  /* 0x0000002a142a7228 */ /* 0x02e1240000000000 */
[----:B0---4-:R-:W-:Y:S05]  /*1820*/  CALL.REL.NOINC `($_ZN2at6native55_GLOBAL__N__6c1c77d0_17_DistanceKernel_cu_7dd49032_311431cdist_backward_kernel_cuda_implIdNS1_5distsIdE6lt_twoEEEvPT_PKS6_S9_S9_S9_S6_lllllll$__internal_accurate_pow) ;  /* 0x0000001000b47944 */ /* 0x011fea0003c00000 */
[----:B------:R-:W-:Y:S05]  /*1830*/  BSYNC.RECONVERGENT B1 ;  /* 0x0000000000017941 */ /* 0x000fea0003800200 */
.L_x_81:
[----:B------:R-:W-:Y:S01]  /*1840*/  IMAD.MOV.U32 R8, RZ, RZ, R25 ;  /* 0x000000ffff087224 */ /* 0x000fe200078e0019 */
[----:B------:R-:W-:Y:S01]  /*1850*/  ISETP.NE.AND P5, PT, R7, RZ, PT ;  /* 0x000000ff0700720c */ /* 0x000fe20003fa5270 */
[----:B------:R-:W-:Y:S01]  /*1860*/  IMAD.MOV.U32 R9, RZ, RZ, R26 ;  /* 0x000000ffff097224 */ /* 0x000fe200078e001a */
[----:B------:R-:W-:Y:S05]  /*1870*/  BSSY.RECONVERGENT B1, `(.L_x_73) ;  /* 0x0000044000017945 */ /* 0x000fea0003800200 */
[----:B------:R-:W0:Y:S02]  /*1880*/  DADD R8, -RZ, -R8 ;  /* 0x00000000ff087229 */ /* 0x000e240000000908 */
[----:B0-----:R-:W-:-:S02]  /*1890*/  FSEL R9, R9, R26, P6 ;  /* 0x0000001a09097208 */ /* 0x001fc40003000000 */
[----:B------:R-:W-:Y:S02]  /*18a0*/  FSEL R8, R8, R25, P6 ;  /* 0x0000001908087208 */ /* 0x000fe40003000000 */
[----:B------:R-:W-:Y:S02]  /*18b0*/  FSEL R25, R9, -QNAN , !P5 ;  /* 0xfff8000009197808 */ /* 0x000fe40006800000 */
[----:B------:R-:W-:Y:S02]  /*18c0*/  FSEL R8, R8, RZ, !P5 ;  /* 0x000000ff08087208 */ /* 0x000fe40006800000 */
[----:B------:R-:W-:Y:S02]  /*18d0*/  FSEL R0, R25, R6, P2 ;  /* 0x0000000619007208 */ /* 0x000fe40001000000 */
[----:B------:R-:W-:Y:S02]  /*18e0*/  FSEL R27, R8, RZ, P2 ;  /* 0x000000ff081b7208 */ /* 0x000fe40001000000 */
[----:B------:R-:W-:-:S02]  /*18f0*/  FSEL R9, R5, R0, !P0 ;  /* 0x0000000005097208 */ /* 0x000fc40004000000 */
[----:B------:R-:W-:Y:S02]  /*1900*/  FSEL R27, R27, RZ, P0 ;  /* 0x000000ff1b1b7208 */ /* 0x000fe40000000000 */
[----:B------:R-:W-:Y:S02]  /*1910*/  @!P4 FSEL R25, R19, R9, P3 ;  /* 0x000000091319c208 */ /* 0x000fe40001800000 */
[----:B------:R-:W-:-:S15]  /*1920*/  @!P4 FSEL R8, R18, R27, P3 ;  /* 0x0000001b1208c208 */ /* 0x000fde0001800000 */
[----:B------:R-:W-:-:S15]  /*1930*/  NOP ;  /* 0x0000000000007918 */ /* 0x000fde0000000000 */
[----:B------:R-:W-:-:S14]  /*1940*/  NOP ;  /* 0x0000000000007918 */ /* 0x000fdc0000000000 */
[----:B------:R-:W0:Y:S02]  /*1950*/  DSETP.NEU.AND P2, PT, R22, 1, PT ;  /* 0x3ff000001600742a */ /* 0x000e240003f4d000 */
[----:B0-----:R-:W-:Y:S02]  /*1960*/  FSEL R24, R25, 1.875, P2 ;  /* 0x3ff0000019187808 */ /* 0x001fe40001000000 */
[----:B------:R-:W-:Y:S01]  /*1970*/  FSEL R0, R8, RZ, P2 ;  /* 0x000000ff08007208 */ /* 0x000fe20001000000 */
[----:B------:R-:W-:Y:S01]  /*1980*/  IMAD.MOV.U32 R8, RZ, RZ, 0x1 ;  /* 0x00000001ff087424 */ /* 0x000fe200078e00ff */
[----:B------:R-:W-:Y:S02]  /*1990*/  FSEL R25, R24, 1.875, P1 ;  /* 0x3ff0000018197808 */ /* 0x000fe40000800000 */
[----:B------:R-:W-:Y:S02]  /*19a0*/  FSEL R24, R0, RZ, P1 ;  /* 0x000000ff00187208 */ /* 0x000fe40000800000 */
[----:B------:R-:W0:Y:S01]  /*19b0*/  MUFU.RCP64H R9, R25 ;  /* 0x0000001900097308 */ /* 0x000e220000001800 */
[----:B------:R-:W-:-:S15]  /*19c0*/  FSETP.GEU.AND P1, PT, |R43|, 6.5827683646048100446e-37, PT ;  /* 0x036000002b00780b */ /* 0x000fde0003f2e200 */
[----:B------:R-:W-:-:S15]  /*19d0*/  NOP ;  /* 0x0000000000007918 */ /* 0x000fde0000000000 */
[----:B------:R-:W-:-:S15]  /*19e0*/  NOP ;  /* 0x0000000000007918 */ /* 0x000fde0000000000 */
[----:B------:R-:W-:-:S08]  /*19f0*/  NOP ;  /* 0x0000000000007918 */ /* 0x000fd00000000000 */
        /* <DEDUP_REMOVED lines=40> */
[----:B------:R-:W-:Y:S05]  /*1c80*/  CALL.REL.NOINC `($__internal_8_$__cuda_sm20_div_rn_f64_full) ;  /* 0x0000000000407944 */ /* 0x000fea0003c00000 */
[----:B------:R-:W-:Y:S02]  /*1c90*/  IMAD.MOV.U32 R8, RZ, RZ, R30 ;  /* 0x000000ffff087224 */ /* 0x000fe400078e001e */
[----:B------:R-:W-:-:S07]  /*1ca0*/  IMAD.MOV.U32 R9, RZ, RZ, R31 ;  /* 0x000000ffff097224 */ /* 0x000fce00078e001f */
.L_x_82:
[----:B------:R-:W-:Y:S05]  /*1cb0*/  BSYNC.RECONVERGENT B1 ;  /* 0x0000000000017941 */ /* 0x000fea0003800200 */
.L_x_73:
[----:B------:R-:W-:Y:S05]  /*1cc0*/  BSYNC.RECONVERGENT B0 ;  /* 0x0000000000007941 */ /* 0x000fea0003800200 */
.L_x_72:
[----:B------:R-:W-:Y:S01]  /*1cd0*/  IMAD.U32 R25, RZ, RZ, UR4 ;  /* 0x00000004ff197e24 */ /* 0x000fe2000f8e00ff */
[----:B------:R0:W-:Y:S01]  /*1ce0*/  STG.E.64 desc[UR8][R10.64], R8 ;  /* 0x000000080a007986 */ /* 0x0001e2000c101b08 */
[----:B------:R-:W-:Y:S02]  /*1cf0*/  IMAD.U32 R27, RZ, RZ, UR4 ;  /* 0x00000004ff1b7e24 */ /* 0x000fe4000f8e00ff */
[----:B------:R-:W-:-:S04]  /*1d00*/  IMAD.WIDE R14, R25, 0x8, R14 ;  /* 0x00000008190e7825 */ /* 0x000fc800078e020e */
[----:B------:R-:W-:Y:S01]  /*1d10*/  IMAD.WIDE R12, R25, 0x8, R12 ;  /* 0x00000008190c7825 */ /* 0x000fe200078e020c */
[----:B------:R-:W-:-:S03]  /*1d20*/  ISETP.GE.U32.AND P0, PT, R14, R2, PT ;  /* 0x000000020e00720c */ /* 0x000fc60003f06070 */
[----:B------:R-:W-:Y:S01]  /*1d30*/  IMAD.WIDE R24, R27, 0x8, R10 ;  /* 0x000000081b187825 */ /* 0x000fe200078e020a */
[----:B------:R-:W-:-:S03]  /*1d40*/  ISETP.GE.U32.AND.EX P0, PT, R15, R3, PT, P0 ;  /* 0x000000030f00720c */ /* 0x000fc60003f06100 */
[----:B0-----:R-:W-:Y:S02]  /*1d50*/  IMAD.MOV.U32 R10, RZ, RZ, R24 ;  /* 0x000000ffff0a7224 */ /* 0x001fe400078e0018 */
[----:B------:R-:W-:-:S08]  /*1d60*/  IMAD.MOV.U32 R11, RZ, RZ, R25 ;  /* 0x000000ffff0b7224 */ /* 0x000fd000078e0019 */
[----:B------:R-:W-:Y:S05]  /*1d70*/  @!P0 BRA `(.L_x_83) ;  /* 0xfffffff000148947 */ /* 0x000fea000383ffff */
[----:B------:R-:W-:Y:S05]  /*1d80*/  EXIT ;  /* 0x000000000000794d */ /* 0x000fea0003800000 */
        .weak           $__internal_8_$__cuda_sm20_div_rn_f64_full
        .type           $__internal_8_$__cuda_sm20_div_rn_f64_full,@function
        .size           $__internal_8_$__cuda_sm20_div_rn_f64_full,($__internal_9_$__cuda_sm20_div_s64 - $__internal_8_$__cuda_sm20_div_rn_f64_full)
$__internal_8_$__cuda_sm20_div_rn_f64_full:
[C---:B------:R-:W-:Y:S01]  /*1d90*/  FSETP.GEU.AND P2, PT, |R43|.reuse, 1.469367938527859385e-39, PT ;  /* 0x001000002b00780b */ /* 0x040fe20003f4e200 */
[----:B------:R-:W-:Y:S01]  /*1da0*/  IMAD.MOV.U32 R26, RZ, RZ, R42 ;  /* 0x000000ffff1a7224 */ /* 0x000fe200078e002a */
[----:B------:R-:W-:Y:S01]  /*1db0*/  LOP3.LUT R30, R43, 0x7ff00000, RZ, 0xc0, !PT ;  /* 0x7ff000002b1e7812 */ /* 0x000fe200078ec0ff */
[----:B------:R-:W-:Y:S01]  /*1dc0*/  IMAD.MOV.U32 R28, RZ, RZ, 0x1 ;  /* 0x00000001ff1c7424 */ /* 0x000fe200078e00ff */
[C---:B------:R-:W-:Y:S01]  /*1dd0*/  LOP3.LUT R36, R25.reuse, 0x7ff00000, RZ, 0xc0, !PT ;  /* 0x7ff0000019247812 */ /* 0x040fe200078ec0ff */
[----:B------:R-:W-:Y:S01]  /*1de0*/  BSSY.RECONVERGENT B2, `(.L_x_84) ;  /* 0x0000077000027945 */ /* 0x000fe20003800200 */
[----:B------:R-:W-:Y:S01]  /*1df0*/  MOV R31, 0x1ca00000 ;  /* 0x1ca00000001f7802 */ /* 0x000fe20000000f00 */
[----:B------:R-:W-:Y:S01]  /*1e00*/  IMAD.MOV.U32 R37, RZ, RZ, R30 ;  /* 0x000000ffff257224 */ /* 0x000fe200078e001e */
[----:B------:R-:W-:Y:S02]  /*1e10*/  ISETP.GE.U32.AND P1, PT, R30, R36, PT ;  /* 0x000000241e00720c */ /* 0x000fe40003f26070 */
[----:B------:R-:W-:-:S02]  /*1e20*/  FSETP.GEU.AND P0, PT, |R25|, 1.469367938527859385e-39, PT ;  /* 0x001000001900780b */ /* 0x000fc40003f0e200 */
[C---:B------:R-:W-:Y:S01]  /*1e30*/  LOP3.LUT R8, R25.reuse, 0x800fffff, RZ, 0xc0, !PT ;  /* 0x800fffff19087812 */ /* 0x040fe200078ec0ff */
[----:B------:R-:W-:Y:S01]  /*1e40*/  @!P2 IMAD.MOV.U32 R34, RZ, RZ, RZ ;  /* 0x000000ffff22a224 */ /* 0x000fe200078e00ff */
[----:B------:R-:W-:Y:S02]  /*1e50*/  @!P2 LOP3.LUT R27, R25, 0x7ff00000, RZ, 0xc0, !PT ;  /* 0x7ff00000191ba812 */ /* 0x000fe400078ec0ff */
[----:B------:R-:W-:Y:S01]  /*1e60*/  LOP3.LUT R9, R8, 0x3ff00000, RZ, 0xfc, !PT ;  /* 0x3ff0000008097812 */ /* 0x000fe200078efcff */
[----:B------:R-:W-:Y:S01]  /*1e70*/  IMAD.MOV.U32 R8, RZ, RZ, R24 ;  /* 0x000000ffff087224 */ /* 0x000fe200078e0018 */
[----:B------:R-:W-:Y:S02]  /*1e80*/  @!P2 ISETP.GE.U32.AND P3, PT, R30, R27, PT ;  /* 0x0000001b1e00a20c */ /* 0x000fe40003f66070 */
[C---:B------:R-:W-:Y:S02]  /*1e90*/  SEL R27, R31.reuse, 0x63400000, !P1 ;  /* 0x634000001f1b7807 */ /* 0x040fe40004800000 */
[----:B------:R-:W-:Y:S01]  /*1ea0*/  @!P2 SEL R35, R31, 0x63400000, !P3 ;  /* 0x634000001f23a807 */ /* 0x000fe20005800000 */
[----:B------:R-:W0:Y:S01]  /*1eb0*/  @!P0 DMUL R8, R24, 8.98846567431157953865e+307 ;  /* 0x7fe0000018088828 */ /* 0x000e220000000000 */
[--C-:B------:R-:W-:Y:S01]  /*1ec0*/  LOP3.LUT R27, R27, 0x800fffff, R43.reuse, 0xf8, !PT ;  /* 0x800fffff1b1b7812 */ /* 0x100fe200078ef82b */
[----:B0-----:R-:W0:Y:S01]  /*1ed0*/  MUFU.RCP64H R29, R9 ;  /* 0x00000009001d7308 */ /* 0x001e220000001800 */
[----:B------:R-:W-:-:S02]  /*1ee0*/  @!P2 LOP3.LUT R35, R35, 0x80000000, R43, 0xf8, !PT ;  /* 0x800000002323a812 */ /* 0x000fc400078ef82b */
[----:B------:R-:W-:Y:S02]  /*1ef0*/  @!P0 LOP3.LUT R36, R9, 0x7ff00000, RZ, 0xc0, !PT ;  /* 0x7ff0000009248812 */ /* 0x000fe400078ec0ff */
[----:B------:R-:W-:-:S03]  /*1f00*/  @!P2 LOP3.LUT R35, R35, 0x100000, RZ, 0xfc, !PT ;  /* 0x001000002323a812 */ /* 0x000fc600078efcff */
[----:B------:R-:W-:-:S15]  /*1f10*/  VIADD R39, R36, 0xffffffff ;  /* 0xffffffff24277836 */ /* 0x000fde0000000000 */
[----:B------:R-:W-:-:S15]  /*1f20*/  NOP ;  /* 0x0000000000007918 */ /* 0x000fde0000000000 */
[----:B------:R-:W-:-:S15]  /*1f30*/  NOP ;  /* 0x0000000000007918 */ /* 0x000fde0000000000 */
[----:B------:R-:W-:-:S09]  /*1f40*/  NOP ;  /* 0x0000000000007918 */ /* 0x000fd20000000000 */
[----:B------:R-:W1:Y:S02]  /*1f50*/  @!P2 DFMA R26, R26, 2, -R34 ;  /* 0x400000001a1aa82b */ /* 0x000e640000000822 */
[----:B-1----:R-:W-:-:S05]  /*1f60*/  @!P2 LOP3.LUT R37, R27, 0x7ff00000, RZ, 0xc0, !PT ;  /* 0x7ff000001b25a812 */ /* 0x002fca00078ec0ff */
[----:B------:R-:W-:-:S05]  /*1f70*/  VIADD R38, R37, 0xffffffff ;  /* 0xffffffff25267836 */ /* 0x000fca0000000000 */
[----:B------:R-:W-:-:S04]  /*1f80*/  ISETP.GT.U32.AND P0, PT, R38, 0x7feffffe, PT ;  /* 0x7feffffe2600780c */ /* 0x000fc80003f04070 */
[----:B------:R-:W-:-:S15]  /*1f90*/  ISETP.GT.U32.OR P0, PT, R39, 0x7feffffe, P0 ;  /* 0x7feffffe2700780c */ /* 0x000fde0000704470 */
[----:B------:R-:W-:-:S15]  /*1fa0*/  NOP ;  /* 0x0000000000007918 */ /* 0x000fde0000000000 */
[----:B------:R-:W-:-:S15]  /*1fb0*/  NOP ;  /* 0x0000000000007918 */ /* 0x000fde0000000000 */
[----:B------:R-:W-:-:S03]  /*1fc0*/  NOP ;  /* 0x0000000000007918 */ /* 0x000fc60000000000 */
        /* <DEDUP_REMOVED lines=49> */
[----:B------:R-:W-:Y:S01]  /*22e0*/  IMAD.MOV.U32 R32, RZ, RZ, RZ ;  /* 0x000000ffff207224 */ /* 0x000fe200078e00ff */
[C---:B0-----:R-:W-:Y:S02]  /*22f0*/  FSETP.NEU.AND P0, PT, R9.reuse, RZ, PT ;  /* 0x000000ff0900720b */ /* 0x041fe40003f0d000 */
[----:B------:R-:W-:-:S04]  /*2300*/  LOP3.LUT R25, R9, 0x80000000, R25, 0x48, !PT ;  /* 0x8000000009197812 */ /* 0x000fc800078e4819 */
[----:B------:R-:W-:-:S07]  /*2310*/  LOP3.LUT R33, R25, R33, RZ, 0xfc, !PT ;  /* 0x0000002119217212 */ /* 0x000fce00078efcff */
[----:B------:R-:W-:Y:S05]  /*2320*/  @!P0 BRA `(.L_x_86) ;  /* 0x0000000000888947 */ /* 0x000fea0003800000 */
[----:B------:R-:W-:Y:S02]  /*2330*/  IMAD.MOV R9, RZ, RZ, -R34 ;  /* 0x000000ffff097224 */ /* 0x000fe400078e0a22 */
[----:B------:R-:W-:-:S06]  /*2340*/  IMAD.MOV.U32 R8, RZ, RZ, RZ ;  /* 0x000000ffff087224 */ /* 0x000fcc00078e00ff */
[----:B------:R-:W0:Y:S02]  /*2350*/  DFMA R8, R30, -R8, R28 ;  /* 0x800000081e08722b */ /* 0x000e24000000001c */
[----:B0-----:R-:W-:-:S04]  /*2360*/  IADD3 R8, PT, PT, -R34, -0x43300000, RZ ;  /* 0xbcd0000022087810 */ /* 0x001fc80007ffe1ff */
[----:B------:R-:W-:-:S15]  /*2370*/  FSETP.NEU.AND P0, PT, |R9|, R8, PT ;  /* 0x000000080900720b */ /* 0x000fde0003f0d200 */
[----:B------:R-:W-:-:S15]  /*2380*/  NOP ;  /* 0x0000000000007918 */ /* 0x000fde0000000000 */
[----:B------:R-:W-:-:S15]  /*2390*/  NOP ;  /* 0x0000000000007918 */ /* 0x000fde0000000000 */
[----:B------:R-:W-:-:S13]  /*23a0*/  NOP ;  /* 0x0000000000007918 */ /* 0x000fda0000000000 */
[----:B------:R-:W0:Y:S02]  /*23b0*/  DMUL.RP R28, R28, R32 ;  /* 0x000000201c1c7228 */ /* 0x000e240000008000 */
[----:B0-----:R-:W-:Y:S02]  /*23c0*/  LOP3.LUT R25, R29, R25, RZ, 0x3c, !PT ;  /* 0x000000191d197212 */ /* 0x001fe400078e3cff */
[----:B------:R-:W-:Y:S02]  /*23d0*/  FSEL R30, R28, R30, !P0 ;  /* 0x0000001e1c1e7208 */ /* 0x000fe40004000000 */
[----:B------:R-:W-:Y:S01]  /*23e0*/  FSEL R31, R25, R31, !P0 ;  /* 0x0000001f191f7208 */ /* 0x000fe20004000000 */
[----:B------:R-:W-:Y:S06]  /*23f0*/  BRA `(.L_x_86) ;  /* 0x0000000000547947 */ /* 0x000fec0003800000 */
.L_x_85:
[----:B------:R-:W0:Y:S02]  /*2400*/  DSETP.NAN.AND P0, PT, R42, R42, PT ;  /* 0x0000002a2a00722a */ /* 0x000e240003f08000 */
[----:B0-----:R-:W-:Y:S05]  /*2410*/  @P0 BRA `(.L_x_87) ;  /* 0x0000000000440947 */ /* 0x001fea0003800000 */
[----:B------:R-:W0:Y:S02]  /*2420*/  DSETP.NAN.AND P0, PT, R24, R24, PT ;  /* 0x000000181800722a */ /* 0x000e240003f08000 */
[----:B0-----:R-:W-:Y:S05]  /*2430*/  @P0 BRA `(.L_x_88) ;  /* 0x0000000000300947 */ /* 0x001fea0003800000 */
[----:B------:R-:W-:Y:S01]  /*2440*/  ISETP.NE.AND P0, PT, R37, R36, PT ;  /* 0x000000242500720c */ /* 0x000fe20003f05270 */
[----:B------:R-:W-:Y:S02]  /*2450*/  IMAD.MOV.U32 R30, RZ, RZ, 0x0 ;  /* 0x00000000ff1e7424 */ /* 0x000fe400078e00ff */
[----:B------:R-:W-:-:S10]  /*2460*/  IMAD.MOV.U32 R31, RZ, RZ, -0x80000 ;  /* 0xfff80000ff1f7424 */ /* 0x000fd400078e00ff */
[----:B------:R-:W-:Y:S05]  /*2470*/  @!P0 BRA `(.L_x_86) ;  /* 0x0000000000348947 */ /* 0x000fea0003800000 */
[----:B------:R-:W-:Y:S02]  /*2480*/  ISETP.NE.AND P0, PT, R37, 0x7ff00000, PT ;  /* 0x7ff000002500780c */ /* 0x000fe40003f05270 */
[----:B------:R-:W-:Y:S02]  /*2490*/  LOP3.LUT R31, R43, 0x80000000, R25, 0x48, !PT ;  /* 0x800000002b1f7812 */ /* 0x000fe400078e4819 */
[----:B------:R-:W-:-:S13]  /*24a0*/  ISETP.EQ.OR P0, PT, R36, RZ, !P0 ;  /* 0x000000ff2400720c */ /* 0x000fda0004702670 */
[----:B------:R-:W-:Y:S02]  /*24b0*/  @P0 LOP3.LUT R8, R31, 0x7ff00000, RZ, 0xfc, !PT ;  /* 0x7ff000001f080812 */ /* 0x000fe400078efcff */
[----:B------:R-:W-:Y:S01]  /*24c0*/  @!P0 MOV R30, RZ ;  /* 0x000000ff001e8202 */ /* 0x000fe20000000f00 */
[----:B------:R-:W-:Y:S02]  /*24d0*/  @P0 IMAD.MOV.U32 R30, RZ, RZ, RZ ;  /* 0x000000ffff1e0224 */ /* 0x000fe400078e00ff */
[----:B------:R-:W-:Y:S01]  /*24e0*/  @P0 IMAD.MOV.U32 R31, RZ, RZ, R8 ;  /* 0x000000ffff1f0224 */ /* 0x000fe200078e0008 */
[----:B------:R-:W-:Y:S06]  /*24f0*/  BRA `(.L_x_86) ;  /* 0x0000000000147947 */ /* 0x000fec0003800000 */
.L_x_88:
[----:B------:R-:W-:Y:S01]  /*2500*/  LOP3.LUT R31, R25, 0x80000, RZ, 0xfc, !PT ;  /* 0x00080000191f7812 */ /* 0x000fe200078efcff */
[----:B------:R-:W-:Y:S01]  /*2510*/  IMAD.MOV.U32 R30, RZ, RZ, R24 ;  /* 0x000000ffff1e7224 */ /* 0x000fe200078e0018 */
[----:B------:R-:W-:Y:S06]  /*2520*/  BRA `(.L_x_86) ;  /* 0x0000000000087947 */ /* 0x000fec0003800000 */
.L_x_87:
[----:B------:R-:W-:Y:S01]  /*2530*/  LOP3.LUT R31, R43, 0x80000, RZ, 0xfc, !PT ;  /* 0x000800002b1f7812 */ /* 0x000fe200078efcff */
[----:B------:R-:W-:-:S07]  /*2540*/  IMAD.MOV.U32 R30, RZ, RZ, R42 ;  /* 0x000000ffff1e7224 */ /* 0x000fce00078e002a */
.L_x_86:
[----:B------:R-:W-:Y:S05]  /*2550*/  BSYNC.RECONVERGENT B2 ;  /* 0x0000000000027941 */ /* 0x000fea0003800200 */
.L_x_84:
[----:B------:R-:W-:Y:S02]  /*2560*/  IMAD.MOV.U32 R8, RZ, RZ, R0 ;  /* 0x000000ffff087224 */ /* 0x000fe400078e0000 */
[----:B------:R-:W-:-:S04]  /*2570*/  IMAD.MOV.U32 R9, RZ, RZ, 0x0 ;  /* 0x00000000ff097424 */ /* 0x000fc800078e00ff */
[----:B------:R-:W-:Y:S05]  /*2580*/  RET.REL.NODEC R8 `(_ZN2at6native55_GLOBAL__N__6c1c77d0_17_DistanceKernel_cu_7dd49032_311431cdist_backward_kernel_cuda_implIdNS1_5distsIdE6lt_twoEEEvPT_PKS6_S9_S9_S9_S6_lllllll) ;  /* 0xffffffd8089c7950 */ /* 0x000fea0003c3ffff */
        .weak           $__internal_9_$__cuda_sm20_div_s64
        .type           $__internal_9_$__cuda_sm20_div_s64,@function
        .size           $__internal_9_$__cuda_sm20_div_s64,($_ZN2at6native55_GLOBAL__N__6c1c77d0_17_DistanceKernel_cu_7dd49032_311431cdist_backward_kernel_cuda_implIdNS1_5distsIdE6lt_twoEEEvPT_PKS6_S9_S9_S9_S6_lllllll$__internal_accurate_pow - $__internal_9_$__cuda_sm20_div_s64)
$__internal_9_$__cuda_sm20_div_s64:
        /* <DEDUP_REMOVED lines=18> */
[----:B------:R-:W-:Y:S02]  /*26b0*/  IMAD.X R21, RZ, RZ, ~R17, P0 ;  /* 0x000000ffff157224 */ /* 0x000fe400000e0e11 */
[----:B------:R-:W-:Y:S02]  /*26c0*/  IMAD.MOV.U32 R17, RZ, RZ, R14 ;  /* 0x000000ffff117224 */ /* 0x000fe400078e000e */
[-C--:B------:R-:W-:Y:S02]  /*26d0*/  IMAD R23, R15, R21.reuse, RZ ;  /* 0x000000150f177224 */ /* 0x080fe400078e02ff */
[----:B------:R-:W-:-:S04]  /*26e0*/  IMAD.WIDE.U32 R16, P0, R14, R21, R16 ;  /* 0x000000150e107225 */ /* 0x000fc80007800010 */
[----:B------:R-:W-:Y:S01]  /*26f0*/  IMAD.HI.U32 R13, R15, R21, RZ ;  /* 0x000000150f0d7227 */ /* 0x000fe200078e00ff */
[----:B------:R-:W-:-:S03]  /*2700*/  IADD3 R21, P4, PT, RZ, -R0, RZ ;  /* 0x80000000ff157210 */ /* 0x000fc60007f9e0ff */
[----:B------:R-:W-:Y:S01]  /*2710*/  IMAD.HI.U32 R16, P1, R15, R19, R16 ;  /* 0x000000130f107227 */ /* 0x000fe20007820010 */
[----:B------:R-:W-:-:S03]  /*2720*/  SEL R21, R21, R0, !P3 ;  /* 0x0000000015157207 */ /* 0x000fc60005800000 */
        /* <DEDUP_REMOVED lines=8> */
[----:B------:R-:W-:Y:S02]  /*27b0*/  IMAD.X R14, RZ, RZ, ~R15, P0 ;  /* 0x000000ffff0e7224 */ /* 0x000fe400000e0e0f */
[----:B------:R-:W-:Y:S02]  /*27c0*/  IMAD.MOV.U32 R15, RZ, RZ, RZ ;  /* 0x000000ffff0f7224 */ /* 0x000fe400078e00ff */
[----:B------:R-:W-:-:S04]  /*27d0*/  IMAD.WIDE.U32 R16, P0, R17, R14, R16 ;  /* 0x0000000e11107225 */ /* 0x000fc80007800010 */
[----:B------:R-:W-:-:S04]  /*27e0*/  IMAD.HI.U32 R17, P1, R13, R19, R16 ;  /* 0x000000130d117227 */ /* 0x000fc80007820010 */
[CC--:B------:R-:W-:Y:S02]  /*27f0*/  IMAD R16, R13.reuse, R14.reuse, RZ ;  /* 0x0000000e0d107224 */ /* 0x0c0fe400078e02ff */
[----:B------:R-:W-:-:S03]  /*2800*/  IMAD.HI.U32 R14, R13, R14, RZ ;  /* 0x0000000e0d0e7227 */ /* 0x000fc600078e00ff */
[----:B------:R-:W-:Y:S01]  /*2810*/  IADD3 R17, P2, PT, R16, R17, RZ ;  /* 0x0000001110117210 */ /* 0x000fe20007f5e0ff */
[----:B------:R-:W-:Y:S01]  /*2820*/  IMAD.X R16, RZ, RZ, ~R11, P4 ;  /* 0x000000ffff107224 */ /* 0x000fe200020e0e0b */
[----:B------:R-:W-:-:S03]  /*2830*/  IADD3.X R13, PT, PT, R14, R13, RZ, P0, !PT ;  /* 0x0000000d0e0d7210 */ /* 0x000fc600007fe4ff */
[----:B------:R-:W-:Y:S01]  /*2840*/  IMAD.HI.U32 R14, R17, R21, RZ ;  /* 0x00000015110e7227 */ /* 0x000fe200078e00ff */
[----:B------:R-:W-:Y:S02]  /*2850*/  SEL R16, R16, R11, !P3 ;  /* 0x0000000b10107207 */ /* 0x000fe40005800000 */
        /* <DEDUP_REMOVED lines=13> */
[----:B------:R-:W-:-:S04]  /*2930*/  IMAD R15, R13, R8, R15 ;  /* 0x000000080d0f7224 */ /* 0x000fc800078e020f */
[----:B------:R-:W-:Y:S01]  /*2940*/  IMAD.X R23, R16, 0x1, ~R15, P1 ;  /* 0x0000000110177824 */ /* 0x000fe200008e0e0f */
[----:B------:R-:W-:Y:S01]  /*2950*/  IADD3 R15, P1, PT, R21, -R8, RZ ;  /* 0x80000008150f7210 */ /* 0x000fe20007f3e0ff */
[----:B------:R-:W-:-:S03]  /*2960*/  IMAD.X R16, RZ, RZ, R13, P2 ;  /* 0x000000ffff107224 */ /* 0x000fc600010e060d */
[C---:B------:R-:W-:Y:S01]  /*2970*/  ISETP.GE.U32.AND.EX P0, PT, R23.reuse, R9, PT, P0 ;  /* 0x000000091700720c */ /* 0x040fe20003f06100 */
[----:B------:R-:W-:-:S03]  /*2980*/  IMAD.X R19, R23, 0x1, ~R9, P1 ;  /* 0x0000000117137824 */ /* 0x000fc600008e0e09 */
[----:B------:R-:W-:Y:S02]  /*2990*/  SEL R15, R15, R21, P0 ;  /* 0x000000150f0f7207 */ /* 0x000fe40000000000 */
[----:B------:R-:W-:Y:S02]  /*29a0*/  SEL R17, R14, R17, P0 ;  /* 0x000000110e117207 */ /* 0x000fe40000000000 */
[----:B------:R-:W-:Y:S02]  /*29b0*/  SEL R19, R19, R23, P0 ;  /* 0x0000001713137207 */ /* 0x000fe40000000000 */
[----:B------:R-:W-:Y:S02]  /*29c0*/  ISETP.GE.U32.AND P1, PT, R15, R8, PT ;  /* 0x000000080f00720c */ /* 0x000fe40003f26070 */
[----:B------:R-:W-:Y:S02]  /*29d0*/  SEL R14, R16, R13, P0 ;  /* 0x0000000d100e7207 */ /* 0x000fe40000000000 */
[----:B------:R-:W-:-:S02]  /*29e0*/  IADD3 R8, P2, PT, R17, 0x1, RZ ;  /* 0x0000000111087810 */ /* 0x000fc40007f5e0ff */
[----:B------:R-:W-:Y:S02]  /*29f0*/  ISETP.GE.U32.AND.EX P0, PT, R19, R9, PT, P1 ;  /* 0x000000091300720c */ /* 0x000fe40003f06110 */
[----:B------:R-:W-:Y:S01]  /*2a00*/  LOP3.LUT R15, R12, R11, RZ, 0x3c, !PT ;  /* 0x0000000b0c0f7212 */ /* 0x000fe200078e3cff */
[----:B------:R-:W-:Y:S01]  /*2a10*/  IMAD.X R13, RZ, RZ, R14, P2 ;  /* 0x000000ffff0d7224 */ /* 0x000fe200010e060e */
[----:B------:R-:W-:Y:S02]  /*2a20*/  SEL R8, R8, R17, P0 ;  /* 0x0000001108087207 */ /* 0x000fe40000000000 */
[----:B------:R-:W-:Y:S02]  /*2a30*/  ISETP.GE.AND P1, PT, R15, RZ, PT ;  /* 0x000000ff0f00720c */ /* 0x000fe40003f26270 */
[----:B------:R-:W-:Y:S02]  /*2a40*/  SEL R13, R13, R14, P0 ;  /* 0x0000000e0d0d7207 */ /* 0x000fe40000000000 */
[----:B------:R-:W-:-:S02]  /*2a50*/  IADD3 R9, P2, PT, RZ, -R8, RZ ;  /* 0x80000008ff097210 */ /* 0x000fc40007f5e0ff */
[----:B------:R-:W-:-:S03]  /*2a60*/  ISETP.NE.U32.AND P0, PT, R10, RZ, PT ;  /* 0x000000ff0a00720c */ /* 0x000fc60003f05070 */
[----:B------:R-:W-:Y:S01]  /*2a70*/  IMAD.X R10, RZ, RZ, ~R13, P2 ;  /* 0x000000ffff0a7224 */ /* 0x000fe200010e0e0d */
[----:B------:R-:W-:Y:S02]  /*2a80*/  ISETP.NE.AND.EX P0, PT, R12, RZ, PT, P0 ;  /* 0x000000ff0c00720c */ /* 0x000fe40003f05300 */
[----:B------:R-:W-:Y:S01]  /*2a90*/  SEL R12, R9, R8, !P1 ;  /* 0x00000008090c7207 */ /* 0x000fe20004800000 */
[----:B------:R-:W-:Y:S01]  /*2aa0*/  IMAD.MOV.U32 R8, RZ, RZ, R2 ;  /* 0x000000ffff087224 */ /* 0x000fe200078e0002 */
[----:B------:R-:W-:Y:S01]  /*2ab0*/  SEL R13, R10, R13, !P1 ;  /* 0x0000000d0a0d7207 */ /* 0x000fe20004800000 */
[----:B------:R-:W-:Y:S01]  /*2ac0*/  IMAD.MOV.U32 R9, RZ, RZ, 0x0 ;  /* 0x00000000ff097424 */ /* 0x000fe200078e00ff */
[----:B------:R-:W-:Y:S02]  /*2ad0*/  SEL R12, R12, 0xffffffff, P0 ;  /* 0xffffffff0c0c7807 */ /* 0x000fe40000000000 */
[----:B------:R-:W-:Y:S01]  /*2ae0*/  SEL R13, R13, 0xffffffff, P0 ;  /* 0xffffffff0d0d7807 */ /* 0x000fe20000000000 */
[----:B------:R-:W-:Y:S06]  /*2af0*/  RET.REL.NODEC R8 `(_ZN2at6native55_GLOBAL__N__6c1c77d0_17_DistanceKernel_cu_7dd49032_311431cdist_backward_kernel_cuda_implIdNS1_5distsIdE6lt_twoEEEvPT_PKS6_S9_S9_S9_S6_lllllll) ;  /* 0xffffffd408407950 */ /* 0x000fec0003c3ffff */
        .type           $_ZN2at6native55_GLOBAL__N__6c1c77d0_17_DistanceKernel_cu_7dd49032_311431cdist_backward_kernel_cuda_implIdNS1_5distsIdE6lt_twoEEEvPT_PKS6_S9_S9_S9_S6_lllllll$__internal_accurate_pow,@function
        .size           $_ZN2at6native55_GLOBAL__N__6c1c77d0_17_DistanceKernel_cu_7dd49032_311431cdist_backward_kernel_cuda_implIdNS1_5distsIdE6lt_twoEEEvPT_PKS6_S9_S9_S9_S6_lllllll$__internal_accurate_pow,(.L_x_772 - $_ZN2at6native55_GLOBAL__N__6c1c77d0_17_DistanceKernel_cu_7dd49032_311431cdist_backward_kernel_cuda_implIdNS1_5distsIdE6lt_twoEEEvPT_PKS6_S9_S9_S9_S6_lllllll$__internal_accurate_pow)
$_ZN2at6native55_GLOBAL__N__6c1c77d0_17_DistanceKernel_cu_7dd49032_311431cdist_backward_kernel_cuda_implIdNS1_5distsIdE6lt_twoEEEvPT_PKS6_S9_S9_S9_S6_lllllll$__internal_accurate_pow:
[----:B------:R-:W-:Y:S01]  /*2b00*/  ISETP.GT.U32.AND P5, PT, R25, 0xfffff, PT ;  /* 0x000fffff1900780c */ /* 0x000fe20003fa4070 */
[----:B------:R-:W-:Y:S01]  /*2b10*/  IMAD.MOV.U32 R24, RZ, RZ, R26 ;  /* 0x000000ffff187224 */ /* 0x000fe200078e001a */
[----:B------:R-:W-:Y:S01]  /*2b20*/  SHF.R.U32.HI R46, RZ, 0x14, R25 ;  /* 0x00000014ff2e7819 */ /* 0x000fe20000011619 */
[----:B------:R-:W-:Y:S01]  /*2b30*/  IMAD.MOV.U32 R36, RZ, RZ, 0x41ad3b5a ;  /* 0x41ad3b5aff247424 */ /* 0x000fe200078e00ff */
[----:B------:R-:W-:Y:S01]  /*2b40*/  UMOV UR18, 0x7d2cafe2 ;  /* 0x7d2cafe200127882 */ /* 0x000fe20000000000 */
[----:B------:R-:W-:Y:S01]  /*2b50*/  IMAD.MOV.U32 R37, RZ, RZ, 0x3ed0f5d2 ;  /* 0x3ed0f5d2ff257424 */ /* 0x000fe200078e00ff */
[----:B------:R-:W-:Y:S01]  /*2b60*/  UMOV UR19, 0x3eb0f5ff ;  /* 0x3eb0f5ff00137882 */ /* 0x000fe20000000000 */
[----:B------:R-:W-:Y:S01]  /*2b70*/  UMOV UR20, 0x3b39803f ;  /* 0x3b39803f00147882 */ /* 0x000fe20000000000 */
[----:B------:R-:W-:-:S05]  /*2b80*/  UMOV UR21, 0x3c7abc9e ;  /* 0x3c7abc9e00157882 */ /* 0x000fca0000000000 */
[----:B------:R0:W1:Y:S02]  /*2b90*/  @!P5 DMUL R28, R24, 1.80143985094819840000e+16 ;  /* 0x43500000181cd828 */ /* 0x0000640000000000 */
[----:B0-----:R-:W-:Y:S01]  /*2ba0*/  IMAD.MOV.U32 R24, RZ, RZ, R25 ;  /* 0x000000ffff187224 */ /* 0x001fe200078e0019 */
[----:B-1----:R-:W-:Y:S01]  /*2bb0*/  @!P5 LEA.HI R46, R29, 0xffffffca, RZ, 0xc ;  /* 0xffffffca1d2ed811 */ /* 0x002fe200078f60ff */
[----:B------:R-:W-:Y:S01]  /*2bc0*/  @!P5 IMAD.MOV.U32 R24, RZ, RZ, R29 ;  /* 0x000000ffff18d224 */ /* 0x000fe200078e001d */
[----:B------:R-:W-:Y:S01]  /*2bd0*/  @!P5 MOV R26, R28 ;  /* 0x0000001c001ad202 */ /* 0x000fe20000000f00 */
[----:B------:R-:W-:-:S03]  /*2be0*/  IMAD.MOV.U32 R28, RZ, RZ, RZ ;  /* 0x000000ffff1c7224 */ /* 0x000fc600078e00ff */
[----:B------:R-:W-:-:S04]  /*2bf0*/  LOP3.LUT R24, R24, 0x800fffff, RZ, 0xc0, !PT ;  /* 0x800fffff18187812 */ /* 0x000fc800078ec0ff */
[----:B------:R-:W-:Y:S01]  /*2c00*/  LOP3.LUT R25, R24, 0x3ff00000, RZ, 0xfc, !PT ;  /* 0x3ff0000018197812 */ /* 0x000fe200078efcff */
[----:B------:R-:W-:-:S03]  /*2c10*/  IMAD.MOV.U32 R24, RZ, RZ, R26 ;  /* 0x000000ffff187224 */ /* 0x000fc600078e001a */
[----:B------:R-:W-:-:S13]  /*2c20*/  ISETP.GE.U32.AND P5, PT, R25, 0x3ff6a09f, PT ;  /* 0x3ff6a09f1900780c */ /* 0x000fda0003fa6070 */
[----:B------:R-:W-:-:S04]  /*2c30*/  @P5 VIADD R27, R25, 0xfff00000 ;  /* 0xfff00000191b5836 */ /* 0x000fc80000000000 */
[----:B------:R-:W-:-:S15]  /*2c40*/  @P5 IMAD.MOV.U32 R25, RZ, RZ, R27 ;  /* 0x000000ffff195224 */ /* 0x000fde00078e001b */
[----:B------:R-:W-:-:S15]  /*2c50*/  NOP ;  /* 0x0000000000007918 */ /* 0x000fde0000000000 */
[----:B------:R-:W0:Y:S02]  /*2c60*/  DADD R30, R24, 1 ;  /* 0x3ff00000181e7429 */ /* 0x000e240000000000 */
[----:B0-----:R-:W0:-:S15]  /*2c70*/  MUFU.RCP64H R29, R31 ;  /* 0x0000001f001d7308 */ /* 0x001e1e0000001800 */
[----:B------:R-:W-:-:S15]  /*2c80*/  NOP ;  /* 0x0000000000007918 */ /* 0x000fde0000000000 */
[----:B------:R-:W-:-:S15]  /*2c90*/  NOP ;  /* 0x0000000000007918 */ /* 0x000fde0000000000 */
[----:B------:R-:W-:-:S15]  /*2ca0*/  NOP ;  /* 0x0000000000007918 */ /* 0x000fde0000000000 */
[----:B------:R-:W-:-:S02]  /*2cb0*/  NOP ;  /* 0x0000000000007918 */ /* 0x000fc40000000000 */
[----:B------:R-:W-:-:S15]  /*2cc0*/  DADD R26, R24, -1 ;  /* 0xbff00000181a7429 */ /* 0x000fde0000000000 */
        /* <DEDUP_REMOVED lines=34> */
[----:B0-----:R-:W0:Y:S01]  /*2ef0*/  DFMA R30, R34, UR18, R36 ;  /* 0x00000012221e7c2b */ /* 0x001e220008000024 */
[----:B------:R-:W-:Y:S01]  /*2f00*/  UMOV UR18, 0x75488a3f ;  /* 0x75488a3f00127882 */ /* 0x000fe20000000000 */
[----:B------:R-:W-:-:S15]  /*2f10*/  UMOV UR19, 0x3ef3b20a ;  /* 0x3ef3b20a00137882 */ /* 0x000fde0000000000 */
[----:B------:R-:W-:-:S15]  /*2f20*/  NOP ;  /* 0x0000000000007918 */ /* 0x000fde0000000000 */
[----:B------:R-:W-:-:S15]  /*2f30*/  NOP ;  /* 0x0000000000007918 */ /* 0x000fde0000000000 */
[----:B------:R-:W-:-:S15]  /*2f40*/  NOP ;  /* 0x0000000000007918 */ /* 0x000fde0000000000 */
[----:B------:R-:W-:-:S02]  /*2f50*/  NOP ;  /* 0x0000000000007918 */ /* 0x000fc40000000000 */
[----:B0-----:R-:W0:Y:S01]  /*2f60*/  DFMA R30, R34, R30, UR18 ;  /* 0x00000012221e7e2b */ /* 0x001e22000800001e */
        /* <DEDUP_REMOVED lines=13> */
[----:B0-----:R-:W-:Y:S01]  /*3040*/  DFMA R30, R34, R30, UR18 ;  /* 0x00000012221e7e2b */ /* 0x001fe2000800001e */
[----:B------:R-:W-:Y:S01]  /*3050*/  UMOV UR18, 0x9242b910 ;  /* 0x9242b91000127882 */ /* 0x000fe20000000000 */
[----:B------:R-:W-:-:S15]  /*3060*/  UMOV UR19, 0x3f624924 ;  /* 0x3f62492400137882 */ /* 0x000fde0000000000 */
[----:B------:R-:W-:-:S15]  /*3070*/  NOP ;  /* 0x0000000000007918 */ /* 0x000fde0000000000 */
[----:B------:R-:W-:-:S15]  /*3080*/  NOP ;  /* 0x0000000000007918 */ /* 0x000fde0000000000 */
[----:B------:R-:W-:-:S15]  /*3090*/  NOP ;  /* 0x0000000000007918 */ /* 0x000fde0000000000 */
[----:B------:R-:W-:-:S02]  /*30a0*/  NOP ;  /* 0x0000000000007918 */ /* 0x000fc40000000000 */
[----:B------:R-:W0:-:S15]  /*30b0*/  DADD R32, R26, -R24 ;  /* 0x000000001a207229 */ /* 0x000e1e0000000818 */
[----:B------:R-:W-:-:S15]  /*30c0*/  NOP ;  /* 0x0000000000007918 */ /* 0x000fde0000000000 */
[----:B------:R-:W-:-:S15]  /*30d0*/  NOP ;  /* 0x0000000000007918 */ /* 0x000fde0000000000 */
[----:B------:R-:W-:-:S15]  /*30e0*/  NOP ;  /* 0x0000000000007918 */ /* 0x000fde0000000000 */
[----:B------:R-:W-:-:S04]  /*30f0*/  NOP ;  /* 0x0000000000007918 */ /* 0x000fc80000000000 */
[----:B0-----:R-:W0:-:S15]  /*3100*/  DADD R32, R32, R32 ;  /* 0x0000000020207229 */ /* 0x001e1e0000000020 */
[----:B------:R-:W-:-:S15]  /*3110*/  NOP ;  /* 0x0000000000007918 */ /* 0x000fde0000000000 */
[----:B------:R-:W-:-:S15]  /*3120*/  NOP ;  /* 0x0000000000007918 */ /* 0x000fde0000000000 */
[----:B------:R-:W-:-:S15]  /*3130*/  NOP ;  /* 0x0000000000007918 */ /* 0x000fde0000000000 */
[----:B------:R-:W-:-:S04]  /*3140*/  NOP ;  /* 0x0000000000007918 */ /* 0x000fc80000000000 */
[----:B------:R-:W-:Y:S01]  /*3150*/  DFMA R30, R34, R30, UR18 ;  /* 0x00000012221e7e2b */ /* 0x000fe2000800001e */
[----:B------:R-:W-:Y:S01]  /*3160*/  UMOV UR18, 0x99999dfb ;  /* 0x99999dfb00127882 */ /* 0x000fe20000000000 */
[----:B------:R-:W-:-:S15]  /*3170*/  UMOV UR19, 0x3f899999 ;  /* 0x3f89999900137882 */ /* 0x000fde0000000000 */
[----:B------:R-:W-:-:S15]  /*3180*/  NOP ;  /* 0x0000000000007918 */ /* 0x000fde0000000000 */
[----:B------:R-:W-:-:S15]  /*3190*/  NOP ;  /* 0x0000000000007918 */ /* 0x000fde0000000000 */
[----:B------:R-:W-:-:S15]  /*31a0*/  NOP ;  /* 0x0000000000007918 */ /* 0x000fde0000000000 */
[----:B------:R-:W-:-:S02]  /*31b0*/  NOP ;  /* 0x0000000000007918 */ /* 0x000fc40000000000 */
[----:B0-----:R-:W0:-:S15]  /*31c0*/  DFMA R26, R26, -R24, R32 ;  /* 0x800000181a1a722b */ /* 0x001e1e0000000020 */
[----:B------:R-:W-:-:S15]  /*31d0*/  NOP ;  /* 0x0000000000007918 */ /* 0x000fde0000000000 */
[----:B------:R-:W-:-:S15]  /*31e0*/  NOP ;  /* 0x0000000000007918 */ /* 0x000fde0000000000 */
[----:B------:R-:W-:-:S15]  /*31f0*/  NOP ;  /* 0x0000000000007918 */ /* 0x000fde0000000000 */
[----:B------:R-:W-:-:S04]  /*3200*/  NOP ;  /* 0x0000000000007918 */ /* 0x000fc80000000000 */
[----:B0-----:R-:W0:Y:S02]  /*3210*/  DMUL R26, R28, R26 ;  /* 0x0000001a1c1a7228 */ /* 0x001e240000000000 */
[----:B0-----:R-:W-:Y:S02]  /*3220*/  VIADD R37, R27, 0x100000 ;  /* 0x001000001b257836 */ /* 0x001fe40000000000 */
[----:B------:R-:W-:-:S15]  /*3230*/  IMAD.MOV.U32 R36, RZ, RZ, R26 ;  /* 0x000000ffff247224 */ /* 0x000fde00078e001a */
[----:B------:R-:W-:-:S15]  /*3240*/  NOP ;  /* 0x0000000000007918 */ /* 0x000fde0000000000 */
[----:B------:R-:W-:-:S15]  /*3250*/  NOP ;  /* 0x0000000000007918 */ /* 0x000fde0000000000 */
[----:B------:R-:W-:-:S15]  /*3260*/  NOP ;  /* 0x0000000000007918 */ /* 0x000fde0000000000 */
[----:B------:R-:W0:Y:S01]  /*3270*/  DFMA R30, R34, R30, UR18 ;  /* 0x00000012221e7e2b */ /* 0x000e22000800001e */
[----:B------:R-:W-:Y:S01]  /*3280*/  UMOV UR18, 0x55555555 ;  /* 0x5555555500127882 */ /* 0x000fe20000000000 */
[----:B------:R-:W-:-:S15]  /*3290*/  UMOV UR19, 0x3fb55555 ;  /* 0x3fb5555500137882 */ /* 0x000fde0000000000 */
[----:B------:R-:W-:-:S15]  /*32a0*/  NOP ;  /* 0x0000000000007918 */ /* 0x000fde0000000000 */
[----:B------:R-:W-:-:S15]  /*32b0*/  NOP ;  /* 0x0000000000007918 */ /* 0x000fde0000000000 */
[----:B------:R-:W-:-:S15]  /*32c0*/  NOP ;  /* 0x0000000000007918 */ /* 0x000fde0000000000 */
[----:B------:R-:W-:-:S02]  /*32d0*/  NOP ;  /* 0x0000000000007918 */ /* 0x000fc40000000000 */
[----:B0-----:R-:W0:-:S15]  /*32e0*/  DFMA R28, R34, R30, UR18 ;  /* 0x00000012221c7e2b */ /* 0x001e1e000800001e */
[----:B------:R-:W-:-:S15]  /*32f0*/  NOP ;  /* 0x0000000000007918 */ /* 0x000fde0000000000 */
[----:B------:R-:W-:-:S15]  /*3300*/  NOP ;  /* 0x0000000000007918 */ /* 0x000fde0000000000 */
[----:B------:R-:W-:-:S15]  /*3310*/  NOP ;  /* 0x0000000000007918 */ /* 0x000fde0000000000 */
[----:B------:R-:W-:-:S04]  /*3320*/  NOP ;  /* 0x0000000000007918 */ /* 0x000fc80000000000 */
[----:B0-----:R-:W0:Y:S01]  /*3330*/  DADD R32, -R28, UR18 ;  /* 0x000000121c207e29 */ /* 0x001e220008000100 */
[----:B------:R-:W-:Y:S01]  /*3340*/  UMOV UR18, 0xb9e7b0 ;  /* 0x00b9e7b000127882 */ /* 0x000fe20000000000 */
[----:B------:R-:W-:-:S15]  /*3350*/  UMOV UR19, 0x3c46a4cb ;  /* 0x3c46a4cb00137882 */ /* 0x000fde0000000000 */
[----:B------:R-:W-:-:S15]  /*3360*/  NOP ;  /* 0x0000000000007918 */ /* 0x000fde0000000000 */
[----:B------:R-:W-:-:S15]  /*3370*/  NOP ;  /* 0x0000000000007918 */ /* 0x000fde0000000000 */
[----:B------:R-:W-:-:S15]  /*3380*/  NOP ;  /* 0x0000000000007918 */ /* 0x000fde0000000000 */
[----:B------:R-:W-:-:S02]  /*3390*/  NOP ;  /* 0x0000000000007918 */ /* 0x000fc40000000000 */
[----:B0-----:R-:W-:-:S15]  /*33a0*/  DFMA R34, R34, R30, R32 ;  /* 0x0000001e2222722b */ /* 0x001fde0000000020 */
[----:B------:R-:W-:-:S15]  /*33b0*/  NOP ;  /* 0x0000000000007918 */ /* 0x000fde0000000000 */
[----:B------:R-:W-:-:S15]  /*33c0*/  NOP ;  /* 0x0000000000007918 */ /* 0x000fde0000000000 */
[----:B------:R-:W-:-:S15]  /*33d0*/  NOP ;  /* 0x0000000000007918 */ /* 0x000fde0000000000 */
[----:B------:R-:W-:-:S04]  /*33e0*/  NOP ;  /* 0x0000000000007918 */ /* 0x000fc80000000000 */
[----:B------:R-:W0:-:S15]  /*33f0*/  DMUL R38, R24, R24 ;  /* 0x0000001818267228 */ /* 0x000e1e0000000000 */
[----:B------:R-:W-:-:S15]  /*3400*/  NOP ;  /* 0x0000000000007918 */ /* 0x000fde0000000000 */
[----:B------:R-:W-:-:S15]  /*3410*/  NOP ;  /* 0x0000000000007918 */ /* 0x000fde0000000000 */
[----:B------:R-:W-:-:S15]  /*3420*/  NOP ;  /* 0x0000000000007918 */ /* 0x000fde0000000000 */
[----:B------:R-:W-:-:S04]  /*3430*/  NOP ;  /* 0x0000000000007918 */ /* 0x000fc80000000000 */
[----:B0-----:R-:W0:-:S15]  /*3440*/  DFMA R30, R24, R24, -R38 ;  /* 0x00000018181e722b */ /* 0x001e1e0000000826 */
        /* <DEDUP_REMOVED lines=29> */
[----:B------:R-:W0:Y:S01]  /*3620*/  DADD R34, R34, -UR18 ;  /* 0x8000001222227e29 */ /* 0x000e220008000000 */
[----:B------:R-:W-:Y:S01]  /*3630*/  UMOV UR18, 0x80000000 ;  /* 0x8000000000127882 */ /* 0x000fe20000000000 */
[----:B------:R-:W-:-:S15]  /*3640*/  UMOV UR19, 0x43300000 ;  /* 0x4330000000137882 */ /* 0x000fde0000000000 */
[----:B------:R-:W-:-:S15]  /*3650*/  NOP ;  /* 0x0000000000007918 */ /* 0x000fde0000000000 */
[----:B------:R-:W-:-:S15]  /*3660*/  NOP ;  /* 0x0000000000007918 */ /* 0x000fde0000000000 */
[----:B------:R-:W-:-:S15]  /*3670*/  NOP ;  /* 0x0000000000007918 */ /* 0x000fde0000000000 */
[----:B------:R-:W-:-:S02]  /*3680*/  NOP ;  /* 0x0000000000007918 */ /* 0x000fc40000000000 */
[----:B0-----:R-:W0:-:S15]  /*3690*/  DADD R36, R28, R34 ;  /* 0x000000001c247229 */ /* 0x001e1e0000000022 */
        /* <DEDUP_REMOVED lines=14> */
[----:B0-----:R0:W-:Y:S02]  /*3780*/  DFMA R32, R36, R32, R40 ;  /* 0x000000202420722b */ /* 0x0011e40000000028 */
[C---:B0-----:R-:W-:Y:S02]  /*3790*/  VIADD R40, R46.reuse, 0xfffffc01 ;  /* 0xfffffc012e287836 */ /* 0x041fe40000000000 */
[----:B------:R-:W-:-:S15]  /*37a0*/  @P5 VIADD R40, R46, 0xfffffc02 ;  /* 0xfffffc022e285836 */ /* 0x000fde0000000000 */
[----:B------:R-:W-:-:S15]  /*37b0*/  NOP ;  /* 0x0000000000007918 */ /* 0x000fde0000000000 */
[----:B------:R-:W-:-:S15]  /*37c0*/  NOP ;  /* 0x0000000000007918 */ /* 0x000fde0000000000 */
[----:B------:R-:W-:-:S15]  /*37d0*/  NOP ;  /* 0x0000000000007918 */ /* 0x000fde0000000000 */
[----:B------:R0:W1:Y:S02]  /*37e0*/  DADD R28, R28, -R36 ;  /* 0x000000001c1c7229 */ /* 0x0000640000000824 */
[C---:B0-----:R-:W-:Y:S01]  /*37f0*/  IMAD.SHL.U32 R36, R9.reuse, 0x2, RZ ;  /* 0x0000000209247824 */ /* 0x041fe200078e00ff */
[----:B------:R-:W-:-:S04]  /*3800*/  LOP3.LUT R37, R9, 0xff0fffff, RZ, 0xc0, !PT ;  /* 0xff0fffff09257812 */ /* 0x000fc800078ec0ff */
[----:B------:R-:W-:-:S04]  /*3810*/  ISETP.GT.U32.AND P5, PT, R36, -0x2000001, PT ;  /* 0xfdffffff2400780c */ /* 0x000fc80003fa4070 */
[----:B------:R-:W-:-:S15]  /*3820*/  SEL R9, R37, R9, P5 ;  /* 0x0000000925097207 */ /* 0x000fde0002800000 */
[----:B------:R-:W-:-:S15]  /*3830*/  NOP ;  /* 0x0000000000007918 */ /* 0x000fde0000000000 */
[----:B------:R-:W-:-:S15]  /*3840*/  NOP ;  /* 0x0000000000007918 */ /* 0x000fde0000000000 */
[----:B------:R-:W-:-:S08]  /*3850*/  NOP ;  /* 0x0000000000007918 */ /* 0x000fd00000000000 */
[----:B-1----:R-:W0:-:S15]  /*3860*/  DADD R28, R34, R28 ;  /* 0x00000000221c7229 */ /* 0x002e1e000000001c */
        /* <DEDUP_REMOVED lines=19> */
[----:B------:R-:W-:-:S15]  /*39a0*/  DADD R38, R38, -R30 ;  /* 0x0000000026267229 */ /* 0x000fde000000081e */
[----:B------:R-:W-:-:S15]  /*39b0*/  NOP ;  /* 0x0000000000007918 */ /* 0x000fde0000000000 */
[----:B------:R-:W-:-:S15]  /*39c0*/  NOP ;  /* 0x0000000000007918 */ /* 0x000fde0000000000 */
[----:B------:R-:W-:-:S15]  /*39d0*/  NOP ;  /* 0x0000000000007918 */ /* 0x000fde0000000000 */
[----:B------:R-:W-:-:S04]  /*39e0*/  NOP ;  /* 0x0000000000007918 */ /* 0x000fc80000000000 */
[----:B0-----:R-:W0:-:S15]  /*39f0*/  DADD R24, R24, -R28 ;  /* 0x0000000018187229 */ /* 0x001e1e000000081c */
[----:B------:R-:W-:-:S15]  /*3a00*/  NOP ;  /* 0x0000000000007918 */ /* 0x000fde0000000000 */
[----:B------:R-:W-:-:S15]  /*3a10*/  NOP ;  /* 0x0000000000007918 */ /* 0x000fde0000000000 */
[----:B------:R-:W-:-:S15]  /*3a20*/  NOP ;  /* 0x0000000000007918 */ /* 0x000fde0000000000 */
[----:B------:R-:W-:-:S04]  /*3a30*/  NOP ;  /* 0x0000000000007918 */ /* 0x000fc80000000000 */
[----:B0-----:R0:W-:Y:S02]  /*3a40*/  DADD R30, R30, R24 ;  /* 0x000000001e1e7229 */ /* 0x0011e40000000018 */
[----:B0-----:R-:W-:Y:S01]  /*3a50*/  LOP3.LUT R24, R40, 0x80000000, RZ, 0x3c, !PT ;  /* 0x8000000028187812 */ /* 0x001fe200078e3cff */
[----:B------:R-:W-:-:S15]  /*3a60*/  IMAD.MOV.U32 R25, RZ, RZ, 0x43300000 ;  /* 0x43300000ff197424 */ /* 0x000fde00078e00ff */
[----:B------:R-:W-:-:S15]  /*3a70*/  NOP ;  /* 0x0000000000007918 */ /* 0x000fde0000000000 */
[----:B------:R-:W-:-:S15]  /*3a80*/  NOP ;  /* 0x0000000000007918 */ /* 0x000fde0000000000 */
[----:B------:R-:W-:-:S15]  /*3a90*/  NOP ;  /* 0x0000000000007918 */ /* 0x000fde0000000000 */
[----:B------:R-:W-:-:S01]  /*3aa0*/  NOP ;  /* 0x0000000000007918 */ /* 0x000fc20000000000 */
[----:B------:R-:W0:-:S15]  /*3ab0*/  DADD R32, R32, R38 ;  /* 0x0000000020207229 */ /* 0x000e1e0000000026 */
        /* <DEDUP_REMOVED lines=9> */
[----:B------:R-:W-:Y:S01]  /*3b50*/  DADD R24, R24, -UR18 ;  /* 0x8000001218187e29 */ /* 0x000fe20008000000 */
        /* <DEDUP_REMOVED lines=21> */
[----:B------:R-:W1:-:S15]  /*3cb0*/  DFMA R28, R24, UR18, R26 ;  /* 0x00000012181c7c2b */ /* 0x000e5e000800001a */
[----:B------:R-:W-:-:S15]  /*3cc0*/  NOP ;  /* 0x0000000000007918 */ /* 0x000fde0000000000 */
[----:B------:R-:W-:-:S15]  /*3cd0*/  NOP ;  /* 0x0000000000007918 */ /* 0x000fde0000000000 */
[----:B------:R-:W-:-:S15]  /*3ce0*/  NOP ;  /* 0x0000000000007918 */ /* 0x000fde0000000000 */
[----:B------:R-:W-:-:S04]  /*3cf0*/  NOP ;  /* 0x0000000000007918 */ /* 0x000fc80000000000 */
[----:B0-----:R-:W-:-:S15]  /*3d00*/  DADD R32, R30, R32 ;  /* 0x000000001e207229 */ /* 0x001fde0000000020 */
[----:B------:R-:W-:-:S15]  /*3d10*/  NOP ;  /* 0x0000000000007918 */ /* 0x000fde0000000000 */
[----:B------:R-:W-:-:S15]  /*3d20*/  NOP ;  /* 0x0000000000007918 */ /* 0x000fde0000000000 */
[----:B------:R-:W-:-:S15]  /*3d30*/  NOP ;  /* 0x0000000000007918 */ /* 0x000fde0000000000 */
[----:B------:R-:W-:-:S04]  /*3d40*/  NOP ;  /* 0x0000000000007918 */ /* 0x000fc80000000000 */
[----:B-1----:R-:W0:-:S15]  /*3d50*/  DFMA R30, R24, -UR18, R28 ;  /* 0x80000012181e7c2b */ /* 0x002e1e000800001c */
[----:B------:R-:W-:-:S15]  /*3d60*/  NOP ;  /* 0x0000000000007918 */ /* 0x000fde0000000000 */
[----:B------:R-:W-:-:S15]  /*3d70*/  NOP ;  /* 0x0000000000007918 */ /* 0x000fde0000000000 */
[----:B------:R-:W-:-:S15]  /*3d80*/  NOP ;  /* 0x0000000000007918 */ /* 0x000fde0000000000 */
[----:B------:R-:W-:-:S04]  /*3d90*/  NOP ;  /* 0x0000000000007918 */ /* 0x000fc80000000000 */
[----:B0-----:R-:W0:-:S15]  /*3da0*/  DADD R30, -R26, R30 ;  /* 0x000000001a1e7229 */ /* 0x001e1e000000011e */
        /* <DEDUP_REMOVED lines=9> */
[----:B0-----:R-:W0:-:S15]  /*3e40*/  DFMA R30, R24, UR20, R30 ;  /* 0x00000014181e7c2b */ /* 0x001e1e000800001e */
        /* <DEDUP_REMOVED lines=14> */
[----:B------:R-:W1:-:S15]  /*3f30*/  DMUL R26, R24, R8 ;  /* 0x00000008181a7228 */ /* 0x000e5e0000000000 */
        /* <DEDUP_REMOVED lines=9> */
[----:B-1----:R-:W0:-:S15]  /*3fd0*/  DFMA R24, R24, R8, -R26 ;  /* 0x000000081818722b */ /* 0x002e1e000000081a */
[----:B------:R-:W-:-:S15]  /*3fe0*/  NOP ;  /* 0x0000000000007918 */ /* 0x000fde0000000000 */
[----:B------:R-:W-:-:S15]  /*3ff0*/  NOP ;  /* 0x0000000000007918 */ /* 0x000fde0000000000 */
[----:B------:R-:W-:-:S15]  /*4000*/  NOP ;  /* 0x0000000000007918 */ /* 0x000fde0000000000 */
[----:B------:R-:W-:-:S04]  /*4010*/  NOP ;  /* 0x0000000000007918 */ /* 0x000fc80000000000 */
[----:B0-----:R0:W1:Y:S02]  /*4020*/  DFMA R28, R28, R8, R24 ;  /* 0x000000081c1c722b */ /* 0x0010640000000018 */
[----:B0-----:R-:W-:Y:S01]  /*4030*/  MOV R24, 0x652b82fe ;  /* 0x652b82fe00187802 */ /* 0x001fe20000000f00 */
[----:B------:R-:W-:-:S15]  /*4040*/  IMAD.MOV.U32 R25, RZ, RZ, 0x3ff71547 ;  /* 0x3ff71547ff197424 */ /* 0x000fde00078e00ff */
[----:B------:R-:W-:-:S15]  /*4050*/  NOP ;  /* 0x0000000000007918 */ /* 0x000fde0000000000 */
[----:B------:R-:W-:-:S15]  /*4060*/  NOP ;  /* 0x0000000000007918 */ /* 0x000fde0000000000 */
[----:B------:R-:W-:-:S15]  /*4070*/  NOP ;  /* 0x0000000000007918 */ /* 0x000fde0000000000 */
[----:B------:R-:W-:-:S01]  /*4080*/  NOP ;  /* 0x0000000000007918 */ /* 0x000fc20000000000 */
[----:B-1----:R-:W0:Y:S02]  /*4090*/  DADD R8, R26, R28 ;  /* 0x000000001a087229 */ /* 0x002e24000000001c */
[----:B0-----:R-:W-:-:S15]  /*40a0*/  FSETP.GEU.FTZ.AND P5, PT, |R9|, 4.1917929649353027344, PT ;  /* 0x4086232b0900780b */ /* 0x001fde0003fbe200 */
        /* <DEDUP_REMOVED lines=9> */
[----:B------:R-:W1:-:S15]  /*4140*/  DFMA R24, R8, R24, 6.75539944105574400000e+15 ;  /* 0x433800000818742b */ /* 0x000e5e0000000018 */
        /* <DEDUP_REMOVED lines=9> */
[----:B-1----:R-:W0:-:S15]  /*41e0*/  DADD R28, R24, -6.75539944105574400000e+15 ;  /* 0xc3380000181c7429 */ /* 0x002e1e0000000000 */
[----:B------:R-:W-:-:S15]  /*41f0*/  NOP ;  /* 0x0000000000007918 */ /* 0x000fde0000000000 */
[----:B------:R-:W-:-:S15]  /*4200*/  NOP ;  /* 0x0000000000007918 */ /* 0x000fde0000000000 */
[----:B------:R-:W-:-:S15]  /*4210*/  NOP ;  /* 0x0000000000007918 */ /* 0x000fde0000000000 */
[----:B------:R-:W-:-:S04]  /*4220*/  NOP ;  /* 0x0000000000007918 */ /* 0x000fc80000000000 */
[----:B0-----:R-:W0:Y:S01]  /*4230*/  DFMA R30, R28, -UR18, R8 ;  /* 0x800000121c1e7c2b */ /* 0x001e220008000008 */
[----:B------:R-:W-:Y:S01]  /*4240*/  UMOV UR18, 0x3b39803f ;  /* 0x3b39803f00127882 */ /* 0x000fe20000000000 */
[----:B------:R-:W-:-:S15]  /*4250*/  UMOV UR19, 0x3c7abc9e ;  /* 0x3c7abc9e00137882 */ /* 0x000fde0000000000 */
[----:B------:R-:W-:-:S15]  /*4260*/  NOP ;  /* 0x0000000000007918 */ /* 0x000fde0000000000 */
[----:B------:R-:W-:-:S15]  /*4270*/  NOP ;  /* 0x0000000000007918 */ /* 0x000fde0000000000 */
[----:B------:R-:W-:-:S15]  /*4280*/  NOP ;  /* 0x0000000000007918 */ /* 0x000fde0000000000 */
[----:B------:R-:W-:-:S02]  /*4290*/  NOP ;  /* 0x0000000000007918 */ /* 0x000fc40000000000 */
[----:B0-----:R0:W1:Y:S01]  /*42a0*/  DFMA R28, R28, -UR18, R30 ;  /* 0x800000121c1c7c2b */ /* 0x001062000800001e */
[----:B------:R-:W-:Y:S01]  /*42b0*/  UMOV UR18, 0x69ce2bdf ;  /* 0x69ce2bdf00127882 */ /* 0x000fe20000000000 */
[----:B0-----:R-:W-:Y:S01]  /*42c0*/  IMAD.MOV.U32 R30, RZ, RZ, -0x35dec16 ;  /* 0xfca213eaff1e7424 */ /* 0x001fe200078e00ff */
[----:B------:R-:W-:Y:S01]  /*42d0*/  UMOV UR19, 0x3e5ade15 ;  /* 0x3e5ade1500137882 */ /* 0x000fe20000000000 */
[----:B------:R-:W-:-:S15]  /*42e0*/  IMAD.MOV.U32 R31, RZ, RZ, 0x3e928af3 ;  /* 0x3e928af3ff1f7424 */ /* 0x000fde00078e00ff */
[----:B------:R-:W-:-:S15]  /*42f0*/  NOP ;  /* 0x0000000000007918 */ /* 0x000fde0000000000 */
[----:B------:R-:W-:-:S15]  /*4300*/  NOP ;  /* 0x0000000000007918 */ /* 0x000fde0000000000 */
[----:B------:R-:W-:-:S15]  /*4310*/  NOP ;  /* 0x0000000000007918 */ /* 0x000fde0000000000 */
[----:B-1----:R-:W0:Y:S01]  /*4320*/  DFMA R30, R28, UR18, R30 ;  /* 0x000000121c1e7c2b */ /* 0x002e22000800001e */
        /* <DEDUP_REMOVED lines=60> */
[----:B0-----:R-:W0:-:S15]  /*46f0*/  DFMA R30, R28, R30, 1 ;  /* 0x3ff000001c1e742b */ /* 0x001e1e000000001e */
[----:B------:R-:W-:-:S15]  /*4700*/  NOP ;  /* 0x0000000000007918 */ /* 0x000fde0000000000 */
[----:B------:R-:W-:-:S15]  /*4710*/  NOP ;  /* 0x0000000000007918 */ /* 0x000fde0000000000 */
[----:B------:R-:W-:-:S15]  /*4720*/  NOP ;  /* 0x0000000000007918 */ /* 0x000fde0000000000 */
[----:B------:R-:W-:-:S04]  /*4730*/  NOP ;  /* 0x0000000000007918 */ /* 0x000fc80000000000 */
[----:B0-----:R-:W0:Y:S02]  /*4740*/  DFMA R30, R28, R30, 1 ;  /* 0x3ff000001c1e742b */ /* 0x001e24000000001e */
[----:B0-----:R-:W-:Y:S02]  /*4750*/  IMAD R29, R24, 0x100000, R31 ;  /* 0x00100000181d7824 */ /* 0x001fe400078e021f */
[----:B------:R-:W-:Y:S01]  /*4760*/  IMAD.MOV.U32 R28, RZ, RZ, R30 ;  /* 0x000000ffff1c7224 */ /* 0x000fe200078e001e */
[----:B------:R-:W-:Y:S06]  /*4770*/  @!P5 BRA `(.L_x_89) ;  /* 0x000000000048d947 */ /* 0x000fec0003800000 */
[----:B------:R-:W-:-:S15]  /*4780*/  DADD R28, R8, +INF ;  /* 0x7ff00000081c7429 */ /* 0x000fde0000000000 */
[----:B------:R-:W-:-:S15]  /*4790*/  NOP ;  /* 0x0000000000007918 */ /* 0x000fde0000000000 */
[----:B------:R-:W-:-:S15]  /*47a0*/  NOP ;  /* 0x0000000000007918 */ /* 0x000fde0000000000 */
[----:B------:R-:W-:-:S15]  /*47b0*/  NOP ;  /* 0x0000000000007918 */ /* 0x000fde0000000000 */
[----:B------:R-:W-:-:S04]  /*47c0*/  NOP ;  /* 0x0000000000007918 */ /* 0x000fc80000000000 */
[----:B------:R-:W0:Y:S02]  /*47d0*/  DSETP.GEU.AND P5, PT, R8, RZ, PT ;  /* 0x000000ff0800722a */ /* 0x000e240003fae000 */
[----:B0-----:R-:W-:Y:S02]  /*47e0*/  FSEL R28, R28, RZ, P5 ;  /* 0x000000ff1c1c7208 */ /* 0x001fe40002800000 */
[----:B------:R-:W-:Y:S02]  /*47f0*/  FSEL R29, R29, RZ, P5 ;  /* 0x000000ff1d1d7208 */ /* 0x000fe40002800000 */
[----:B------:R-:W-:-:S13]  /*4800*/  FSETP.GEU.FTZ.AND P5, PT, |R9|, 4.2275390625, PT ;  /* 0x408748000900780b */ /* 0x000fda0003fbe200 */
[----:B------:R-:W-:-:S04]  /*4810*/  @!P5 LEA.HI R8, R24, R24, RZ, 0x1 ;  /* 0x000000181808d211 */ /* 0x000fc800078f08ff */
[----:B------:R-:W-:Y:S01]  /*4820*/  @!P5 SHF.R.S32.HI R9, RZ, 0x1, R8 ;  /* 0x00000001ff09d819 */ /* 0x000fe20000011408 */
[----:B------:R-:W-:-:S04]  /*4830*/  @!P5 IMAD.MOV.U32 R8, RZ, RZ, R30 ;  /* 0x000000ffff08d224 */ /* 0x000fc800078e001e */
[----:B------:R-:W-:Y:S02]  /*4840*/  @!P5 IMAD.IADD R24, R24, 0x1, -R9 ;  /* 0x000000011818d824 */ /* 0x000fe400078e0a09 */
[----:B------:R-:W-:-:S03]  /*4850*/  @!P5 IMAD R9, R9, 0x100000, R31 ;  /* 0x001000000909d824 */ /* 0x000fc600078e021f */
[----:B------:R-:W-:Y:S01]  /*4860*/  @!P5 LEA R25, R24, 0x3ff00000, 0x14 ;  /* 0x3ff000001819d811 */ /* 0x000fe200078ea0ff */
[----:B------:R-:W-:-:S15]  /*4870*/  @!P5 IMAD.MOV.U32 R24, RZ, RZ, RZ ;  /* 0x000000ffff18d224 */ /* 0x000fde00078e00ff */
[----:B------:R-:W-:-:S15]  /*4880*/  NOP ;  /* 0x0000000000007918 */ /* 0x000fde0000000000 */
[----:B------:R0:W1:Y:S02]  /*4890*/  @!P5 DMUL R28, R8, R24 ;  /* 0x00000018081cd228 */ /* 0x0000640000000000 */
.L_x_89:
[----:B0-----:R-:W-:Y:S01]  /*48a0*/  IMAD.MOV.U32 R8, RZ, RZ, R0 ;  /* 0x000000ffff087224 */ /* 0x001fe200078e0000 */
[----:B-1----:R-:W-:Y:S01]  /*48b0*/  DFMA R26, R26, R28, R28 ;  /* 0x0000001c1a1a722b */ /* 0x002fe2000000001c */
[----:B------:R-:W-:-:S15]  /*48c0*/  IMAD.MOV.U32 R9, RZ, RZ, 0x0 ;  /* 0x00000000ff097424 */ /* 0x000fde00078e00ff */
[----:B------:R-:W-:-:S15]  /*48d0*/  NOP ;  /* 0x0000000000007918 */ /* 0x000fde0000000000 */
[----:B------:R-:W-:-:S15]  /*48e0*/  NOP ;  /* 0x0000000000007918 */ /* 0x000fde0000000000 */
[----:B------:R-:W-:-:S15]  /*48f0*/  NOP ;  /* 0x0000000000007918 */ /* 0x000fde0000000000 */
[----:B------:R-:W-:-:S03]  /*4900*/  NOP ;  /* 0x0000000000007918 */ /* 0x000fc60000000000 */
[----:B------:R-:W0:Y:S02]  /*4910*/  DSETP.NEU.AND P5, PT, |R28|, +INF , PT ;  /* 0x7ff000001c00742a */ /* 0x000e240003fad200 */
[----:B0-----:R-:W-:Y:S02]  /*4920*/  FSEL R25, R28, R26, !P5 ;  /* 0x0000001a1c197208 */ /* 0x001fe40006800000 */
[----:B------:R-:W-:Y:S01]  /*4930*/  FSEL R26, R29, R27, !P5 ;  /* 0x0000001b1d1a7208 */ /* 0x000fe20006800000 */
[----:B------:R-:W-:Y:S06]  /*4940*/  RET.REL.NODEC R8 `(_ZN2at6native55_GLOBAL__N__6c1c77d0_17_DistanceKernel_cu_7dd49032_311431cdist_backward_kernel_cuda_implIdNS1_5distsIdE6lt_twoEEEvPT_PKS6_S9_S9_S9_S6_lllllll) ;  /* 0xffffffb408ac7950 */ /* 0x000fec0003c3ffff */
.L_x_90:
        /* <DEDUP_REMOVED lines=11> */
.L_x_772:


//--------------------- .text._ZN2at6native55_GLOBAL__N__6c1c77d0_17_DistanceKernel_cu_7dd49032_311431cdist_backward_kernel_cuda_implIdNS1_5distsIdE3oneEEEvPT_PKS6_S9_S9_S9_S6_lllllll --------------------------
	.section	.text._ZN2at6native55_GLOBAL__N__6c1c77d0_17_DistanceKernel_cu_7dd49032_311431cdist_backward_kernel_cuda_implIdNS1_5distsIdE3oneEEEvPT_PKS6_S9_S9_S9_S6_lllllll,"ax",@progbits
	.align	128
.text._ZN2at6native55_GLOBAL__N__6c1c77d0_17_DistanceKernel_cu_7dd49032_311431cdist_backward_kernel_cuda_implIdNS1_5distsIdE3oneEEEvPT_PKS6_S9_S9_S9_S6_lllllll:
        .type           _ZN2at6native55_GLOBAL__N__6c1c77d0_17_DistanceKernel_cu_7dd49032_311431cdist_backward_kernel_cuda_implIdNS1_5distsIdE3oneEEEvPT_PKS6_S9_S9_S9_S6_lllllll,@function
        .size           _ZN2at6native55_GLOBAL__N__6c1c77d0_17_DistanceKernel_cu_7dd49032_311431cdist_backward_kernel_cuda_implIdNS1_5distsIdE3oneEEEvPT_PKS6_S9_S9_S9_S6_lllllll,(.L_x_776 - _ZN2at6native55_GLOBAL__N__6c1c77d0_17_DistanceKernel_cu_7dd49032_311431cdist_backward_kernel_cuda_implIdNS1_5distsIdE3oneEEEvPT_PKS6_S9_S9_S9_S6_lllllll)
        .other          _ZN2at6native55_GLOBAL__N__6c1c77d0_17_DistanceKernel_cu_7dd49032_311431cdist_backward_kernel_cuda_implIdNS1_5distsIdE3oneEEEvPT_PKS6_S9_S9_S9_S6_lllllll,@"STO_CUDA_ENTRY STV_DEFAULT"
_ZN2at6native55_GLOBAL__N__6c1c77d0_17_DistanceKernel_cu_7dd49032_311431cdist_backward_kernel_cuda_implIdNS1_5distsIdE3oneEEEvPT_PKS6_S9_S9_S9_S6_lllllll:
        /* <DEDUP_REMOVED lines=48> */
.L_x_92:
[----:B------:R-:W0:Y:S01]  /*0300*/  LDCU.64 UR4, c[0x0][0x3d0] ;  /* 0x00007a00ff0477ac */ /* 0x000e220008000a00 */
[----:B------:R-:W-:Y:S01]  /*0310*/  IMAD.MOV.U32 R14, RZ, RZ, R4 ;  /* 0x000000ffff0e7224 */ /* 0x000fe200078e0004 */
[----:B------:R-:W-:Y:S01]  /*0320*/  MOV R6, 0x370 ;  /* 0x0000037000067802 */ /* 0x000fe20000000f00 */
[----:B------:R-:W-:Y:S02]  /*0330*/  IMAD.MOV.U32 R15, RZ, RZ, R5 ;  /* 0x000000ffff0f7224 */ /* 0x000fe400078e0005 */
[----:B0-----:R-:W-:Y:S01]  /*0340*/  IMAD.U32 R17, RZ, RZ, UR4 ;  /* 0x00000004ff117e24 */ /* 0x001fe2000f8e00ff */
[----:B------:R-:W-:-:S07]  /*0350*/  MOV R16, UR5 ;  /* 0x0000000500107c02 */ /* 0x000fce0008000f00 */
[----:B------:R-:W-:Y:S05]  /*0360*/  CALL.REL.NOINC `($__internal_10_$__cuda_sm20_div_s64) ;  /* 0x0000000800407944 */ /* 0x000fea0003c00000 */
        /* <DEDUP_REMOVED lines=8> */
.L_x_93:
[----:B------:R-:W-:Y:S05]  /*03f0*/  BSYNC.RECONVERGENT B0 ;  /* 0x0000000000007941 */ /* 0x000fea0003800200 */
.L_x_91:
        /* <DEDUP_REMOVED lines=30> */
.L_x_95:
[----:B------:R-:W0:Y:S01]  /*05e0*/  LDCU.64 UR4, c[0x0][0x3b8] ;  /* 0x00007700ff0477ac */ /* 0x000e220008000a00 */
[----:B------:R-:W-:Y:S02]  /*05f0*/  MOV R6, 0x630 ;  /* 0x0000063000067802 */ /* 0x000fe40000000f00 */
[----:B0-----:R-:W-:Y:S01]  /*0600*/  MOV R17, UR4 ;  /* 0x0000000400117c02 */ /* 0x001fe20008000f00 */
[----:B------:R-:W-:-:S07]  /*0610*/  IMAD.U32 R16, RZ, RZ, UR5 ;  /* 0x00000005ff107e24 */ /* 0x000fce000f8e00ff */
[----:B------:R-:W-:Y:S05]  /*0620*/  CALL.REL.NOINC `($__internal_10_$__cuda_sm20_div_s64) ;  /* 0x0000000400907944 */ /* 0x000fea0003c00000 */
[----:B------:R-:W0:Y:S01]  /*0630*/  LDCU.64 UR4, c[0x0][0x3b8] ;  /* 0x00007700ff0477ac */ /* 0x000e220008000a00 */
[----:B------:R-:W-:-:S05]  /*0640*/  IADD3 R9, P0, PT, RZ, -R12, RZ ;  /* 0x8000000cff097210 */ /* 0x000fca0007f1e0ff */
[----:B------:R-:W-:-:S04]  /*0650*/  IMAD.X R6, RZ, RZ, ~R13, P0 ;  /* 0x000000ffff067224 */ /* 0x000fc800000e0e0d */
[----:B0-----:R-:W-:Y:S02]  /*0660*/  IMAD R6, R6, UR4, RZ ;  /* 0x0000000406067c24 */ /* 0x001fe4000f8e02ff */
[----:B------:R-:W-:-:S04]  /*0670*/  IMAD.WIDE.U32 R14, R9, UR4, R14 ;  /* 0x00000004090e7c25 */ /* 0x000fc8000f8e000e */
[----:B------:R-:W-:-:S05]  /*0680*/  IMAD R9, R9, UR5, R6 ;  /* 0x0000000509097c24 */ /* 0x000fca000f8e0206 */
[----:B------:R-:W-:-:S07]  /*0690*/  IADD3 R15, PT, PT, R15, R9, RZ ;  /* 0x000000090f0f7210 */ /* 0x000fce0007ffe0ff */
.L_x_96:
[----:B------:R-:W-:Y:S05]  /*06a0*/  BSYNC.RECONVERGENT B0 ;  /* 0x0000000000007941 */ /* 0x000fea0003800200 */
.L_x_94:
[----:B------:R-:W0:Y:S01]  /*06b0*/  LDCU.128 UR12, c[0x0][0x380] ;  /* 0x00007000ff0c77ac */ /* 0x000e220008000c00 */
[----:B------:R-:W1:Y:S01]  /*06c0*/  LDC.64 R8, c[0x0][0x3c0] ;  /* 0x0000f000ff087b82 */ /* 0x000e620000000a00 */
[----:B------:R-:W2:Y:S01]  /*06d0*/  LDCU.64 UR8, c[0x0][0x3e0] ;  /* 0x00007c00ff0877ac */ /* 0x000ea20008000a00 */
[----:B------:R-:W-:Y:S01]  /*06e0*/  SHF.R.S32.HI R6, RZ, 0x1f, R7 ;  /* 0x0000001fff067819 */ /* 0x000fe20000011407 */
[----:B------:R-:W3:Y:S01]  /*06f0*/  LDCU UR16, c[0x0][0x3d0] ;  /* 0x00007a00ff1077ac */ /* 0x000ee20008000800 */
[----:B------:R-:W4:Y:S01]  /*0700*/  LDCU.64 UR4, c[0x0][0x3d8] ;  /* 0x00007b00ff0477ac */ /* 0x000f220008000a00 */
[----:B0-----:R-:W-:-:S04]  /*0710*/  LEA R16, P0, R4, UR14, 0x3 ;  /* 0x0000000e04107c11 */ /* 0x001fc8000f8018ff */
[----:B------:R-:W-:Y:S01]  /*0720*/  LEA.HI.X R17, R4, UR15, R5, 0x3, P0 ;  /* 0x0000000f04117c11 */ /* 0x000fe200080f1c05 */
[----:B------:R-:W0:Y:S01]  /*0730*/  LDCU.64 UR14, c[0x0][0x3b0] ;  /* 0x00007600ff0e77ac */ /* 0x000e220008000a00 */
[----:B-1----:R-:W-:-:S03]  /*0740*/  IMAD R18, R13, R8, RZ ;  /* 0x000000080d127224 */ /* 0x002fc600078e02ff */
[----:B------:R1:W5:Y:S01]  /*0750*/  LDG.E.64 R4, desc[UR6][R16.64] ;  /* 0x0000000610047981 */ /* 0x000362000c1e1b00 */
[----:B--2---:R-:W-:Y:S02]  /*0760*/  IMAD R20, R6, UR8, RZ ;  /* 0x0000000806147c24 */ /* 0x004fe4000f8e02ff */
[----:B------:R-:W-:Y:S02]  /*0770*/  IMAD R19, R12, R9, R18 ;  /* 0x000000090c137224 */ /* 0x000fe400078e0212 */
[----:B------:R-:W-:-:S04]  /*0780*/  IMAD.WIDE.U32 R10, R7, UR8, R2 ;  /* 0x00000008070a7c25 */ /* 0x000fc8000f8e0002 */
[----:B------:R-:W-:Y:S01]  /*0790*/  IMAD R21, R7, UR9, R20 ;  /* 0x0000000907157c24 */ /* 0x000fe2000f8e0214 */
[----:B------:R-:W2:Y:S01]  /*07a0*/  LDCU.128 UR8, c[0x0][0x390] ;  /* 0x00007200ff0877ac */ /* 0x000ea20008000c00 */
[----:B-1----:R-:W-:-:S04]  /*07b0*/  IMAD.WIDE.U32 R16, R12, R8, RZ ;  /* 0x000000080c107225 */ /* 0x002fc800078e00ff */
[----:B------:R-:W-:Y:S02]  /*07c0*/  IMAD.IADD R17, R17, 0x1, R19 ;  /* 0x0000000111117824 */ /* 0x000fe400078e0213 */
[----:B0-----:R-:W-:Y:S02]  /*07d0*/  IMAD R19, R15, UR14, RZ ;  /* 0x0000000e0f137c24 */ /* 0x001fe4000f8e02ff */
[----:B------:R-:W-:Y:S02]  /*07e0*/  IMAD.IADD R11, R11, 0x1, R21 ;  /* 0x000000010b0b7824 */ /* 0x000fe400078e0215 */
[----:B------:R-:W-:-:S04]  /*07f0*/  IMAD.WIDE.U32 R12, R14, UR14, R12 ;  /* 0x0000000e0e0c7c25 */ /* 0x000fc8000f8e000c */
[----:B------:R-:W-:Y:S02]  /*0800*/  IMAD R21, R14, UR15, R19 ;  /* 0x0000000f0e157c24 */ /* 0x000fe4000f8e0213 */
[----:B---3--:R-:W-:Y:S02]  /*0810*/  IMAD R18, R8, UR16, RZ ;  /* 0x0000001008127c24 */ /* 0x008fe4000f8e02ff */
[----:B----4-:R-:W-:Y:S01]  /*0820*/  IMAD R6, R6, UR4, RZ ;  /* 0x0000000406067c24 */ /* 0x010fe2000f8e02ff */
[----:B------:R-:W-:Y:S01]  /*0830*/  IADD3 R13, PT, PT, R13, R21, RZ ;  /* 0x000000150d0d7210 */ /* 0x000fe20007ffe0ff */
[----:B------:R-:W-:Y:S01]  /*0840*/  IMAD.WIDE.U32 R16, R7, UR4, R16 ;  /* 0x0000000407107c25 */ /* 0x000fe2000f8e0010 */
[----:B------:R-:W0:Y:S03]  /*0850*/  LDCU UR4, c[0x0][0x370] ;  /* 0x00006e00ff0477ac */ /* 0x000e260008000800 */
[----:B------:R-:W-:-:S02]  /*0860*/  IMAD R18, R18, R7, RZ ;  /* 0x0000000712127224 */ /* 0x000fc400078e02ff */
[-C--:B------:R-:W-:Y:S02]  /*0870*/  IMAD R15, R15, R8.reuse, RZ ;  /* 0x000000080f0f7224 */ /* 0x080fe400078e02ff */
[----:B------:R-:W-:Y:S01]  /*0880*/  IMAD R19, R7, UR5, R6 ;  /* 0x0000000507137c24 */ /* 0x000fe2000f8e0206 */
[----:B------:R-:W-:Y:S01]  /*0890*/  SHF.R.S64 R21, RZ, 0x1d, R18 ;  /* 0x0000001dff157819 */ /* 0x000fe20000001012 */
[-C--:B------:R-:W-:Y:S01]  /*08a0*/  IMAD R20, R13, R8.reuse, RZ ;  /* 0x000000080d147224 */ /* 0x080fe200078e02ff */
[----:B--2---:R-:W-:Y:S01]  /*08b0*/  LEA R13, P0, R16, UR8, 0x3 ;  /* 0x00000008100d7c11 */ /* 0x004fe2000f8018ff */
[C---:B------:R-:W-:Y:S01]  /*08c0*/  IMAD R15, R14.reuse, R9, R15 ;  /* 0x000000090e0f7224 */ /* 0x040fe200078e020f */
[----:B------:R-:W-:Y:S01]  /*08d0*/  IADD3 R21, P1, PT, R21, UR12, RZ ;  /* 0x0000000c15157c10 */ /* 0x000fe2000ff3e0ff */
[----:B------:R-:W-:-:S03]  /*08e0*/  IMAD.WIDE.U32 R10, R14, R8, R10 ;  /* 0x000000080e0a7225 */ /* 0x000fc600078e000a */
[----:B------:R-:W-:Y:S01]  /*08f0*/  LEA.HI.X.SX32 R18, R18, UR13, 0x3, P1 ;  /* 0x0000000d12127c11 */ /* 0x000fe200088f1eff */
[----:B------:R-:W-:Y:S01]  /*0900*/  IMAD.IADD R17, R17, 0x1, R19 ;  /* 0x0000000111117824 */ /* 0x000fe200078e0213 */
[----:B------:R-:W-:Y:S01]  /*0910*/  IADD3 R15, PT, PT, R11, R15, RZ ;  /* 0x0000000f0b0f7210 */ /* 0x000fe20007ffe0ff */
[----:B------:R-:W-:Y:S01]  /*0920*/  IMAD.WIDE.U32 R6, R12, R8, R2 ;  /* 0x000000080c067225 */ /* 0x000fe200078e0002 */
[----:B------:R-:W-:Y:S02]  /*0930*/  LEA R14, P2, R10, UR10, 0x3 ;  /* 0x0000000a0a0e7c11 */ /* 0x000fe4000f8418ff */
[----:B------:R-:W-:Y:S01]  /*0940*/  LEA.HI.X R17, R16, UR9, R17, 0x3, P0 ;  /* 0x0000000910117c11 */ /* 0x000fe200080f1c11 */
[----:B------:R-:W-:Y:S01]  /*0950*/  IMAD R19, R12, R9, R20 ;  /* 0x000000090c137224 */ /* 0x000fe200078e0214 */
[----:B------:R-:W-:Y:S02]  /*0960*/  LEA R12, P3, R6, R21, 0x3 ;  /* 0x00000015060c7211 */ /* 0x000fe400078618ff */
[-C--:B------:R-:W-:Y:S01]  /*0970*/  LEA R16, P1, R2, R13.reuse, 0x3 ;  /* 0x0000000d02107211 */ /* 0x080fe200078218ff */
[----:B------:R-:W-:Y:S01]  /*0980*/  IMAD.IADD R11, R7, 0x1, R19 ;  /* 0x00000001070b7824 */ /* 0x000fe200078e0213 */
[----:B------:R-:W-:-:S02]  /*0990*/  LEA R7, P0, R8, R13, 0x3 ;  /* 0x0000000d08077211 */ /* 0x000fc400078018ff */
[----:B------:R-:W-:Y:S02]  /*09a0*/  LEA.HI.X R15, R10, UR11, R15, 0x3, P2 ;  /* 0x0000000b0a0f7c11 */ /* 0x000fe400090f1c0f */
[-C--:B------:R-:W-:Y:S01]  /*09b0*/  LEA.HI.X R8, R8, R17.reuse, R9, 0x3, P0 ;  /* 0x0000001108087211 */ /* 0x080fe200000f1c09 */
[----:B0-----:R-:W-:Y:S01]  /*09c0*/  IMAD R9, R0, UR4, RZ ;  /* 0x0000000400097c24 */ /* 0x001fe2000f8e02ff */
[----:B------:R-:W-:Y:S02]  /*09d0*/  LEA.HI.X R13, R6, R18, R11, 0x3, P3 ;  /* 0x00000012060d7211 */ /* 0x000fe400018f1c0b */
[----:B------:R-:W-:-:S07]  /*09e0*/  LEA.HI.X R17, R2, R17, R3, 0x3, P1 ;  /* 0x0000001102117211 */ /* 0x000fce00008f1c03 */
.L_x_97:
[----:B------:R-:W-:Y:S01]  /*09f0*/  MOV R10, R16 ;  /* 0x00000010000a7202 */ /* 0x000fe20000000f00 */
[----:B------:R-:W-:Y:S01]  /*0a00*/  IMAD.MOV.U32 R11, RZ, RZ, R17 ;  /* 0x000000ffff0b7224 */ /* 0x000fe200078e0011 */
[----:B------:R-:W-:Y:S01]  /*0a10*/  MOV R2, R14 ;  /* 0x0000000e00027202 */ /* 0x000fe20000000f00 */
[----:B------:R-:W-:-:S03]  /*0a20*/  IMAD.MOV.U32 R3, RZ, RZ, R15 ;  /* 0x000000ffff037224 */ /* 0x000fc600078e000f */
[----:B------:R-:W2:Y:S04]  /*0a30*/  LDG.E.64 R14, desc[UR6][R10.64] ;  /* 0x000000060a0e7981 */ /* 0x000ea8000c1e1b00 */
[----:B------:R-:W2:Y:S01]  /*0a40*/  LDG.E.64 R16, desc[UR6][R2.64] ;  /* 0x0000000602107981 */ /* 0x000ea2000c1e1b00 */
[----:B------:R-:W-:Y:S01]  /*0a50*/  MOV R6, RZ ;  /* 0x000000ff00067202 */ /* 0x000fe20000000f00 */
[----:B0-----:R-:W-:Y:S01]  /*0a60*/  IMAD.MOV.U32 R20, RZ, RZ, R12 ;  /* 0x000000ffff147224 */ /* 0x001fe200078e000c */
        /* <DEDUP_REMOVED lines=17> */
[----:B0-----:R-:W-:-:S15]  /*0b80*/  @P1 IADD3 R6, PT, PT, R0, RZ, RZ ;  /* 0x000000ff00061210 */ /* 0x001fde0007ffe0ff */
        /* <DEDUP_REMOVED lines=9> */
[----:B0----5:R-:W0:Y:S02]  /*0c20*/  DMUL R18, R4, R14 ;  /* 0x0000000e04127228 */ /* 0x021e240000000000 */
[----:B0-----:R0:W-:Y:S01]  /*0c30*/  STG.E.64 desc[UR6][R20.64], R18 ;  /* 0x0000001214007986 */ /* 0x0011e2000c101b06 */
[----:B------:R-:W-:Y:S01]  /*0c40*/  IMAD.WIDE R14, R9, 0x8, R2 ;  /* 0x00000008090e7825 */ /* 0x000fe200078e0202 */
[----:B------:R-:W-:Y:S06]  /*0c50*/  @!P0 BRA `(.L_x_97) ;  /* 0xfffffffc00648947 */ /* 0x000fec000383ffff */
[----:B------:R-:W-:Y:S05]  /*0c60*/  EXIT ;  /* 0x000000000000794d */ /* 0x000fea0003800000 */
        .weak           $__internal_10_$__cuda_sm20_div_s64
        .type           $__internal_10_$__cuda_sm20_div_s64,@function
        .size           $__internal_10_$__cuda_sm20_div_s64,(.L_x_776 - $__internal_10_$__cuda_sm20_div_s64)
$__internal_10_$__cuda_sm20_div_s64:
        /* <DEDUP_REMOVED lines=86> */
[----:B------:R-:W-:Y:S06]  /*11d0*/  RET.REL.NODEC R8 `(_ZN2at6native55_GLOBAL__N__6c1c77d0_17_DistanceKernel_cu_7dd49032_311431cdist_backward_kernel_cuda_implIdNS1_5distsIdE3oneEEEvPT_PKS6_S9_S9_S9_S6_lllllll) ;  /* 0xffffffec08887950 */ /* 0x000fec0003c3ffff */
.L_x_98:
        /* <DEDUP_REMOVED lines=10> */
.L_x_776:


//--------------------- .text._ZN2at6native55_GLOBAL__N__6c1c77d0_17_DistanceKernel_cu_7dd49032_311431cdist_backward_kernel_cuda_implIdNS1_5distsIdE1pEEEvPT_PKS6_S9_S9_S9_S6_lllllll --------------------------
	.section	.text._ZN2at6native55_GLOBAL__N__6c1c77d0_17_DistanceKernel_cu_7dd49032_311431cdist_backward_kernel_cuda_implIdNS1_5distsIdE1pEEEvPT_PKS6_S9_S9_S9_S6_lllllll,"ax",@progbits
	.align	128
.text._ZN2at6native55_GLOBAL__N__6c1c77d0_17_DistanceKernel_cu_7dd49032_311431cdist_backward_kernel_cuda_implIdNS1_5distsIdE1pEEEvPT_PKS6_S9_S9_S9_S6_lllllll:
        .type           _ZN2at6native55_GLOBAL__N__6c1c77d0_17_DistanceKernel_cu_7dd49032_311431cdist_backward_kernel_cuda_implIdNS1_5distsIdE1pEEEvPT_PKS6_S9_S9_S9_S6_lllllll,@function
        .size           _ZN2at6native55_GLOBAL__N__6c1c77d0_17_DistanceKernel_cu_7dd49032_311431cdist_backward_kernel_cuda_implIdNS1_5distsIdE1pEEEvPT_PKS6_S9_S9_S9_S6_lllllll,(.L_x_778 - _ZN2at6native55_GLOBAL__N__6c1c77d0_17_DistanceKernel_cu_7dd49032_311431cdist_backward_kernel_cuda_implIdNS1_5distsIdE1pEEEvPT_PKS6_S9_S9_S9_S6_lllllll)
        .other          _ZN2at6native55_GLOBAL__N__6c1c77d0_17_DistanceKernel_cu_7dd49032_311431cdist_backward_kernel_cuda_implIdNS1_5distsIdE1pEEEvPT_PKS6_S9_S9_S9_S6_lllllll,@"STO_CUDA_ENTRY STV_DEFAULT"
_ZN2at6native55_GLOBAL__N__6c1c77d0_17_DistanceKernel_cu_7dd49032_311431cdist_backward_kernel_cuda_implIdNS1_5distsIdE1pEEEvPT_PKS6_S9_S9_S9_S6_lllllll:
        /* <DEDUP_REMOVED lines=49> */
.L_x_100:
[----:B------:R-:W0:Y:S01]  /*0310*/  LDCU.64 UR4, c[0x0][0x3d0] ;  /* 0x00007a00ff0477ac */ /* 0x000e220008000a00 */
[----:B------:R-:W-:Y:S01]  /*0320*/  IMAD.MOV.U32 R0, RZ, RZ, R4 ;  /* 0x000000ffff007224 */ /* 0x000fe200078e0004 */
[----:B------:R-:W-:Y:S01]  /*0330*/  MOV R2, 0x380 ;  /* 0x0000038000027802 */ /* 0x000fe20000000f00 */
[----:B------:R-:W-:Y:S02]  /*0340*/  IMAD.MOV.U32 R9, RZ, RZ, R5 ;  /* 0x000000ffff097224 */ /* 0x000fe400078e0005 */
[----:B0-----:R-:W-:Y:S02]  /*0350*/  IMAD.U32 R12, RZ, RZ, UR4 ;  /* 0x00000004ff0c7e24 */ /* 0x001fe4000f8e00ff */
[----:B------:R-:W-:-:S07]  /*0360*/  IMAD.U32 R8, RZ, RZ, UR5 ;  /* 0x00000005ff087e24 */ /* 0x000fce000f8e00ff */
[----:B------:R-:W-:Y:S05]  /*0370*/  CALL.REL.NOINC `($__internal_12_$__cuda_sm20_div_s64) ;  /* 0x0000002000807944 */ /* 0x000fea0003c00000 */
[----:B------:R-:W0:Y:S01]  /*0380*/  LDCU.64 UR4, c[0x0][0x3d0] ;  /* 0x00007a00ff0477ac */ /* 0x000e220008000a00 */
[----:B------:R-:W-:Y:S01]  /*0390*/  IADD3 R9, P0, PT, RZ, -R16, RZ ;  /* 0x80000010ff097210 */ /* 0x000fe20007f1e0ff */
[----:B------:R-:W-:-:S04]  /*03a0*/  IMAD.MOV.U32 R3, RZ, RZ, R16 ;  /* 0x000000ffff037224 */ /* 0x000fc800078e0010 */
[----:B------:R-:W-:-:S04]  /*03b0*/  IMAD.X R0, RZ, RZ, ~R17, P0 ;  /* 0x000000ffff007224 */ /* 0x000fc800000e0e11 */
[----:B0-----:R-:W-:Y:S02]  /*03c0*/  IMAD R0, R0, UR4, RZ ;  /* 0x0000000400007c24 */ /* 0x001fe4000f8e02ff */
[----:B------:R-:W-:-:S04]  /*03d0*/  IMAD.WIDE.U32 R6, R9, UR4, R4 ;  /* 0x0000000409067c25 */ /* 0x000fc8000f8e0004 */
[----:B------:R-:W-:Y:S02]  /*03e0*/  IMAD R9, R9, UR5, R0 ;  /* 0x0000000509097c24 */ /* 0x000fe4000f8e0200 */
[----:B------:R-:W-:Y:S02]  /*03f0*/  IMAD.MOV.U32 R0, RZ, RZ, R6 ;  /* 0x000000ffff007224 */ /* 0x000fe400078e0006 */
[----:B------:R-:W-:-:S07]  /*0400*/  IMAD.IADD R9, R7, 0x1, R9 ;  /* 0x0000000107097824 */ /* 0x000fce00078e0209 */
.L_x_101:
[----:B------:R-:W-:Y:S05]  /*0410*/  BSYNC.RECONVERGENT B0 ;  /* 0x0000000000007941 */ /* 0x000fea0003800200 */
.L_x_99:
        /* <DEDUP_REMOVED lines=12> */
[----:B0-----:R-:W-:-:S06]  /*04e0*/  IADD3 R6, PT, PT, R2, 0xffffffe, RZ ;  /* 0x0ffffffe02067810 */ /* 0x001fcc0007ffe0ff */
        /* <DEDUP_REMOVED lines=17> */
.L_x_103:
[----:B------:R-:W0:Y:S01]  /*0600*/  LDCU.64 UR4, c[0x0][0x3b8] ;  /* 0x00007700ff0477ac */ /* 0x000e220008000a00 */
[----:B------:R-:W-:Y:S01]  /*0610*/  MOV R2, 0x650 ;  /* 0x0000065000027802 */ /* 0x000fe20000000f00 */
        /* <DEDUP_REMOVED lines=12> */
.L_x_104:
[----:B------:R-:W-:Y:S05]  /*06e0*/  BSYNC.RECONVERGENT B0 ;  /* 0x0000000000007941 */ /* 0x000fea0003800200 */
.L_x_102:
[----:B------:R-:W0:Y:S01]  /*06f0*/  LDCU.64 UR4, c[0x0][0x3a0] ;  /* 0x00007400ff0477ac */ /* 0x000e220008000a00 */
[C---:B------:R-:W-:Y:S01]  /*0700*/  SHF.L.U32 R6, R4.reuse, 0x3, RZ ;  /* 0x0000000304067819 */ /* 0x040fe200000006ff */
[----:B------:R-:W1:Y:S01]  /*0710*/  LDC.64 R12, c[0x0][0x3c0] ;  /* 0x0000f000ff0c7b82 */ /* 0x000e620000000a00 */
[----:B------:R-:W-:Y:S01]  /*0720*/  SHF.L.U64.HI R4, R4, 0x3, R5 ;  /* 0x0000000304047819 */ /* 0x000fe20000010205 */
[----:B------:R-:W2:Y:S01]  /*0730*/  LDCU.128 UR20, c[0x0][0x380] ;  /* 0x00007000ff1477ac */ /* 0x000ea20008000c00 */
[----:B------:R-:W-:Y:S01]  /*0740*/  SHF.R.S32.HI R2, RZ, 0x1f, R3 ;  /* 0x0000001fff027819 */ /* 0x000fe20000011403 */
[----:B------:R-:W3:Y:S01]  /*0750*/  LDCU.64 UR12, c[0x0][0x3b0] ;  /* 0x00007600ff0c77ac */ /* 0x000ee20008000a00 */
[----:B------:R-:W1:Y:S01]  /*0760*/  LDCU UR14, c[0x0][0x3d0] ;  /* 0x00007a00ff0e77ac */ /* 0x000e620008000800 */
        /* <DEDUP_REMOVED lines=11> */
[----:B---3--:R-:W-:Y:S01]  /*0820*/  IMAD.WIDE.U32 R20, R0, UR12, R20 ;  /* 0x0000000c00147c25 */ /* 0x008fe2000f8e0014 */
[----:B------:R-:W3:Y:S03]  /*0830*/  LDCU UR6, c[0x0][0x370] ;  /* 0x00006e00ff0677ac */ /* 0x000ee60008000800 */
[----:B0-----:R-:W-:-:S02]  /*0840*/  IMAD R14, R2, UR4, RZ ;  /* 0x00000004020e7c24 */ /* 0x001fc4000f8e02ff */
[----:B------:R-:W-:-:S04]  /*0850*/  IMAD.WIDE.U32 R22, R3, UR4, R10 ;  /* 0x0000000403167c25 */ /* 0x000fc8000f8e000a */
[----:B------:R-:W-:Y:S01]  /*0860*/  IMAD R25, R3, UR5, R14 ;  /* 0x0000000503197c24 */ /* 0x000fe2000f8e020e */
[----:B------:R-:W0:Y:S01]  /*0870*/  LDCU.64 UR4, c[0x0][0x3d8] ;  /* 0x00007b00ff0477ac */ /* 0x000e220008000a00 */
[----:B-1----:R-:W-:Y:S02]  /*0880*/  IMAD R14, R12, UR14, RZ ;  /* 0x0000000e0c0e7c24 */ /* 0x002fe4000f8e02ff */
[----:B------:R-:W-:-:S04]  /*0890*/  IMAD.WIDE.U32 R26, R16, R12, RZ ;  /* 0x0000000c101a7225 */ /* 0x000fc800078e00ff */
[----:B------:R-:W-:Y:S01]  /*08a0*/  IMAD R14, R14, R3, RZ ;  /* 0x000000030e0e7224 */ /* 0x000fe200078e02ff */
[----:B--2---:R-:W-:Y:S01]  /*08b0*/  DADD R18, R4, -2 ;  /* 0xc000000004127429 */ /* 0x004fe20000000000 */
[----:B---3--:R-:W-:Y:S01]  /*08c0*/  UIMAD UR6, UR7, UR6, URZ ;  /* 0x00000006070672a4 */ /* 0x008fe2000f8e02ff */
[----:B0-----:R-:W-:-:S15]  /*08d0*/  IMAD R2, R2, UR4, RZ ;  /* 0x0000000402027c24 */ /* 0x001fde000f8e02ff */
[----:B------:R-:W-:-:S15]  /*08e0*/  NOP ;  /* 0x0000000000007918 */ /* 0x000fde0000000000 */
[----:B------:R-:W-:-:S15]  /*08f0*/  NOP ;  /* 0x0000000000007918 */ /* 0x000fde0000000000 */
[----:B------:R-:W-:-:S15]  /*0900*/  NOP ;  /* 0x0000000000007918 */ /* 0x000fde0000000000 */
[----:B------:R-:W-:-:S02]  /*0910*/  NOP ;  /* 0x0000000000007918 */ /* 0x000fc40000000000 */
[----:B------:R-:W0:Y:S02]  /*0920*/  DADD R4, R4, -1 ;  /* 0xbff0000004047429 */ /* 0x000e240000000000 */
[----:B0-----:R-:W-:Y:S01]  /*0930*/  R2UR UR10, R4 ;  /* 0x00000000040a72ca */ /* 0x001fe200000e0000 */
[----:B------:R-:W-:Y:S01]  /*0940*/  IMAD R4, R17, R12, RZ ;  /* 0x0000000c11047224 */ /* 0x000fe200078e02ff */
[----:B------:R-:W-:Y:S01]  /*0950*/  R2UR UR11, R5 ;  /* 0x00000000050b72ca */ /* 0x000fe200000e0000 */
[----:B------:R-:W-:Y:S01]  /*0960*/  IMAD R17, R15, UR12, RZ ;  /* 0x0000000c0f117c24 */ /* 0x000fe2000f8e02ff */
[----:B------:R-:W-:Y:S01]  /*0970*/  R2UR UR12, R18 ;  /* 0x00000000120c72ca */ /* 0x000fe200000e0000 */
[----:B------:R-:W-:Y:S02]  /*0980*/  IMAD R5, R16, R13, R4 ;  /* 0x0000000d10057224 */ /* 0x000fe400078e0204 */
[----:B------:R-:W-:Y:S01]  /*0990*/  IMAD R29, R0, UR13, R17 ;  /* 0x0000000d001d7c24 */ /* 0x000fe2000f8e0211 */
[----:B------:R-:W-:Y:S01]  /*09a0*/  R2UR UR13, R19 ;  /* 0x00000000130d72ca */ /* 0x000fe200000e0000 */
[----:B------:R-:W-:Y:S01]  /*09b0*/  IMAD.IADD R17, R23, 0x1, R25 ;  /* 0x0000000117117824 */ /* 0x000fe200078e0219 */
[----:B------:R-:W-:Y:S01]  /*09c0*/  SHF.R.S64 R19, RZ, 0x1d, R14 ;  /* 0x0000001dff137819 */ /* 0x000fe2000000100e */
[----:B------:R-:W-:-:S02]  /*09d0*/  IMAD.IADD R21, R21, 0x1, R29 ;  /* 0x0000000115157824 */ /* 0x000fc400078e021d */
[----:B------:R-:W-:Y:S01]  /*09e0*/  IMAD.MOV.U32 R16, RZ, RZ, R22 ;  /* 0x000000ffff107224 */ /* 0x000fe200078e0016 */
[----:B------:R-:W-:Y:S01]  /*09f0*/  IADD3 R19, P0, PT, R19, UR20, RZ ;  /* 0x0000001413137c10 */ /* 0x000fe2000ff1e0ff */
[-C--:B------:R-:W-:Y:S01]  /*0a00*/  IMAD R21, R21, R12.reuse, RZ ;  /* 0x0000000c15157224 */ /* 0x080fe200078e02ff */
[----:B------:R-:W-:Y:S01]  /*0a10*/  ULOP3.LUT UR7, UR11, 0x7fffffff, URZ, 0xc0, !UPT ;  /* 0x7fffffff0b077892 */ /* 0x000fe2000f8ec0ff */
[----:B------:R-:W-:-:S15]  /*0a20*/  IMAD.WIDE.U32 R22, R20, R12, R10 ;  /* 0x0000000c14167225 */ /* 0x000fde00078e000a */
[----:B------:R-:W-:-:S15]  /*0a30*/  NOP ;  /* 0x0000000000007918 */ /* 0x000fde0000000000 */
[----:B------:R-:W-:-:S15]  /*0a40*/  NOP ;  /* 0x0000000000007918 */ /* 0x000fde0000000000 */
[----:B------:R-:W0:Y:S01]  /*0a50*/  FRND.F64.TRUNC R24, UR10 ;  /* 0x0000000a00187d13 */ /* 0x000e22000830d800 */
[----:B------:R-:W-:Y:S01]  /*0a60*/  UISETP.NE.AND UP0, UPT, UR7, 0x3fe00000, UPT ;  /* 0x3fe000000700788c */ /* 0x000fe2000bf05270 */
[----:B------:R-:W-:Y:S01]  /*0a70*/  IMAD.IADD R27, R27, 0x1, R5 ;  /* 0x000000011b1b7824 */ /* 0x000fe200078e0205 */
[----:B------:R-:W-:Y:S01]  /*0a80*/  UISETP.GE.AND UP1, UPT, UR13, URZ, UPT ;  /* 0x000000ff0d00728c */ /* 0x000fe2000bf26270 */
[C---:B------:R-:W-:Y:S01]  /*0a90*/  IMAD R29, R3.reuse, UR5, R2 ;  /* 0x00000005031d7c24 */ /* 0x040fe2000f8e0202 */
[----:B------:R-:W-:Y:S01]  /*0aa0*/  USHF.R.U32.HI UR5, URZ, 0x14, UR11 ;  /* 0x00000014ff057899 */ /* 0x000fe2000801160b */
[----:B------:R-:W-:Y:S02]  /*0ab0*/  IMAD R21, R20, R13, R21 ;  /* 0x0000000d14157224 */ /* 0x000fe400078e0215 */
[----:B------:R-:W-:Y:S01]  /*0ac0*/  IMAD.WIDE.U32 R2, R3, UR4, R26 ;  /* 0x0000000403027c25 */ /* 0x000fe2000f8e001a */
[----:B------:R-:W-:Y:S02]  /*0ad0*/  ULOP3.LUT UR5, UR5, 0x7ff, URZ, 0xc0, !UPT ;  /* 0x000007ff05057892 */ /* 0x000fe4000f8ec0ff */
[----:B------:R-:W-:Y:S01]  /*0ae0*/  USHF.R.U32.HI UR4, URZ, 0x14, UR13 ;  /* 0x00000014ff047899 */ /* 0x000fe2000801160d */
[-C--:B------:R-:W-:Y:S01]  /*0af0*/  IMAD R15, R15, R12.reuse, RZ ;  /* 0x0000000c0f0f7224 */ /* 0x080fe200078e02ff */
[----:B------:R-:W-:Y:S01]  /*0b00*/  UIADD3 UR5, UPT, UPT, UR5, -0x3f4, URZ ;  /* 0xfffffc0c05057890 */ /* 0x000fe2000fffe0ff */
[----:B------:R-:W-:Y:S01]  /*0b10*/  IMAD.WIDE.U32 R16, R0, R12, R16 ;  /* 0x0000000c00107225 */ /* 0x000fe200078e0010 */
[----:B------:R-:W-:-:S02]  /*0b20*/  ULOP3.LUT UR4, UR4, 0x7ff, URZ, 0xc0, !UPT ;  /* 0x000007ff04047892 */ /* 0x000fc4000f8ec0ff */
[----:B------:R-:W-:Y:S01]  /*0b30*/  USHF.L.U32 UR14, UR10, UR5, URZ ;  /* 0x000000050a0e7299 */ /* 0x000fe200080006ff */
[----:B------:R-:W-:Y:S01]  /*0b40*/  IMAD R15, R0, R13, R15 ;  /* 0x0000000d000f7224 */ /* 0x000fe200078e020f */
[----:B------:R-:W-:Y:S01]  /*0b50*/  USHF.L.U64.HI UR5, UR10, UR5, UR11 ;  /* 0x000000050a057299 */ /* 0x000fe2000801020b */
[----:B------:R-:W-:Y:S01]  /*0b60*/  IMAD.IADD R3, R3, 0x1, R29 ;  /* 0x0000000103037824 */ /* 0x000fe200078e021d */
[----:B------:R-:W-:Y:S01]  /*0b70*/  UIADD3 UR4, UPT, UPT, UR4, -0x3f4, URZ ;  /* 0xfffffc0c04047890 */ /* 0x000fe2000fffe0ff */
[----:B------:R-:W-:-:S03]  /*0b80*/  IMAD.IADD R15, R17, 0x1, R15 ;  /* 0x00000001110f7824 */ /* 0x000fc600078e020f */
[----:B------:R-:W-:Y:S01]  /*0b90*/  IMAD.U32 R0, RZ, RZ, UR5 ;  /* 0x00000005ff007e24 */ /* 0x000fe2000f8e00ff */
[----:B------:R-:W-:Y:S02]  /*0ba0*/  USHF.L.U64.HI UR7, UR12, UR4, UR13 ;  /* 0x000000040c077299 */ /* 0x000fe4000801020d */
[----:B------:R-:W-:Y:S02]  /*0bb0*/  USEL UR5, URZ, 0x7ff00000, !UP1 ;  /* 0x7ff00000ff057887 */ /* 0x000fe4000c800000 */
[----:B------:R-:W-:-:S15]  /*0bc0*/  USHF.L.U32 UR4, UR12, UR4, URZ ;  /* 0x000000040c047299 */ /* 0x000fde00080006ff */
[----:B------:R-:W-:-:S15]  /*0bd0*/  NOP ;  /* 0x0000000000007918 */ /* 0x000fde0000000000 */
[----:B------:R-:W-:-:S04]  /*0be0*/  NOP ;  /* 0x0000000000007918 */ /* 0x000fc80000000000 */
[----:B----4-:R-:W1:Y:S01]  /*0bf0*/  DADD R4, R8, UR10 ;  /* 0x0000000a08047e29 */ /* 0x010e620008000000 */
[----:B------:R-:W-:Y:S02]  /*0c00*/  ISETP.GE.AND P6, PT, R9, RZ, PT ;  /* 0x000000ff0900720c */ /* 0x000fe40003fc6270 */
[----:B-1----:R-:W-:Y:S02]  /*0c10*/  LEA.HI.X.SX32 R4, R14, UR21, 0x3, P0 ;  /* 0x000000150e047c11 */ /* 0x002fe400080f1eff */
[----:B------:R-:W-:Y:S01]  /*0c20*/  LEA R18, P0, R22, R19, 0x3 ;  /* 0x0000001316127211 */ /* 0x000fe200078018ff */
[----:B------:R-:W-:Y:S01]  /*0c30*/  IMAD.IADD R19, R23, 0x1, R21 ;  /* 0x0000000117137824 */ /* 0x000fe200078e0215 */
[----:B------:R-:W-:Y:S02]  /*0c40*/  LEA R14, P3, R16, UR18, 0x3 ;  /* 0x00000012100e7c11 */ /* 0x000fe4000f8618ff */
[----:B------:R-:W-:Y:S02]  /*0c50*/  LOP3.LUT R5, R5, 0x7ff00000, RZ, 0xc0, !PT ;  /* 0x7ff0000005057812 */ /* 0x000fe400078ec0ff */
[----:B------:R-:W-:-:S02]  /*0c60*/  LEA.HI.X R19, R22, R4, R19, 0x3, P0 ;  /* 0x0000000416137211 */ /* 0x000fc400000f1c13 */
[----:B------:R-:W-:Y:S02]  /*0c70*/  LEA R21, P0, R2, UR16, 0x3 ;  /* 0x0000001002157c11 */ /* 0x000fe4000f8018ff */
[----:B------:R-:W-:Y:S02]  /*0c80*/  LEA.HI.X R15, R16, UR19, R15, 0x3, P3 ;  /* 0x00000013100f7c11 */ /* 0x000fe400098f1c0f */
[----:B------:R-:W-:Y:S02]  /*0c90*/  LEA.HI.X R17, R2, UR17, R3, 0x3, P0 ;  /* 0x0000001102117c11 */ /* 0x000fe400080f1c03 */
[C---:B------:R-:W-:Y:S02]  /*0ca0*/  LEA R2, P4, R12.reuse, R21, 0x3 ;  /* 0x000000150c027211 */ /* 0x040fe400078818ff */
[----:B------:R-:W-:Y:S02]  /*0cb0*/  ISETP.LE.AND P3, PT, RZ, UR11, PT ;  /* 0x0000000bff007c0c */ /* 0x000fe4000bf63270 */
[----:B------:R-:W-:-:S02]  /*0cc0*/  LEA.HI.X R3, R12, R17, R13, 0x3, P4 ;  /* 0x000000110c037211 */ /* 0x000fc400020f1c0d */
[----:B------:R-:W-:Y:S02]  /*0cd0*/  ISETP.EQ.U32.AND P0, PT, RZ, UR14, PT ;  /* 0x0000000eff007c0c */ /* 0x000fe4000bf02070 */
[----:B------:R-:W-:Y:S02]  /*0ce0*/  SEL R4, RZ, 0x7ff00000, !P3 ;  /* 0x7ff00000ff047807 */ /* 0x000fe40005800000 */
[----:B------:R-:W-:Y:S02]  /*0cf0*/  ISETP.EQ.AND.EX P0, PT, R0, -0x80000000, !P6, P0 ;  /* 0x800000000000780c */ /* 0x000fe40007702300 */
[----:B------:R-:W-:Y:S01]  /*0d00*/  PLOP3.LUT P4, PT, PT, PT, UP0, 0x80, 0x8 ;  /* 0x000000000008781c */ /* 0x000fe20003f8f008 */
[----:B------:R-:W-:-:S10]  /*0d10*/  VIADD R13, R4, 0x80000000 ;  /* 0x80000000040d7836 */ /* 0x000fd40000000000 */
[----:B------:R-:W-:-:S15]  /*0d20*/  @P0 SEL R4, R13, R4, P4 ;  /* 0x000000040d040207 */ /* 0x000fde0002000000 */
[----:B------:R-:W-:-:S07]  /*0d30*/  NOP ;  /* 0x0000000000007918 */ /* 0x000fce0000000000 */
[----:B------:R-:W1:Y:S02]  /*0d40*/  DSETP.GT.AND P2, PT, |R8|, 1, PT ;  /* 0x3ff000000800742a */ /* 0x000e640003f44200 */
[----:B-1----:R-:W-:Y:S02]  /*0d50*/  SEL R40, RZ, 0x7ff00000, !P2 ;  /* 0x7ff00000ff287807 */ /* 0x002fe40005000000 */
[----:B------:R-:W-:Y:S02]  /*0d60*/  LEA R12, P2, R10, R21, 0x3 ;  /* 0x000000150a0c7211 */ /* 0x000fe400078418ff */
[----:B------:R-:W-:Y:S02]  /*0d70*/  @!P3 LOP3.LUT R40, R40, 0x7ff00000, RZ, 0x3c, !PT ;  /* 0x7ff000002828b812 */ /* 0x000fe400078e3cff */
[----:B------:R-:W-:-:S15]  /*0d80*/  LEA.HI.X R17, R10, R17, R11, 0x3, P2 ;  /* 0x000000110a117211 */ /* 0x000fde00010f1c0b */
[----:B------:R-:W-:-:S15]  /*0d90*/  NOP ;  /* 0x0000000000007918 */ /* 0x000fde0000000000 */
[----:B------:R-:W-:-:S15]  /*0da0*/  NOP ;  /* 0x0000000000007918 */ /* 0x000fde0000000000 */
[----:B------:R-:W-:-:S11]  /*0db0*/  NOP ;  /* 0x0000000000007918 */ /* 0x000fd60000000000 */
[----:B------:R-:W1:-:S15]  /*0dc0*/  FRND.F64.TRUNC R10, UR12 ;  /* 0x0000000c000a7d13 */ /* 0x000e5e000830d800 */
[----:B------:R-:W-:-:S15]  /*0dd0*/  NOP ;  /* 0x0000000000007918 */ /* 0x000fde0000000000 */
[----:B------:R-:W-:-:S15]  /*0de0*/  NOP ;  /* 0x0000000000007918 */ /* 0x000fde0000000000 */
[----:B------:R-:W-:-:S15]  /*0df0*/  NOP ;  /* 0x0000000000007918 */ /* 0x000fde0000000000 */
[----:B------:R-:W-:-:S04]  /*0e00*/  NOP ;  /* 0x0000000000007918 */ /* 0x000fc80000000000 */
[----:B------:R-:W2:Y:S02]  /*0e10*/  DSETP.NEU.AND P1, PT, R8, -1, PT ;  /* 0xbff000000800742a */ /* 0x000ea40003f2d000 */
[----:B--2---:R-:W-:-:S15]  /*0e20*/  SEL R40, R40, 0x3ff00000, P1 ;  /* 0x3ff0000028287807 */ /* 0x004fde0000800000 */
[----:B------:R-:W-:-:S15]  /*0e30*/  NOP ;  /* 0x0000000000007918 */ /* 0x000fde0000000000 */
[----:B------:R-:W-:-:S15]  /*0e40*/  NOP ;  /* 0x0000000000007918 */ /* 0x000fde0000000000 */
[----:B------:R-:W-:-:S15]  /*0e50*/  NOP ;  /* 0x0000000000007918 */ /* 0x000fde0000000000 */
[----:B------:R-:W-:-:S02]  /*0e60*/  NOP ;  /* 0x0000000000007918 */ /* 0x000fc40000000000 */
[----:B01----:R0:W2:Y:S02]  /*0e70*/  DSETP.NEU.AND P6, PT, R24, UR10, !P6 ;  /* 0x0000000a18007e2a */ /* 0x0030a4000f7cd000 */
.L_x_116:
[----:B------:R-:W-:Y:S01]  /*0e80*/  IMAD.MOV.U32 R13, RZ, RZ, R17 ;  /* 0x000000ffff0d7224 */ /* 0x000fe200078e0011 */
[----:B------:R-:W3:Y:S04]  /*0e90*/  LDG.E.64 R20, desc[UR8][R14.64] ;  /* 0x000000080e147981 */ /* 0x000ee8000c1e1b00 */
[----:B------:R-:W3:Y:S01]  /*0ea0*/  LDG.E.64 R16, desc[UR8][R12.64] ;  /* 0x000000080c107981 */ /* 0x000ee2000c1e1b00 */
[----:B------:R-:W1:Y:S01]  /*0eb0*/  DSETP.NEU.AND P1, PT, R8, RZ, PT ;  /* 0x000000ff0800722a */ /* 0x000e620003f2d000 */
[----:B------:R-:W-:-:S15]  /*0ec0*/  BSSY.RECONVERGENT B0, `(.L_x_105) ;  /* 0x00000dd000007945 */ /* 0x000fde0003800200 */
[----:B------:R-:W-:-:S15]  /*0ed0*/  NOP ;  /* 0x0000000000007918 */ /* 0x000fde0000000000 */
[----:B------:R-:W-:-:S15]  /*0ee0*/  NOP ;  /* 0x0000000000007918 */ /* 0x000fde0000000000 */
[----:B------:R-:W-:-:S15]  /*0ef0*/  NOP ;  /* 0x0000000000007918 */ /* 0x000fde0000000000 */
[----:B------:R-:W-:-:S03]  /*0f00*/  NOP ;  /* 0x0000000000007918 */ /* 0x000fc60000000000 */
[----:B---3--:R3:W4:Y:S02]  /*0f10*/  DADD R16, R16, -R20 ;  /* 0x0000000010107229 */ /* 0x0087240000000814 */
[----:B---3--:R-:W-:Y:S01]  /*0f20*/  CS2R R20, SRZ ;  /* 0x0000000000147805 */ /* 0x008fe2000001ff00 */
[----:B-1--4-:R-:W-:Y:S06]  /*0f30*/  @!P1 BRA `(.L_x_106) ;  /* 0x0000000c00549947 */ /* 0x012fec0003800000 */
[----:B------:R-:W1:Y:S01]  /*0f40*/  DSETP.NEU.AND P1, PT, R16, RZ, PT ;  /* 0x000000ff1000722a */ /* 0x000e620003f2d000 */
[----:B------:R-:W-:-:S15]  /*0f50*/  BSSY.RECONVERGENT B1, `(.L_x_107) ;  /* 0x0000030000017945 */ /* 0x000fde0003800200 */
[----:B------:R-:W-:-:S15]  /*0f60*/  NOP ;  /* 0x0000000000007918 */ /* 0x000fde0000000000 */
[----:B------:R-:W-:-:S15]  /*0f70*/  NOP ;  /* 0x0000000000007918 */ /* 0x000fde0000000000 */
[----:B------:R-:W-:-:S15]  /*0f80*/  NOP ;  /* 0x0000000000007918 */ /* 0x000fde0000000000 */
[----:B------:R-:W-:-:S03]  /*0f90*/  NOP ;  /* 0x0000000000007918 */ /* 0x000fc60000000000 */
[----:B------:R3:W4:Y:S02]  /*0fa0*/  DADD R20, -RZ, |R16| ;  /* 0x00000000ff147229 */ /* 0x0007240000000510 */
[----:B-1-34-:R-:W-:Y:S05]  /*0fb0*/  @P1 BRA `(.L_x_108) ;  /* 0x00000000002c1947 */ /* 0x01afea0003800000 */
[----:B------:R-:W-:Y:S01]  /*0fc0*/  UISETP.NE.U32.AND UP0, UPT, UR4, URZ, UPT ;  /* 0x000000ff0400728c */ /* 0x000fe2000bf05070 */
[----:B------:R-:W-:Y:S01]  /*0fd0*/  ISETP.LE.AND P2, PT, RZ, UR13, PT ;  /* 0x0000000dff007c0c */ /* 0x000fe2000bf43270 */
[----:B------:R-:W-:Y:S02]  /*0fe0*/  IMAD.U32 R22, RZ, RZ, UR12 ;  /* 0x0000000cff167e24 */ /* 0x000fe4000f8e00ff */
[----:B------:R-:W-:Y:S01]  /*0ff0*/  UISETP.NE.AND.EX UP0, UPT, UR7, -0x80000000, UPT, UP0 ;  /* 0x800000000700788c */ /* 0x000fe2000bf05300 */
[----:B------:R-:W-:-:S05]  /*1000*/  IMAD.U32 R23, RZ, RZ, UR13 ;  /* 0x0000000dff177e24 */ /* 0x000fca000f8e00ff */
[----:B------:R-:W-:-:S13]  /*1010*/  PLOP3.LUT P1, PT, PT, PT, UP0, 0x80, 0x8 ;  /* 0x000000000008781c */ /* 0x000fda0003f2f008 */
[----:B------:R-:W1:Y:S02]  /*1020*/  DSETP.NEU.AND P1, PT, |R22|, 0.5, !P1 ;  /* 0x3fe000001600742a */ /* 0x000e640004f2d200 */
[----:B-1----:R-:W-:Y:S01]  /*1030*/  SEL R23, R21, RZ, P1 ;  /* 0x000000ff15177207 */ /* 0x002fe20000800000 */
[----:B------:R-:W-:-:S03]  /*1040*/  IMAD.MOV.U32 R22, RZ, RZ, RZ ;  /* 0x000000ffff167224 */ /* 0x000fc600078e00ff */
[----:B------:R-:W-:Y:S01]  /*1050*/  @!P2 LOP3.LUT R23, R23, 0x7ff00000, RZ, 0xfc, !PT ;  /* 0x7ff000001717a812 */ /* 0x000fe200078efcff */
[----:B------:R-:W-:Y:S06]  /*1060*/  BRA `(.L_x_109) ;  /* 0x0000000000787947 */ /* 0x000fec0003800000 */
.L_x_108:
[----:B------:R-:W-:Y:S01]  /*1070*/  UISETP.NE.U32.AND UP0, UPT, UR4, URZ, UPT ;  /* 0x000000ff0400728c */ /* 0x000fe2000bf05070 */
[----:B------:R-:W-:Y:S01]  /*1080*/  IMAD.U32 R23, RZ, RZ, UR13 ;  /* 0x0000000dff177e24 */ /* 0x000fe2000f8e00ff */
[----:B------:R-:W-:Y:S01]  /*1090*/  BSSY.RECONVERGENT B2, `(.L_x_110) ;  /* 0x000000c000027945 */ /* 0x000fe20003800200 */
[----:B------:R-:W-:Y:S01]  /*10a0*/  MOV R42, UR12 ;  /* 0x0000000c002a7c02 */ /* 0x000fe20008000f00 */
[----:B------:R-:W-:Y:S01]  /*10b0*/  UISETP.NE.AND.EX UP0, UPT, UR7, -0x80000000, UPT, UP0 ;  /* 0x800000000700788c */ /* 0x000fe2000bf05300 */
[----:B------:R-:W-:Y:S01]  /*10c0*/  IMAD.U32 R43, RZ, RZ, UR13 ;  /* 0x0000000dff2b7e24 */ /* 0x000fe2000f8e00ff */
[----:B------:R-:W-:Y:S01]  /*10d0*/  MOV R0, 0x1150 ;  /* 0x0000115000007802 */ /* 0x000fe20000000f00 */
[----:B------:R-:W-:Y:S02]  /*10e0*/  IMAD.U32 R22, RZ, RZ, UR12 ;  /* 0x0000000cff167e24 */ /* 0x000fe4000f8e00ff */
[----:B------:R-:W-:Y:S01]  /*10f0*/  IMAD.MOV.U32 R41, RZ, RZ, R23 ;  /* 0x000000ffff297224 */ /* 0x000fe200078e0017 */
[----:B------:R-:W-:Y:S01]  /*1100*/  PLOP3.LUT P1, PT, PT, PT, UP0, 0x80, 0x8 ;  /* 0x000000000008781c */ /* 0x000fe20003f2f008 */
[----:B------:R-:W-:-:S02]  /*1110*/  IMAD.MOV.U32 R26, RZ, RZ, R20 ;  /* 0x000000ffff1a7224 */ /* 0x000fc400078e0014 */
[----:B------:R-:W-:Y:S01]  /*1120*/  IMAD.MOV.U32 R27, RZ, RZ, R21 ;  /* 0x000000ffff1b7224 */ /* 0x000fe200078e0015 */
[----:B------:R-:W-:-:S13]  /*1130*/  PLOP3.LUT P1, PT, P1, PT, PT, 0x8, 0x80 ;  /* 0x000000000080781c */ /* 0x000fda0000f2e170 */
[----:B0-2--5:R-:W-:Y:S05]  /*1140*/  CALL.REL.NOINC `($_ZN2at6native55_GLOBAL__N__6c1c77d0_17_DistanceKernel_cu_7dd49032_311431cdist_backward_kernel_cuda_implIdNS1_5distsIdE1pEEEvPT_PKS6_S9_S9_S9_S6_lllllll$__internal_accurate_pow) ;  /* 0x0000001800687944 */ /* 0x025fea0003c00000 */
[----:B------:R-:W-:Y:S05]  /*1150*/  BSYNC.RECONVERGENT B2 ;  /* 0x0000000000027941 */ /* 0x000fea0003800200 */
.L_x_110:
        /* <DEDUP_REMOVED lines=15> */
.L_x_109:
[----:B------:R-:W-:Y:S05]  /*1250*/  BSYNC.RECONVERGENT B1 ;  /* 0x0000000000017941 */ /* 0x000fea0003800200 */
.L_x_107:
[----:B0-----:R-:W0:Y:S01]  /*1260*/  DADD R24, |R16|, UR12 ;  /* 0x0000000c10187e29 */ /* 0x001e220008000200 */
        /* <DEDUP_REMOVED lines=11> */
[----:B------:R-:W-:Y:S02]  /*1320*/  IMAD.U32 R24, RZ, RZ, UR12 ;  /* 0x0000000cff187e24 */ /* 0x000fe4000f8e00ff */
        /* <DEDUP_REMOVED lines=9> */
.L_x_113:
[----:B------:R-:W-:Y:S01]  /*13c0*/  IMAD.U32 R0, RZ, RZ, UR13 ;  /* 0x0000000dff007e24 */ /* 0x000fe2000f8e00ff */
[----:B------:R-:W0:Y:S01]  /*13d0*/  DSETP.NEU.AND P3, PT, |R16|, +INF , PT ;  /* 0x7ff000001000742a */ /* 0x000e220003f6d200 */
[----:B------:R-:W-:Y:S01]  /*13e0*/  IMAD.U32 R20, RZ, RZ, UR5 ;  /* 0x00000005ff147e24 */ /* 0x000fe2000f8e00ff */
[----:B0-----:R-:W-:Y:S02]  /*13f0*/  @!P3 MOV R22, RZ ;  /* 0x000000ff0016b202 */ /* 0x001fe40000000f00 */
[----:B------:R-:W-:Y:S01]  /*1400*/  @!P3 LOP3.LUT R0, R0, 0x7fffffff, RZ, 0xc0, !PT ;  /* 0x7fffffff0000b812 */ /* 0x000fe200078ec0ff */
[----:B------:R-:W-:-:S03]  /*1410*/  @!P3 VIADD R20, R20, 0x80000000 ;  /* 0x800000001414b836 */ /* 0x000fc60000000000 */
[----:B------:R-:W-:-:S04]  /*1420*/  @!P3 ISETP.NE.AND P2, PT, R0, 0x3fe00000, PT ;  /* 0x3fe000000000b80c */ /* 0x000fc80003f45270 */
[----:B------:R-:W-:Y:S02]  /*1430*/  @!P3 SEL R20, R20, UR5, P2 ;  /* 0x000000051414bc07 */ /* 0x000fe40009000000 */
[----:B------:R-:W-:Y:S02]  /*1440*/  @!P3 ISETP.GE.AND P2, PT, R21, RZ, PT ;  /* 0x000000ff1500b20c */ /* 0x000fe40003f46270 */
[----:B------:R-:W-:-:S04]  /*1450*/  @!P3 SEL R20, R20, UR5, P1 ;  /* 0x000000051414bc07 */ /* 0x000fc80008800000 */
[----:B------:R-:W-:-:S07]  /*1460*/  @!P3 SEL R23, R20, UR5, !P2 ;  /* 0x000000051417bc07 */ /* 0x000fce000d000000 */
.L_x_112:
[----:B------:R-:W-:Y:S05]  /*1470*/  BSYNC.RECONVERGENT B1 ;  /* 0x0000000000017941 */ /* 0x000fea0003800200 */
.L_x_111:
[----:B------:R-:W-:Y:S01]  /*1480*/  IMAD.U32 R20, RZ, RZ, UR10 ;  /* 0x0000000aff147e24 */ /* 0x000fe2000f8e00ff */
[----:B------:R-:W0:Y:S01]  /*1490*/  DSETP.NEU.AND P4, PT, |R16|, 1, PT ;  /* 0x3ff000001000742a */ /* 0x000e220003f8d200 */
[----:B------:R-:W-:Y:S01]  /*14a0*/  IMAD.U32 R21, RZ, RZ, UR11 ;  /* 0x0000000bff157e24 */ /* 0x000fe2000f8e00ff */
[----:B------:R-:W-:Y:S01]  /*14b0*/  BSSY.RECONVERGENT B1, `(.L_x_114) ;  /* 0x000002e000017945 */ /* 0x000fe20003800200 */
[----:B------:R-:W-:Y:S01]  /*14c0*/  IMAD.U32 R42, RZ, RZ, UR10 ;  /* 0x0000000aff2a7e24 */ /* 0x000fe2000f8e00ff */
[----:B------:R-:W-:Y:S01]  /*14d0*/  MOV R0, 0x1790 ;  /* 0x0000179000007802 */ /* 0x000fe20000000f00 */
[----:B------:R-:W-:-:S15]  /*14e0*/  IMAD.U32 R43, RZ, RZ, UR11 ;  /* 0x0000000bff2b7e24 */ /* 0x000fde000f8e00ff */
[----:B------:R-:W-:-:S15]  /*14f0*/  NOP ;  /* 0x0000000000007918 */ /* 0x000fde0000000000 */
[----:B------:R-:W-:-:S15]  /*1500*/  NOP ;  /* 0x0000000000007918 */ /* 0x000fde0000000000 */
[----:B------:R-:W-:-:S14]  /*1510*/  NOP ;  /* 0x0000000000007918 */ /* 0x000fdc0000000000 */
[----:B------:R0:W-:Y:S02]  /*1520*/  DSETP.NEU.AND P2, PT, |R20|, +INF , PT ;  /* 0x7ff000001400742a */ /* 0x0001e40003f4d200 */
[----:B0-----:R-:W-:Y:S02]  /*1530*/  FSEL R20, R22, RZ, P4 ;  /* 0x000000ff16147208 */ /* 0x001fe40002000000 */
[----:B------:R-:W-:Y:S01]  /*1540*/  FSEL R22, R23, 1.875, P4 ;  /* 0x3ff0000017167808 */ /* 0x000fe20002000000 */
[----:B------:R-:W-:Y:S01]  /*1550*/  IMAD.U32 R23, RZ, RZ, UR11 ;  /* 0x0000000bff177e24 */ /* 0x000fe2000f8e00ff */
[----:B------:R-:W-:-:S03]  /*1560*/  ISETP.NE.AND P4, PT, R5, 0x7ff00000, PT ;  /* 0x7ff000000500780c */ /* 0x000fc60003f85270 */
[----:B------:R-:W-:-:S15]  /*1570*/  IMAD.MOV.U32 R41, RZ, RZ, R23 ;  /* 0x000000ffff297224 */ /* 0x000fde00078e0017 */
[----:B------:R-:W-:-:S15]  /*1580*/  NOP ;  /* 0x0000000000007918 */ /* 0x000fde0000000000 */
[----:B------:R-:W-:-:S15]  /*1590*/  NOP ;  /* 0x0000000000007918 */ /* 0x000fde0000000000 */
[----:B------:R-:W-:-:S10]  /*15a0*/  NOP ;  /* 0x0000000000007918 */ /* 0x000fd40000000000 */
[----:B------:R-:W0:Y:S02]  /*15b0*/  DSETP.NEU.AND P3, PT, RZ, UR12, PT ;  /* 0x0000000cff007e2a */ /* 0x000e24000bf6d000 */
[----:B0-----:R-:W-:Y:S02]  /*15c0*/  FSEL R20, R20, RZ, P3 ;  /* 0x000000ff14147208 */ /* 0x001fe40001800000 */
[----:B------:R-:W-:Y:S01]  /*15d0*/  FSEL R21, R22, 1.875, P3 ;  /* 0x3ff0000016157808 */ /* 0x000fe20001800000 */
[----:B------:R-:W-:-:S15]  /*15e0*/  IMAD.U32 R22, RZ, RZ, UR10 ;  /* 0x0000000aff167e24 */ /* 0x000fde000f8e00ff */
[----:B------:R-:W-:-:S15]  /*15f0*/  NOP ;  /* 0x0000000000007918 */ /* 0x000fde0000000000 */
[----:B------:R-:W-:-:S15]  /*1600*/  NOP ;  /* 0x0000000000007918 */ /* 0x000fde0000000000 */
[----:B------:R-:W-:-:S14]  /*1610*/  NOP ;  /* 0x0000000000007918 */ /* 0x000fdc0000000000 */
[----:B------:R-:W-:-:S15]  /*1620*/  DMUL R16, R16, R20 ;  /* 0x0000001410107228 */ /* 0x000fde0000000000 */
[----:B------:R-:W-:-:S15]  /*1630*/  NOP ;  /* 0x0000000000007918 */ /* 0x000fde0000000000 */
[----:B------:R-:W-:-:S15]  /*1640*/  NOP ;  /* 0x0000000000007918 */ /* 0x000fde0000000000 */
[----:B------:R-:W-:-:S15]  /*1650*/  NOP ;  /* 0x0000000000007918 */ /* 0x000fde0000000000 */
[----:B------:R-:W-:-:S04]  /*1660*/  NOP ;  /* 0x0000000000007918 */ /* 0x000fc80000000000 */
[----:B------:R-:W-:-:S15]  /*1670*/  DSETP.NEU.AND P1, PT, |R8|, +INF , PT ;  /* 0x7ff000000800742a */ /* 0x000fde0003f2d200 */
[----:B------:R-:W-:-:S15]  /*1680*/  NOP ;  /* 0x0000000000007918 */ /* 0x000fde0000000000 */
[----:B------:R-:W-:-:S15]  /*1690*/  NOP ;  /* 0x0000000000007918 */ /* 0x000fde0000000000 */
[----:B------:R-:W-:-:S15]  /*16a0*/  NOP ;  /* 0x0000000000007918 */ /* 0x000fde0000000000 */
[----:B------:R-:W-:-:S04]  /*16b0*/  NOP ;  /* 0x0000000000007918 */ /* 0x000fc80000000000 */
[----:B------:R-:W-:-:S15]  /*16c0*/  DSETP.NAN.AND P3, PT, R8, UR10, PT ;  /* 0x0000000a08007e2a */ /* 0x000fde000bf68000 */
        /* <DEDUP_REMOVED lines=10> */
[----:B-----5:R0:W1:Y:S02]  /*1770*/  DMUL R16, R6, R16 ;  /* 0x0000001006107228 */ /* 0x0200640000000000 */
[----:B012---:R-:W-:Y:S05]  /*1780*/  CALL.REL.NOINC `($_ZN2at6native55_GLOBAL__N__6c1c77d0_17_DistanceKernel_cu_7dd49032_311431cdist_backward_kernel_cuda_implIdNS1_5distsIdE1pEEEvPT_PKS6_S9_S9_S9_S6_lllllll$__internal_accurate_pow) ;  /* 0x0000001000d87944 */ /* 0x007fea0003c00000 */
[----:B------:R-:W-:Y:S05]  /*1790*/  BSYNC.RECONVERGENT B1 ;  /* 0x0000000000017941 */ /* 0x000fea0003800200 */
.L_x_114:
[----:B------:R-:W-:Y:S01]  /*17a0*/  IMAD.MOV.U32 R20, RZ, RZ, R25 ;  /* 0x000000ffff147224 */ /* 0x000fe200078e0019 */
[----:B------:R-:W-:Y:S01]  /*17b0*/  DSETP.NEU.AND P5, PT, RZ, UR10, PT ;  /* 0x0000000aff007e2a */ /* 0x000fe2000bfad000 */
[----:B------:R-:W-:Y:S01]  /*17c0*/  IMAD.MOV.U32 R21, RZ, RZ, R26 ;  /* 0x000000ffff157224 */ /* 0x000fe200078e001a */
[----:B------:R-:W-:-:S15]  /*17d0*/  BSSY.RECONVERGENT B1, `(.L_x_106) ;  /* 0x000004b000017945 */ /* 0x000fde0003800200 */
[----:B------:R-:W-:-:S15]  /*17e0*/  NOP ;  /* 0x0000000000007918 */ /* 0x000fde0000000000 */
[----:B------:R-:W-:-:S15]  /*17f0*/  NOP ;  /* 0x0000000000007918 */ /* 0x000fde0000000000 */
[----:B------:R-:W-:-:S15]  /*1800*/  NOP ;  /* 0x0000000000007918 */ /* 0x000fde0000000000 */
[----:B------:R-:W-:-:S02]  /*1810*/  NOP ;  /* 0x0000000000007918 */ /* 0x000fc40000000000 */
[----:B------:R-:W0:Y:S02]  /*1820*/  DADD R20, -RZ, -R20 ;  /* 0x00000000ff147229 */ /* 0x000e240000000914 */
[----:B0-----:R-:W-:Y:S02]  /*1830*/  FSEL R0, R20, R25, P0 ;  /* 0x0000001914007208 */ /* 0x001fe40000000000 */
[----:B------:R-:W-:Y:S02]  /*1840*/  FSEL R20, R21, R26, P0 ;  /* 0x0000001a15147208 */ /* 0x000fe40000000000 */
[----:B------:R-:W-:Y:S02]  /*1850*/  FSEL R0, R0, RZ, !P6 ;  /* 0x000000ff00007208 */ /* 0x000fe40007000000 */
[----:B------:R-:W-:Y:S02]  /*1860*/  FSEL R27, R20, -QNAN , !P6 ;  /* 0xfff80000141b7808 */ /* 0x000fe40007000000 */
[----:B------:R-:W-:-:S02]  /*1870*/  FSEL R25, R0, RZ, P1 ;  /* 0x000000ff00197208 */ /* 0x000fc40000800000 */
[----:B------:R-:W-:Y:S02]  /*1880*/  FSEL R23, R27, R4, P1 ;  /* 0x000000041b177208 */ /* 0x000fe40000800000 */
[----:B------:R-:W-:Y:S02]  /*1890*/  FSEL R25, R25, RZ, P2 ;  /* 0x000000ff19197208 */ /* 0x000fe40001000000 */
[----:B------:R-:W-:Y:S02]  /*18a0*/  FSEL R23, R40, R23, !P2 ;  /* 0x0000001728177208 */ /* 0x000fe40005000000 */
[----:B------:R-:W-:-:S15]  /*18b0*/  FSETP.GEU.AND P2, PT, |R17|, 6.5827683646048100446e-37, PT ;  /* 0x036000001100780b */ /* 0x000fde0003f4e200 */
[----:B------:R-:W-:-:S15]  /*18c0*/  NOP ;  /* 0x0000000000007918 */ /* 0x000fde0000000000 */
[----:B------:R-:W-:-:S15]  /*18d0*/  NOP ;  /* 0x0000000000007918 */ /* 0x000fde0000000000 */
[----:B------:R-:W-:-:S01]  /*18e0*/  NOP ;  /* 0x0000000000007918 */ /* 0x000fc20000000000 */
[----:B------:R-:W0:Y:S02]  /*18f0*/  DADD R20, R8, UR10 ;  /* 0x0000000a08147e29 */ /* 0x000e240008000000 */
[----:B0-----:R-:W-:Y:S02]  /*1900*/  @!P4 FSEL R27, R21, R23, P3 ;  /* 0x00000017151bc208 */ /* 0x001fe40001800000 */
[----:B------:R-:W-:Y:S01]  /*1910*/  @!P4 FSEL R0, R20, R25, P3 ;  /* 0x000000191400c208 */ /* 0x000fe20001800000 */
[----:B------:R-:W-:-:S15]  /*1920*/  IMAD.MOV.U32 R20, RZ, RZ, 0x1 ;  /* 0x00000001ff147424 */ /* 0x000fde00078e00ff */
[----:B------:R-:W-:-:S15]  /*1930*/  NOP ;  /* 0x0000000000007918 */ /* 0x000fde0000000000 */
[----:B------:R-:W-:-:S15]  /*1940*/  NOP ;  /* 0x0000000000007918 */ /* 0x000fde0000000000 */
[----:B------:R-:W-:-:S14]  /*1950*/  NOP ;  /* 0x0000000000007918 */ /* 0x000fdc0000000000 */
[----:B------:R-:W0:Y:S02]  /*1960*/  DSETP.NEU.AND P1, PT, R8, 1, PT ;  /* 0x3ff000000800742a */ /* 0x000e240003f2d000 */
[----:B0-----:R-:W-:Y:S02]  /*1970*/  FSEL R22, R27, 1.875, P1 ;  /* 0x3ff000001b167808 */ /* 0x001fe40000800000 */
[----:B------:R-:W-:Y:S02]  /*1980*/  FSEL R0, R0, RZ, P1 ;  /* 0x000000ff00007208 */ /* 0x000fe40000800000 */
[----:B------:R-:W-:Y:S02]  /*1990*/  FSEL R23, R22, 1.875, P5 ;  /* 0x3ff0000016177808 */ /* 0x000fe40002800000 */
[----:B------:R-:W-:Y:S02]  /*19a0*/  FSEL R22, R0, RZ, P5 ;  /* 0x000000ff00167208 */ /* 0x000fe40002800000 */
[----:B------:R-:W0:-:S15]  /*19b0*/  MUFU.RCP64H R21, R23 ;  /* 0x0000001700157308 */ /* 0x000e1e0000001800 */
[----:B------:R-:W-:-:S15]  /*19c0*/  NOP ;  /* 0x0000000000007918 */ /* 0x000fde0000000000 */
[----:B------:R-:W-:-:S15]  /*19d0*/  NOP ;  /* 0x0000000000007918 */ /* 0x000fde0000000000 */
[----:B------:R-:W-:-:S09]  /*19e0*/  NOP ;  /* 0x0000000000007918 */ /* 0x000fd20000000000 */
        /* <DEDUP_REMOVED lines=40> */
[----:B------:R-:W-:Y:S05]  /*1c70*/  CALL.REL.NOINC `($__internal_11_$__cuda_sm20_div_rn_f64_full) ;  /* 0x0000000000347944 */ /* 0x000fea0003c00000 */
.L_x_115:
[----:B------:R-:W-:Y:S05]  /*1c80*/  BSYNC.RECONVERGENT B1 ;  /* 0x0000000000017941 */ /* 0x000fea0003800200 */
.L_x_106:
[----:B------:R-:W-:Y:S05]  /*1c90*/  BSYNC.RECONVERGENT B0 ;  /* 0x0000000000007941 */ /* 0x000fea0003800200 */
.L_x_105:
[----:B------:R-:W-:Y:S01]  /*1ca0*/  IMAD.U32 R17, RZ, RZ, UR6 ;  /* 0x00000006ff117e24 */ /* 0x000fe2000f8e00ff */
[----:B------:R1:W-:Y:S01]  /*1cb0*/  STG.E.64 desc[UR8][R18.64], R20 ;  /* 0x0000001412007986 */ /* 0x0003e2000c101b08 */
[----:B------:R-:W-:Y:S02]  /*1cc0*/  IMAD.U32 R23, RZ, RZ, UR6 ;  /* 0x00000006ff177e24 */ /* 0x000fe4000f8e00ff */
[----:B------:R-:W-:-:S04]  /*1cd0*/  IMAD.WIDE R12, R17, 0x8, R12 ;  /* 0x00000008110c7825 */ /* 0x000fc800078e020c */
[----:B------:R-:W-:Y:S01]  /*1ce0*/  IMAD.WIDE R14, R17, 0x8, R14 ;  /* 0x00000008110e7825 */ /* 0x000fe200078e020e */
[----:B------:R-:W-:Y:S02]  /*1cf0*/  ISETP.GE.U32.AND P1, PT, R12, R2, PT ;  /* 0x000000020c00720c */ /* 0x000fe40003f26070 */
[----:B------:R-:W-:Y:S02]  /*1d00*/  MOV R17, R13 ;  /* 0x0000000d00117202 */ /* 0x000fe40000000f00 */
[----:B------:R-:W-:Y:S01]  /*1d10*/  ISETP.GE.U32.AND.EX P1, PT, R13, R3, PT, P1 ;  /* 0x000000030d00720c */ /* 0x000fe20003f26110 */
[----:B-1----:R-:W-:-:S12]  /*1d20*/  IMAD.WIDE R18, R23, 0x8, R18 ;  /* 0x0000000817127825 */ /* 0x002fd800078e0212 */
[----:B------:R-:W-:Y:S05]  /*1d30*/  @!P1 BRA `(.L_x_116) ;  /* 0xfffffff000509947 */ /* 0x000fea000383ffff */
[----:B------:R-:W-:Y:S05]  /*1d40*/  EXIT ;  /* 0x000000000000794d */ /* 0x000fea0003800000 */
        .weak           $__internal_11_$__cuda_sm20_div_rn_f64_full
        .type           $__internal_11_$__cuda_sm20_div_rn_f64_full,@function
        .size           $__internal_11_$__cuda_sm20_div_rn_f64_full,($__internal_12_$__cuda_sm20_div_s64 - $__internal_11_$__cuda_sm20_div_rn_f64_full)
$__internal_11_$__cuda_sm20_div_rn_f64_full:
[C---:B------:R-:W-:Y:S01]  /*1d50*/  FSETP.GEU.AND P3, PT, |R17|.reuse, 1.469367938527859385e-39, PT ;  /* 0x001000001100780b */ /* 0x040fe20003f6e200 */
[----:B------:R-:W-:Y:S01]  /*1d60*/  IMAD.MOV.U32 R31, RZ, RZ, 0x1ca00000 ;  /* 0x1ca00000ff1f7424 */ /* 0x000fe200078e00ff */
[----:B------:R-:W-:Y:S01]  /*1d70*/  LOP3.LUT R30, R17, 0x7ff00000, RZ, 0xc0, !PT ;  /* 0x7ff00000111e7812 */ /* 0x000fe200078ec0ff */
[----:B------:R-:W-:Y:S01]  /*1d80*/  IMAD.MOV.U32 R24, RZ, RZ, R16 ;  /* 0x000000ffff187224 */ /* 0x000fe200078e0010 */
[C---:B------:R-:W-:Y:S01]  /*1d90*/  LOP3.LUT R35, R23.reuse, 0x7ff00000, RZ, 0xc0, !PT ;  /* 0x7ff0000017237812 */ /* 0x040fe200078ec0ff */
[----:B------:R-:W-:Y:S01]  /*1da0*/  IMAD.MOV.U32 R26, RZ, RZ, 0x1 ;  /* 0x00000001ff1a7424 */ /* 0x000fe200078e00ff */
[C---:B------:R-:W-:Y:S01]  /*1db0*/  FSETP.GEU.AND P1, PT, |R23|.reuse, 1.469367938527859385e-39, PT ;  /* 0x001000001700780b */ /* 0x040fe20003f2e200 */
[----:B------:R-:W-:Y:S01]  /*1dc0*/  IMAD.MOV.U32 R34, RZ, RZ, R30 ;  /* 0x000000ffff227224 */ /* 0x000fe200078e001e */
[----:B------:R-:W-:Y:S01]  /*1dd0*/  ISETP.GE.U32.AND P2, PT, R30, R35, PT ;  /* 0x000000231e00720c */ /* 0x000fe20003f46070 */
[----:B------:R-:W-:Y:S01]  /*1de0*/  BSSY.RECONVERGENT B2, `(.L_x_117) ;  /* 0x0000074000027945 */ /* 0x000fe20003800200 */
[----:B------:R-:W-:-:S03]  /*1df0*/  LOP3.LUT R20, R23, 0x800fffff, RZ, 0xc0, !PT ;  /* 0x800fffff17147812 */ /* 0x000fc600078ec0ff */
[----:B------:R-:W-:Y:S01]  /*1e00*/  @!P3 LOP3.LUT R25, R23, 0x7ff00000, RZ, 0xc0, !PT ;  /* 0x7ff000001719b812 */ /* 0x000fe200078ec0ff */
[----:B------:R-:W-:Y:S01]  /*1e10*/  @!P3 IMAD.MOV.U32 R32, RZ, RZ, RZ ;  /* 0x000000ffff20b224 */ /* 0x000fe200078e00ff */
        /* <DEDUP_REMOVED lines=91> */
.L_x_118:
[----:B------:R-:W0:Y:S02]  /*23d0*/  DSETP.NAN.AND P1, PT, R16, R16, PT ;  /* 0x000000101000722a */ /* 0x000e240003f28000 */
[----:B0-----:R-:W-:Y:S05]  /*23e0*/  @P1 BRA `(.L_x_120) ;  /* 0x0000000000441947 */ /* 0x001fea0003800000 */
[----:B------:R-:W0:Y:S02]  /*23f0*/  DSETP.NAN.AND P1, PT, R22, R22, PT ;  /* 0x000000161600722a */ /* 0x000e240003f28000 */
[----:B0-----:R-:W-:Y:S05]  /*2400*/  @P1 BRA `(.L_x_121) ;  /* 0x0000000000301947 */ /* 0x001fea0003800000 */
[----:B------:R-:W-:Y:S01]  /*2410*/  ISETP.NE.AND P1, PT, R34, R35, PT ;  /* 0x000000232200720c */ /* 0x000fe20003f25270 */
[----:B------:R-:W-:Y:S01]  /*2420*/  IMAD.MOV.U32 R29, RZ, RZ, -0x80000 ;  /* 0xfff80000ff1d7424 */ /* 0x000fe200078e00ff */
        /* <DEDUP_REMOVED lines=10> */
.L_x_121:
[----:B------:R-:W-:Y:S01]  /*24d0*/  LOP3.LUT R29, R23, 0x80000, RZ, 0xfc, !PT ;  /* 0x00080000171d7812 */ /* 0x000fe200078efcff */
[----:B------:R-:W-:Y:S01]  /*24e0*/  IMAD.MOV.U32 R28, RZ, RZ, R22 ;  /* 0x000000ffff1c7224 */ /* 0x000fe200078e0016 */
[----:B------:R-:W-:Y:S06]  /*24f0*/  BRA `(.L_x_119) ;  /* 0x0000000000087947 */ /* 0x000fec0003800000 */
.L_x_120:
[----:B------:R-:W-:Y:S01]  /*2500*/  LOP3.LUT R29, R17, 0x80000, RZ, 0xfc, !PT ;  /* 0x00080000111d7812 */ /* 0x000fe200078efcff */
[----:B------:R-:W-:-:S07]  /*2510*/  IMAD.MOV.U32 R28, RZ, RZ, R16 ;  /* 0x000000ffff1c7224 */ /* 0x000fce00078e0010 */
.L_x_119:
[----:B------:R-:W-:Y:S05]  /*2520*/  BSYNC.RECONVERGENT B2 ;  /* 0x0000000000027941 */ /* 0x000fea0003800200 */
.L_x_117:
[----:B------:R-:W-:Y:S02]  /*2530*/  IMAD.MOV.U32 R16, RZ, RZ, R0 ;  /* 0x000000ffff107224 */ /* 0x000fe400078e0000 */
[----:B------:R-:W-:Y:S02]  /*2540*/  IMAD.MOV.U32 R17, RZ, RZ, 0x0 ;  /* 0x00000000ff117424 */ /* 0x000fe400078e00ff */
[----:B------:R-:W-:Y:S02]  /*2550*/  IMAD.MOV.U32 R20, RZ, RZ, R28 ;  /* 0x000000ffff147224 */ /* 0x000fe400078e001c */
[----:B------:R-:W-:Y:S01]  /*2560*/  IMAD.MOV.U32 R21, RZ, RZ, R29 ;  /* 0x000000ffff157224 */ /* 0x000fe200078e001d */
[----:B------:R-:W-:Y:S06]  /*2570*/  RET.REL.NODEC R16 `(_ZN2at6native55_GLOBAL__N__6c1c77d0_17_DistanceKernel_cu_7dd49032_311431cdist_backward_kernel_cuda_implIdNS1_5distsIdE1pEEEvPT_PKS6_S9_S9_S9_S6_lllllll) ;  /* 0xffffffd810a07950 */ /* 0x000fec0003c3ffff */
        .weak           $__internal_12_$__cuda_sm20_div_s64
        .type           $__internal_12_$__cuda_sm20_div_s64,@function
        .size           $__internal_12_$__cuda_sm20_div_s64,($_ZN2at6native55_GLOBAL__N__6c1c77d0_17_DistanceKernel_cu_7dd49032_311431cdist_backward_kernel_cuda_implIdNS1_5distsIdE1pEEEvPT_PKS6_S9_S9_S9_S6_lllllll$__internal_accurate_pow - $__internal_12_$__cuda_sm20_div_s64)
$__internal_12_$__cuda_sm20_div_s64:
        /* <DEDUP_REMOVED lines=22> */
[----:B------:R-:W-:-:S04]  /*26e0*/  IMAD.HI.U32 R13, R15, R21, RZ ;  /* 0x000000150f0d7227 */ /* 0x000fc800078e00ff */
[----:B------:R-:W-:Y:S01]  /*26f0*/  IMAD.HI.U32 R16, P1, R15, R19, R16 ;  /* 0x000000130f107227 */ /* 0x000fe20007820010 */
[----:B------:R-:W-:-:S04]  /*2700*/  IADD3.X R13, PT, PT, R13, R15, RZ, P0, !PT ;  /* 0x0000000f0d0d7210 */ /* 0x000fc800007fe4ff */
[----:B------:R-:W-:Y:S02]  /*2710*/  IADD3 R17, P2, PT, R23, R16, RZ ;  /* 0x0000001017117210 */ /* 0x000fe40007f5e0ff */
[----:B------:R-:W-:Y:S02]  /*2720*/  IADD3 R23, P4, PT, RZ, -R0, RZ ;  /* 0x80000000ff177210 */ /* 0x000fe40007f9e0ff */
[----:B------:R-:W-:Y:S01]  /*2730*/  IADD3.X R13, PT, PT, RZ, RZ, R13, P2, P1 ;  /* 0x000000ffff0d7210 */ /* 0x000fe200017e240d */
[----:B------:R-:W-:Y:S01]  /*2740*/  IMAD.WIDE.U32 R14, R17, R6, RZ ;  /* 0x00000006110e7225 */ /* 0x000fe200078e00ff */
[----:B------:R-:W-:-:S03]  /*2750*/  SEL R23, R23, R0, !P3 ;  /* 0x0000000017177207 */ /* 0x000fc60005800000 */
        /* <DEDUP_REMOVED lines=11> */
[----:B------:R-:W-:Y:S02]  /*2810*/  IMAD.X R16, RZ, RZ, ~R9, P4 ;  /* 0x000000ffff107224 */ /* 0x000fe400020e0e09 */
[----:B------:R-:W-:Y:S02]  /*2820*/  IMAD.X R13, R14, 0x1, R13, P0 ;  /* 0x000000010e0d7824 */ /* 0x000fe400000e060d */
        /* <DEDUP_REMOVED lines=34> */
[----:B------:R-:W-:Y:S02]  /*2a50*/  ISETP.NE.U32.AND P0, PT, R12, RZ, PT ;  /* 0x000000ff0c00720c */ /* 0x000fe40003f05070 */
[----:B------:R-:W-:Y:S01]  /*2a60*/  SEL R16, R7, R16, !P1 ;  /* 0x0000001007107207 */ /* 0x000fe20004800000 */
[----:B------:R-:W-:Y:S01]  /*2a70*/  IMAD.X R6, RZ, RZ, ~R17, P2 ;  /* 0x000000ffff067224 */ /* 0x000fe200010e0e11 */
[----:B------:R-:W-:Y:S01]  /*2a80*/  ISETP.NE.AND.EX P0, PT, R8, RZ, PT, P0 ;  /* 0x000000ff0800720c */ /* 0x000fe20003f05300 */
[----:B------:R-:W-:-:S03]  /*2a90*/  IMAD.MOV.U32 R7, RZ, RZ, 0x0 ;  /* 0x00000000ff077424 */ /* 0x000fc600078e00ff */
[----:B------:R-:W-:Y:S01]  /*2aa0*/  SEL R17, R6, R17, !P1 ;  /* 0x0000001106117207 */ /* 0x000fe20004800000 */
[----:B------:R-:W-:Y:S01]  /*2ab0*/  IMAD.MOV.U32 R6, RZ, RZ, R2 ;  /* 0x000000ffff067224 */ /* 0x000fe200078e0002 */
[----:B------:R-:W-:Y:S02]  /*2ac0*/  SEL R16, R16, 0xffffffff, P0 ;  /* 0xffffffff10107807 */ /* 0x000fe40000000000 */
[----:B------:R-:W-:Y:S01]  /*2ad0*/  SEL R17, R17, 0xffffffff, P0 ;  /* 0xffffffff11117807 */ /* 0x000fe20000000000 */
[----:B------:R-:W-:Y:S06]  /*2ae0*/  RET.REL.NODEC R6 `(_ZN2at6native55_GLOBAL__N__6c1c77d0_17_DistanceKernel_cu_7dd49032_311431cdist_backward_kernel_cuda_implIdNS1_5distsIdE1pEEEvPT_PKS6_S9_S9_S9_S6_lllllll) ;  /* 0xffffffd406447950 */ /* 0x000fec0003c3ffff */
        .type           $_ZN2at6native55_GLOBAL__N__6c1c77d0_17_DistanceKernel_cu_7dd49032_311431cdist_backward_kernel_cuda_implIdNS1_5distsIdE1pEEEvPT_PKS6_S9_S9_S9_S6_lllllll$__internal_accurate_pow,@function
        .size           $_ZN2at6native55_GLOBAL__N__6c1c77d0_17_DistanceKernel_cu_7dd49032_311431cdist_backward_kernel_cuda_implIdNS1_5distsIdE1pEEEvPT_PKS6_S9_S9_S9_S6_lllllll$__internal_accurate_pow,(.L_x_778 - $_ZN2at6native55_GLOBAL__N__6c1c77d0_17_DistanceKernel_cu_7dd49032_311431cdist_backward_kernel_cuda_implIdNS1_5distsIdE1pEEEvPT_PKS6_S9_S9_S9_S6_lllllll$__internal_accurate_pow)
$_ZN2at6native55_GLOBAL__N__6c1c77d0_17_DistanceKernel_cu_7dd49032_311431cdist_backward_kernel_cuda_implIdNS1_5distsIdE1pEEEvPT_PKS6_S9_S9_S9_S6_lllllll$__internal_accurate_pow:
[----:B------:R-:W-:Y:S01]  /*2af0*/  ISETP.GT.U32.AND P5, PT, R27, 0xfffff, PT ;  /* 0x000fffff1b00780c */ /* 0x000fe20003fa4070 */
[----:B------:R-:W-:Y:S01]  /*2b00*/  IMAD.MOV.U32 R22, RZ, RZ, R26 ;  /* 0x000000ffff167224 */ /* 0x000fe200078e001a */
[----:B------:R-:W-:Y:S01]  /*2b10*/  MOV R23, R27 ;  /* 0x0000001b00177202 */ /* 0x000fe20000000f00 */
[----:B------:R-:W-:Y:S01]  /*2b20*/  IMAD.MOV.U32 R28, RZ, RZ, RZ ;  /* 0x000000ffff1c7224 */ /* 0x000fe200078e00ff */
[----:B------:R-:W-:Y:S01]  /*2b30*/  SHF.R.U32.HI R43, RZ, 0x14, R27 ;  /* 0x00000014ff2b7819 */ /* 0x000fe2000001161b */
[----:B------:R-:W-:Y:S01]  /*2b40*/  UMOV UR14, 0x7d2cafe2 ;  /* 0x7d2cafe2000e7882 */ /* 0x000fe20000000000 */
[----:B------:R-:W-:Y:S01]  /*2b50*/  UMOV UR15, 0x3eb0f5ff ;  /* 0x3eb0f5ff000f7882 */ /* 0x000fe20000000000 */
[----:B------:R-:W-:Y:S01]  /*2b60*/  UMOV UR16, 0x3b39803f ;  /* 0x3b39803f00107882 */ /* 0x000fe20000000000 */
[----:B------:R-:W-:-:S05]  /*2b70*/  UMOV UR17, 0x3c7abc9e ;  /* 0x3c7abc9e00117882 */ /* 0x000fca0000000000 */
[----:B------:R0:W1:Y:S02]  /*2b80*/  @!P5 DMUL R24, R22, 1.80143985094819840000e+16 ;  /* 0x435000001618d828 */ /* 0x0000640000000000 */
[----:B0-----:R-:W-:Y:S01]  /*2b90*/  IMAD.MOV.U32 R22, RZ, RZ, R27 ;  /* 0x000000ffff167224 */ /* 0x001fe200078e001b */
[----:B-1----:R-:W-:Y:S01]  /*2ba0*/  @!P5 LEA.HI R43, R25, 0xffffffca, RZ, 0xc ;  /* 0xffffffca192bd811 */ /* 0x002fe200078f60ff */
[----:B------:R-:W-:Y:S02]  /*2bb0*/  @!P5 IMAD.MOV.U32 R22, RZ, RZ, R25 ;  /* 0x000000ffff16d224 */ /* 0x000fe400078e0019 */
[----:B------:R-:W-:-:S03]  /*2bc0*/  IMAD.MOV.U32 R27, RZ, RZ, 0x3ed0f5d2 ;  /* 0x3ed0f5d2ff1b7424 */ /* 0x000fc600078e00ff */
[----:B------:R-:W-:Y:S01]  /*2bd0*/  LOP3.LUT R23, R22, 0x800fffff, RZ, 0xc0, !PT ;  /* 0x800fffff16177812 */ /* 0x000fe200078ec0ff */
[----:B------:R-:W-:Y:S02]  /*2be0*/  IMAD.MOV.U32 R22, RZ, RZ, R26 ;  /* 0x000000ffff167224 */ /* 0x000fe400078e001a */
[----:B------:R-:W-:Y:S01]  /*2bf0*/  @!P5 IMAD.MOV.U32 R22, RZ, RZ, R24 ;  /* 0x000000ffff16d224 */ /* 0x000fe200078e0018 */
[----:B------:R-:W-:Y:S01]  /*2c00*/  LOP3.LUT R23, R23, 0x3ff00000, RZ, 0xfc, !PT ;  /* 0x3ff0000017177812 */ /* 0x000fe200078efcff */
[----:B------:R-:W-:-:S03]  /*2c10*/  IMAD.MOV.U32 R26, RZ, RZ, 0x41ad3b5a ;  /* 0x41ad3b5aff1a7424 */ /* 0x000fc600078e00ff */
        /* <DEDUP_REMOVED lines=187> */
[----:B------:R0:W1:Y:S02]  /*37d0*/  DADD R26, R26, -R34 ;  /* 0x000000001a1a7229 */ /* 0x0000640000000822 */
[C---:B0-----:R-:W-:Y:S02]  /*37e0*/  VIADD R34, R43.reuse, 0xfffffc01 ;  /* 0xfffffc012b227836 */ /* 0x041fe40000000000 */
[----:B------:R-:W-:Y:S01]  /*37f0*/  @P5 VIADD R34, R43, 0xfffffc02 ;  /* 0xfffffc022b225836 */ /* 0x000fe20000000000 */
[----:B------:R-:W-:Y:S01]  /*3800*/  MOV R43, R41 ;  /* 0x00000029002b7202 */ /* 0x000fe20000000f00 */
[----:B------:R-:W-:-:S03]  /*3810*/  IMAD.MOV.U32 R35, RZ, RZ, 0x43300000 ;  /* 0x43300000ff237424 */ /* 0x000fc600078e00ff */
[----:B------:R-:W-:-:S15]  /*3820*/  LOP3.LUT R34, R34, 0x80000000, RZ, 0x3c, !PT ;  /* 0x8000000022227812 */ /* 0x000fde00078e3cff */
[----:B------:R-:W-:-:S15]  /*3830*/  NOP ;  /* 0x0000000000007918 */ /* 0x000fde0000000000 */
[----:B------:R-:W-:-:S15]  /*3840*/  NOP ;  /* 0x0000000000007918 */ /* 0x000fde0000000000 */
[----:B------:R-:W-:-:S10]  /*3850*/  NOP ;  /* 0x0000000000007918 */ /* 0x000fd40000000000 */
        /* <DEDUP_REMOVED lines=20> */
[----:B------:R-:W1:-:S15]  /*39a0*/  DADD R36, R36, -R26 ;  /* 0x0000000024247229 */ /* 0x000e5e000000081a */
        /* <DEDUP_REMOVED lines=9> */
[----:B-1----:R-:W-:-:S15]  /*3a40*/  DADD R36, R30, R36 ;  /* 0x000000001e247229 */ /* 0x002fde0000000024 */
        /* <DEDUP_REMOVED lines=56> */
[----:B0-----:R0:W1:Y:S02]  /*3dd0*/  DADD R26, R26, -R28 ;  /* 0x000000001a1a7229 */ /* 0x001064000000081c */
[----:B0-----:R-:W-:Y:S01]  /*3de0*/  LOP3.LUT R29, R43, 0xff0fffff, RZ, 0xc0, !PT ;  /* 0xff0fffff2b1d7812 */ /* 0x001fe200078ec0ff */
[----:B------:R-:W-:-:S15]  /*3df0*/  IMAD.MOV.U32 R28, RZ, RZ, R42 ;  /* 0x000000ffff1c7224 */ /* 0x000fde00078e002a */
[----:B------:R-:W-:-:S15]  /*3e00*/  NOP ;  /* 0x0000000000007918 */ /* 0x000fde0000000000 */
[----:B------:R-:W-:-:S15]  /*3e10*/  NOP ;  /* 0x0000000000007918 */ /* 0x000fde0000000000 */
[----:B------:R-:W-:-:S15]  /*3e20*/  NOP ;  /* 0x0000000000007918 */ /* 0x000fde0000000000 */
[----:B------:R-:W-:-:S01]  /*3e30*/  NOP ;  /* 0x0000000000007918 */ /* 0x000fc20000000000 */
[----:B-1----:R-:W0:-:S15]  /*3e40*/  DFMA R34, R34, UR16, R26 ;  /* 0x0000001022227c2b */ /* 0x002e1e000800001a */
        /* <DEDUP_REMOVED lines=9> */
[----:B0-----:R0:W1:Y:S02]  /*3ee0*/  DADD R26, R24, -R22 ;  /* 0x00000000181a7229 */ /* 0x0010640000000816 */
[----:B0-----:R-:W-:-:S05]  /*3ef0*/  IMAD.SHL.U32 R24, R43, 0x2, RZ ;  /* 0x000000022b187824 */ /* 0x001fca00078e00ff */
[----:B------:R-:W-:-:S04]  /*3f00*/  ISETP.GT.U32.AND P5, PT, R24, -0x2000001, PT ;  /* 0xfdffffff1800780c */ /* 0x000fc80003fa4070 */
[----:B------:R-:W-:-:S15]  /*3f10*/  SEL R29, R29, R43, P5 ;  /* 0x0000002b1d1d7207 */ /* 0x000fde0002800000 */
[----:B------:R-:W-:-:S15]  /*3f20*/  NOP ;  /* 0x0000000000007918 */ /* 0x000fde0000000000 */
[----:B------:R-:W-:-:S15]  /*3f30*/  NOP ;  /* 0x0000000000007918 */ /* 0x000fde0000000000 */
[----:B------:R-:W-:-:S08]  /*3f40*/  NOP ;  /* 0x0000000000007918 */ /* 0x000fd00000000000 */
[----:B------:R-:W0:-:S15]  /*3f50*/  DMUL R24, R22, R28 ;  /* 0x0000001c16187228 */ /* 0x000e1e0000000000 */
        /* <DEDUP_REMOVED lines=19> */
[----:B0-----:R-:W0:Y:S02]  /*4090*/  DADD R22, R24, R26 ;  /* 0x0000000018167229 */ /* 0x001e24000000001a */
[----:B0-----:R-:W-:-:S15]  /*40a0*/  FSETP.GEU.FTZ.AND P5, PT, |R23|, 4.1917929649353027344, PT ;  /* 0x4086232b1700780b */ /* 0x001fde0003fbe200 */
[----:B------:R-:W-:-:S15]  /*40b0*/  NOP ;  /* 0x0000000000007918 */ /* 0x000fde0000000000 */
[----:B------:R-:W-:-:S15]  /*40c0*/  NOP ;  /* 0x0000000000007918 */ /* 0x000fde0000000000 */
[----:B------:R-:W-:-:S15]  /*40d0*/  NOP ;  /* 0x0000000000007918 */ /* 0x000fde0000000000 */
[----:B------:R-:W-:-:S02]  /*40e0*/  NOP ;  /* 0x0000000000007918 */ /* 0x000fc40000000000 */
[----:B------:R0:W1:Y:S02]  /*40f0*/  DADD R28, R24, -R22 ;  /* 0x00000000181c7229 */ /* 0x0000640000000816 */
[----:B0-----:R-:W-:Y:S02]  /*4100*/  IMAD.MOV.U32 R24, RZ, RZ, 0x652b82fe ;  /* 0x652b82feff187424 */ /* 0x001fe400078e00ff */
[----:B------:R-:W-:-:S15]  /*4110*/  IMAD.MOV.U32 R25, RZ, RZ, 0x3ff71547 ;  /* 0x3ff71547ff197424 */ /* 0x000fde00078e00ff */
[----:B------:R-:W-:-:S15]  /*4120*/  NOP ;  /* 0x0000000000007918 */ /* 0x000fde0000000000 */
[----:B------:R-:W-:-:S15]  /*4130*/  NOP ;  /* 0x0000000000007918 */ /* 0x000fde0000000000 */
[----:B------:R-:W-:-:S15]  /*4140*/  NOP ;  /* 0x0000000000007918 */ /* 0x000fde0000000000 */
[----:B------:R-:W0:-:S15]  /*4150*/  DFMA R24, R22, R24, 6.75539944105574400000e+15 ;  /* 0x433800001618742b */ /* 0x000e1e0000000018 */
        /* <DEDUP_REMOVED lines=9> */
[----:B0-----:R-:W0:-:S15]  /*41f0*/  DADD R28, R24, -6.75539944105574400000e+15 ;  /* 0xc3380000181c7429 */ /* 0x001e1e0000000000 */
        /* <DEDUP_REMOVED lines=89> */
[----:B------:R-:W-:-:S15]  /*4790*/  DSETP.GEU.AND P5, PT, R22, RZ, PT ;  /* 0x000000ff1600722a */ /* 0x000fde0003fae000 */
[----:B------:R-:W-:-:S15]  /*47a0*/  NOP ;  /* 0x0000000000007918 */ /* 0x000fde0000000000 */
[----:B------:R-:W-:-:S15]  /*47b0*/  NOP ;  /* 0x0000000000007918 */ /* 0x000fde0000000000 */
[----:B------:R-:W-:-:S15]  /*47c0*/  NOP ;  /* 0x0000000000007918 */ /* 0x000fde0000000000 */
[----:B------:R-:W-:-:S04]  /*47d0*/  NOP ;  /* 0x0000000000007918 */ /* 0x000fc80000000000 */
[----:B------:R-:W0:Y:S02]  /*47e0*/  DADD R28, R22, +INF ;  /* 0x7ff00000161c7429 */ /* 0x000e240000000000 */
[----:B0-----:R-:W-:Y:S02]  /*47f0*/  FSEL R28, R28, RZ, P5 ;  /* 0x000000ff1c1c7208 */ /* 0x001fe40002800000 */
[----:B------:R-:W-:Y:S02]  /*4800*/  FSEL R29, R29, RZ, P5 ;  /* 0x000000ff1d1d7208 */ /* 0x000fe40002800000 */
[----:B------:R-:W-:-:S13]  /*4810*/  FSETP.GEU.FTZ.AND P5, PT, |R23|, 4.2275390625, PT ;  /* 0x408748001700780b */ /* 0x000fda0003fbe200 */
[----:B------:R-:W-:-:S04]  /*4820*/  @!P5 LEA.HI R22, R24, R24, RZ, 0x1 ;  /* 0x000000181816d211 */ /* 0x000fc800078f08ff */
[----:B------:R-:W-:-:S05]  /*4830*/  @!P5 SHF.R.S32.HI R23, RZ, 0x1, R22 ;  /* 0x00000001ff17d819 */ /* 0x000fca0000011416 */
[----:B------:R-:W-:Y:S02]  /*4840*/  @!P5 IMAD.IADD R22, R24, 0x1, -R23 ;  /* 0x000000011816d824 */ /* 0x000fe400078e0a17 */
[----:B------:R-:W-:-:S03]  /*4850*/  @!P5 IMAD R31, R23, 0x100000, R31 ;  /* 0x00100000171fd824 */ /* 0x000fc600078e021f */
[----:B------:R-:W-:Y:S01]  /*4860*/  @!P5 LEA R23, R22, 0x3ff00000, 0x14 ;  /* 0x3ff000001617d811 */ /* 0x000fe200078ea0ff */
[----:B------:R-:W-:-:S15]  /*4870*/  @!P5 IMAD.MOV.U32 R22, RZ, RZ, RZ ;  /* 0x000000ffff16d224 */ /* 0x000fde00078e00ff */
[----:B------:R-:W-:-:S15]  /*4880*/  NOP ;  /* 0x0000000000007918 */ /* 0x000fde0000000000 */
[----:B------:R0:W1:Y:S02]  /*4890*/  @!P5 DMUL R28, R30, R22 ;  /* 0x000000161e1cd228 */ /* 0x0000640000000000 */
.L_x_122:
[----:B0-----:R-:W-:Y:S01]  /*48a0*/  IMAD.MOV.U32 R22, RZ, RZ, R0 ;  /* 0x000000ffff167224 */ /* 0x001fe200078e0000 */
[----:B-1----:R-:W-:Y:S01]  /*48b0*/  DSETP.NEU.AND P5, PT, |R28|, +INF , PT ;  /* 0x7ff000001c00742a */ /* 0x002fe20003fad200 */
[----:B------:R-:W-:-:S15]  /*48c0*/  IMAD.MOV.U32 R23, RZ, RZ, 0x0 ;  /* 0x00000000ff177424 */ /* 0x000fde00078e00ff */
[----:B------:R-:W-:-:S15]  /*48d0*/  NOP ;  /* 0x0000000000007918 */ /* 0x000fde0000000000 */
[----:B------:R-:W-:-:S15]  /*48e0*/  NOP ;  /* 0x0000000000007918 */ /* 0x000fde0000000000 */
[----:B------:R-:W-:-:S15]  /*48f0*/  NOP ;  /* 0x0000000000007918 */ /* 0x000fde0000000000 */
[----:B------:R-:W-:-:S03]  /*4900*/  NOP ;  /* 0x0000000000007918 */ /* 0x000fc60000000000 */
[----:B------:R-:W0:Y:S02]  /*4910*/  DFMA R26, R26, R28, R28 ;  /* 0x0000001c1a1a722b */ /* 0x000e24000000001c */
[----:B0-----:R-:W-:Y:S02]  /*4920*/  FSEL R25, R28, R26, !P5 ;  /* 0x0000001a1c197208 */ /* 0x001fe40006800000 */
[----:B------:R-:W-:Y:S01]  /*4930*/  FSEL R26, R29, R27, !P5 ;  /* 0x0000001b1d1a7208 */ /* 0x000fe20006800000 */
[----:B------:R-:W-:Y:S06]  /*4940*/  RET.REL.NODEC R22 `(_ZN2at6native55_GLOBAL__N__6c1c77d0_17_DistanceKernel_cu_7dd49032_311431cdist_backward_kernel_cuda_implIdNS1_5distsIdE1pEEEvPT_PKS6_S9_S9_S9_S6_lllllll) ;  /* 0xffffffb416ac7950 */ /* 0x000fec0003c3ffff */
.L_x_123:
        /* <DEDUP_REMOVED lines=11> */
.L_x_778:


//--------------------- .text._ZN2at6native55_GLOBAL__N__6c1c77d0_17_DistanceKernel_cu_7dd49032_311431pdist_backward_kernel_cuda_implIfNS1_5distsIfE3infEEEvPT_PKS6_S9_S9_llllS6_dd --------------------------
	.section	.text._ZN2at6native55_GLOBAL__N__6c1c77d0_17_DistanceKernel_cu_7dd49032_311431pdist_backward_kernel_cuda_implIfNS1_5distsIfE3infEEEvPT_PKS6_S9_S9_llllS6_dd,"ax",@progbits
	.align	128
.text._ZN2at6native55_GLOBAL__N__6c1c77d0_17_DistanceKernel_cu_7dd49032_311431pdist_backward_kernel_cuda_implIfNS1_5distsIfE3infEEEvPT_PKS6_S9_S9_llllS6_dd:
        .type           _ZN2at6native55_GLOBAL__N__6c1c77d0_17_DistanceKernel_cu_7dd49032_311431pdist_backward_kernel_cuda_implIfNS1_5distsIfE3infEEEvPT_PKS6_S9_S9_llllS6_dd,@function
        .size           _ZN2at6native55_GLOBAL__N__6c1c77d0_17_DistanceKernel_cu_7dd49032_311431pdist_backward_kernel_cuda_implIfNS1_5distsIfE3infEEEvPT_PKS6_S9_S9_llllS6_dd,(.L_x_782 - _ZN2at6native55_GLOBAL__N__6c1c77d0_17_DistanceKernel_cu_7dd49032_311431pdist_backward_kernel_cuda_implIfNS1_5distsIfE3infEEEvPT_PKS6_S9_S9_llllS6_dd)
        .other          _ZN2at6native55_GLOBAL__N__6c1c77d0_17_DistanceKernel_cu_7dd49032_311431pdist_backward_kernel_cuda_implIfNS1_5distsIfE3infEEEvPT_PKS6_S9_S9_llllS6_dd,@"STO_CUDA_ENTRY STV_DEFAULT"
_ZN2at6native55_GLOBAL__N__6c1c77d0_17_DistanceKernel_cu_7dd49032_311431pdist_backward_kernel_cuda_implIfNS1_5distsIfE3infEEEvPT_PKS6_S9_S9_llllS6_dd:
[----:B------:R-:W-:Y:S01]  /*0000*/  LDC R1, c[0x0][0x37c] ;  /* 0x0000df00ff017b82 */ /* 0x000fe20000000800 */
[----:B------:R-:W0:Y:S07]  /*0010*/  S2R R6, SR_TID.X ;  /* 0x0000000000067919 */ /* 0x000e2e0000002100 */
[----:B------:R-:W0:Y:S01]  /*0020*/  S2UR UR7, SR_CTAID.X ;  /* 0x00000000000779c3 */ /* 0x000e220000002500 */
[----:B------:R-:W1:Y:S01]  /*0030*/  LDCU.64 UR8, c[0x0][0x3b8] ;  /* 0x00007700ff0877ac */ /* 0x000e620008000a00 */
[----:B------:R-:W-:-:S06]  /*0040*/  IMAD.MOV.U32 R7, RZ, RZ, RZ ;  /* 0x000000ffff077224 */ /* 0x000fcc00078e00ff */
[----:B------:R-:W0:Y:S01]  /*0050*/  LDC R3, c[0x0][0x360] ;  /* 0x0000d800ff037b82 */ /* 0x000e220000000800 */
[----:B------:R-:W2:Y:S01]  /*0060*/  LDCU UR4, c[0x0][0x364] ;  /* 0x00006c80ff0477ac */ /* 0x000ea20008000800 */
[----:B------:R-:W3:Y:S06]  /*0070*/  LDCU UR6, c[0x0][0x374] ;  /* 0x00006e80ff0677ac */ /* 0x000eec0008000800 */
[----:B------:R-:W2:Y:S01]  /*0080*/  S2UR UR5, SR_CTAID.Y ;  /* 0x00000000000579c3 */ /* 0x000ea20000002600 */
[----:B0-----:R-:W-:-:S03]  /*0090*/  IMAD.WIDE.U32 R6, R3, UR7, R6 ;  /* 0x0000000703067c25 */ /* 0x001fc6000f8e0006 */
[----:B-1----:R-:W-:Y:S01]  /*00a0*/  ISETP.GE.U32.AND P0, PT, R6, UR8, PT ;  /* 0x0000000806007c0c */ /* 0x002fe2000bf06070 */
[----:B--2---:R-:W-:-:S03]  /*00b0*/  UIMAD UR5, UR5, UR4, URZ ;  /* 0x00000004050572a4 */ /* 0x004fc6000f8e02ff */
[----:B------:R-:W-:Y:S01]  /*00c0*/  ISETP.GE.AND.EX P0, PT, R7, UR9, PT, P0 ;  /* 0x0000000907007c0c */ /* 0x000fe2000bf06300 */
[----:B---3--:R-:W-:-:S12]  /*00d0*/  UIMAD UR4, UR4, UR6, URZ ;  /* 0x00000006040472a4 */ /* 0x008fd8000f8e02ff */
[----:B------:R-:W-:Y:S05]  /*00e0*/  @P0 EXIT ;  /* 0x000000000000094d */ /* 0x000fea0003800000 */
[----:B------:R-:W0:Y:S01]  /*00f0*/  LDCU.64 UR6, c[0x0][0x3d0] ;  /* 0x00007a00ff0677ac */ /* 0x000e220008000a00 */
[C---:B------:R-:W-:Y:S01]  /*0100*/  SHF.L.U64.HI R13, R6.reuse, 0x1, R7 ;  /* 0x00000001060d7819 */ /* 0x040fe20000010207 */
[----:B------:R-:W-:Y:S01]  /*0110*/  IMAD.SHL.U32 R12, R6, 0x2, RZ ;  /* 0x00000002060c7824 */ /* 0x000fe200078e00ff */
[----:B------:R-:W-:Y:S01]  /*0120*/  BSSY.RECONVERGENT B0, `(.L_x_124) ;  /* 0x0000039000007945 */ /* 0x000fe20003800200 */
[----:B------:R-:W-:Y:S01]  /*0130*/  IMAD.MOV.U32 R10, RZ, RZ, 0x0 ;  /* 0x00000000ff0a7424 */ /* 0x000fe200078e00ff */
[----:B------:R-:W1:Y:S01]  /*0140*/  LDCU.64 UR12, c[0x0][0x358] ;  /* 0x00006b00ff0c77ac */ /* 0x000e620008000a00 */
[----:B------:R-:W0:Y:S01]  /*0150*/  I2F.F64.U64 R2, R12 ;  /* 0x0000000c00027312 */ /* 0x000e220000301800 */
[----:B------:R-:W-:-:S15]  /*0160*/  IMAD.MOV.U32 R11, RZ, RZ, 0x3fd80000 ;  /* 0x3fd80000ff0b7424 */ /* 0x000fde00078e00ff */
[----:B------:R-:W-:-:S15]  /*0170*/  NOP ;  /* 0x0000000000007918 */ /* 0x000fde0000000000 */
[----:B------:R-:W-:-:S15]  /*0180*/  NOP ;  /* 0x0000000000007918 */ /* 0x000fde0000000000 */
[----:B------:R-:W-:-:S15]  /*0190*/  NOP ;  /* 0x0000000000007918 */ /* 0x000fde0000000000 */
[----:B------:R-:W-:-:S03]  /*01a0*/  NOP ;  /* 0x0000000000007918 */ /* 0x000fc60000000000 */
[----:B0-----:R-:W0:Y:S02]  /*01b0*/  DADD R2, -R2, UR6 ;  /* 0x0000000602027e29 */ /* 0x001e240008000100 */
[----:B0-----:R-:W-:-:S05]  /*01c0*/  VIADD R4, R3, 0xfcb00000 ;  /* 0xfcb0000003047836 */ /* 0x001fca0000000000 */
[----:B------:R-:W-:Y:S01]  /*01d0*/  ISETP.GE.U32.AND P0, PT, R4, 0x7ca00000, PT ;  /* 0x7ca000000400780c */ /* 0x000fe20003f06070 */
[----:B------:R-:W0:-:S15]  /*01e0*/  MUFU.RSQ64H R5, R3 ;  /* 0x0000000300057308 */ /* 0x000e1e0000001c00 */
[----:B------:R-:W-:-:S15]  /*01f0*/  NOP ;  /* 0x0000000000007918 */ /* 0x000fde0000000000 */
[----:B------:R-:W-:-:S15]  /*0200*/  NOP ;  /* 0x0000000000007918 */ /* 0x000fde0000000000 */
[----:B------:R-:W-:-:S11]  /*0210*/  NOP ;  /* 0x0000000000007918 */ /* 0x000fd60000000000 */
[----:B0-----:R-:W0:-:S15]  /*0220*/  DMUL R8, R4, R4 ;  /* 0x0000000404087228 */ /* 0x001e1e0000000000 */
        /* <DEDUP_REMOVED lines=9> */
[----:B0-----:R-:W-:-:S15]  /*02c0*/  DFMA R10, R8, R10, 0.5 ;  /* 0x3fe00000080a742b */ /* 0x001fde000000000a */
        /* <DEDUP_REMOVED lines=9> */
[----:B0-----:R-:W0:Y:S02]  /*0360*/  DFMA R8, R10, R8, R4 ;  /* 0x000000080a08722b */ /* 0x001e240000000004 */
[----:B0-----:R-:W-:Y:S01]  /*0370*/  IADD3 R17, PT, PT, R9, -0x100000, RZ ;  /* 0xfff0000009117810 */ /* 0x001fe20007ffe0ff */
[----:B------:R-:W-:-:S15]  /*0380*/  IMAD.MOV.U32 R16, RZ, RZ, R8 ;  /* 0x000000ffff107224 */ /* 0x000fde00078e0008 */
[----:B------:R-:W-:-:S15]  /*0390*/  NOP ;  /* 0x0000000000007918 */ /* 0x000fde0000000000 */
[----:B------:R-:W-:-:S15]  /*03a0*/  NOP ;  /* 0x0000000000007918 */ /* 0x000fde0000000000 */
[----:B------:R-:W-:-:S15]  /*03b0*/  NOP ;  /* 0x0000000000007918 */ /* 0x000fde0000000000 */
[----:B------:R-:W-:-:S01]  /*03c0*/  NOP ;  /* 0x0000000000007918 */ /* 0x000fc20000000000 */
[----:B------:R-:W0:-:S15]  /*03d0*/  DMUL R10, R2, R8 ;  /* 0x00000008020a7228 */ /* 0x000e1e0000000000 */
        /* <DEDUP_REMOVED lines=9> */
[----:B0-----:R0:W2:Y:S02]  /*0470*/  DFMA R14, R12, R16, R10 ;  /* 0x000000100c0e722b */ /* 0x0010a4000000000a */
[----:B012---:R-:W-:Y:S05]  /*0480*/  @!P0 BRA `(.L_x_125) ;  /* 0x0000000000088947 */ /* 0x007fea0003800000 */
[----:B------:R-:W-:-:S07]  /*0490*/  MOV R0, 0x4b0 ;  /* 0x000004b000007802 */ /* 0x000fce0000000f00 */
[----:B------:R-:W-:Y:S05]  /*04a0*/  CALL.REL.NOINC `($__internal_14_$__cuda_sm20_dsqrt_rn_f64_mediumpath_v1) ;  /* 0x0000001800407944 */ /* 0x000fea0003c00000 */
.L_x_125:
[----:B------:R-:W-:Y:S05]  /*04b0*/  BSYNC.RECONVERGENT B0 ;  /* 0x0000000000007941 */ /* 0x000fea0003800200 */
.L_x_124:
[----:B------:R-:W0:Y:S01]  /*04c0*/  LDCU.64 UR6, c[0x0][0x3c8] ;  /* 0x00007900ff0677ac */ /* 0x000e220008000a00 */
[----:B------:R-:W1:Y:S01]  /*04d0*/  S2R R31, SR_TID.Y ;  /* 0x00000000001f7919 */ /* 0x000e620000002200 */
[----:B------:R-:W2:Y:S01]  /*04e0*/  LDCU.128 UR8, c[0x0][0x3a0] ;  /* 0x00007400ff0877ac */ /* 0x000ea20008000c00 */
[----:B------:R-:W3:Y:S01]  /*04f0*/  LDCU.128 UR16, c[0x0][0x390] ;  /* 0x00007200ff1077ac */ /* 0x000ee20008000c00 */
[----:B------:R-:W4:Y:S01]  /*0500*/  LDCU.128 UR20, c[0x0][0x380] ;  /* 0x00007000ff1477ac */ /* 0x000f220008000c00 */
[----:B0-----:R-:W0:Y:S01]  /*0510*/  DADD R2, -R14, UR6 ;  /* 0x000000060e027e29 */ /* 0x001e220008000100 */
[----:B------:R-:W5:-:S15]  /*0520*/  LDCU.64 UR6, c[0x0][0x3b0] ;  /* 0x00007600ff0677ac */ /* 0x000f5e0008000a00 */
[----:B------:R-:W-:-:S15]  /*0530*/  NOP ;  /* 0x0000000000007918 */ /* 0x000fde0000000000 */
[----:B------:R-:W-:-:S15]  /*0540*/  NOP ;  /* 0x0000000000007918 */ /* 0x000fde0000000000 */
[----:B------:R-:W-:-:S15]  /*0550*/  NOP ;  /* 0x0000000000007918 */ /* 0x000fde0000000000 */
[----:B------:R-:W-:-:S03]  /*0560*/  NOP ;  /* 0x0000000000007918 */ /* 0x000fc60000000000 */
[----:B0-----:R-:W0:Y:S02]  /*0570*/  F2I.S64.F64.TRUNC R2, R2 ;  /* 0x0000000200027311 */ /* 0x001e24000030d900 */
[-C--:B0-----:R-:W-:Y:S01]  /*0580*/  IMAD R9, R3, R2.reuse, RZ ;  /* 0x0000000203097224 */ /* 0x081fe200078e02ff */
[----:B--2---:R-:W-:Y:S01]  /*0590*/  MOV R13, UR11 ;  /* 0x0000000b000d7c02 */ /* 0x004fe20008000f00 */
[----:B------:R-:W-:-:S04]  /*05a0*/  IMAD.WIDE.U32 R4, R2, R2, R2 ;  /* 0x0000000202047225 */ /* 0x000fc800078e0002 */
[----:B------:R-:W-:Y:S01]  /*05b0*/  IMAD R11, R2, R3, R9 ;  /* 0x00000003020b7224 */ /* 0x000fe200078e0209 */
[----:B------:R-:W-:-:S03]  /*05c0*/  IADD3 R9, P0, PT, RZ, -R2, RZ ;  /* 0x80000002ff097210 */ /* 0x000fc60007f1e0ff */
[----:B------:R-:W-:Y:S02]  /*05d0*/  IMAD.IADD R5, R5, 0x1, R11 ;  /* 0x0000000105057824 */ /* 0x000fe400078e020b */
[----:B------:R-:W-:Y:S02]  /*05e0*/  IMAD.X R8, RZ, RZ, ~R3, P0 ;  /* 0x000000ffff087224 */ /* 0x000fe400000e0e03 */
[----:B-1----:R-:W-:Y:S01]  /*05f0*/  VIADD R31, R31, UR5 ;  /* 0x000000051f1f7c36 */ /* 0x002fe20008000000 */
[----:B------:R-:W-:Y:S01]  /*0600*/  LEA.HI R19, P0, R5, R4, RZ, 0x1 ;  /* 0x0000000405137211 */ /* 0x000fe200078108ff */
[----:B------:R-:W-:-:S04]  /*0610*/  IMAD R8, R8, UR10, RZ ;  /* 0x0000000a08087c24 */ /* 0x000fc8000f8e02ff */
[----:B------:R-:W-:Y:S02]  /*0620*/  IMAD.X R0, RZ, RZ, R5, P0 ;  /* 0x000000ffff007224 */ /* 0x000fe400000e0605 */
[----:B------:R-:W-:-:S03]  /*0630*/  IMAD.WIDE.U32 R4, R9, UR10, R6 ;  /* 0x0000000a09047c25 */ /* 0x000fc6000f8e0006 */
[----:B------:R-:W-:Y:S01]  /*0640*/  SHF.R.S64 R19, R19, 0x1, R0 ;  /* 0x0000000113137819 */ /* 0x000fe20000001000 */
[----:B------:R-:W-:Y:S01]  /*0650*/  IMAD R8, R9, UR11, R8 ;  /* 0x0000000b09087c24 */ /* 0x000fe2000f8e0208 */
[C---:B------:R-:W-:Y:S02]  /*0660*/  IADD3 R9, P2, PT, -R2.reuse, UR10, RZ ;  /* 0x0000000a02097c10 */ /* 0x040fe4000ff5e1ff */
[----:B------:R-:W-:Y:S02]  /*0670*/  IADD3 R19, P1, PT, R19, R4, RZ ;  /* 0x0000000413137210 */ /* 0x000fe40007f3e0ff */
[----:B------:R-:W-:Y:S02]  /*0680*/  IADD3 R4, P0, PT, R2, 0x1, RZ ;  /* 0x0000000102047810 */ /* 0x000fe40007f1e0ff */
[----:B------:R-:W-:Y:S02]  /*0690*/  SHF.R.S32.HI R11, RZ, 0x1, R0 ;  /* 0x00000001ff0b7819 */ /* 0x000fe40000011400 */
[----:B------:R-:W-:Y:S01]  /*06a0*/  IADD3 R9, P3, PT, R9, -0x2, RZ ;  /* 0xfffffffe09097810 */ /* 0x000fe20007f7e0ff */
[----:B------:R-:W-:Y:S01]  /*06b0*/  IMAD.X R0, RZ, RZ, R3, P0 ;  /* 0x000000ffff007224 */ /* 0x000fe200000e0603 */
[----:B------:R-:W-:-:S02]  /*06c0*/  IADD3.X R11, PT, PT, R11, R5, R8, P1, !PT ;  /* 0x000000050b0b7210 */ /* 0x000fc40000ffe408 */
[----:B------:R-:W-:Y:S02]  /*06d0*/  IADD3.X R5, PT, PT, ~R3, -0x1, R13, P3, P2 ;  /* 0xffffffff03057810 */ /* 0x000fe40001fe450d */
[----:B------:R-:W-:Y:S01]  /*06e0*/  IADD3 R14, P0, PT, R19, R4, RZ ;  /* 0x00000004130e7210 */ /* 0x000fe20007f1e0ff */
[----:B------:R-:W-:Y:S02]  /*06f0*/  IMAD R12, R11, UR10, RZ ;  /* 0x0000000a0b0c7c24 */ /* 0x000fe4000f8e02ff */
[----:B------:R-:W-:Y:S02]  /*0700*/  IMAD R8, R5, UR10, RZ ;  /* 0x0000000a05087c24 */ /* 0x000fe4000f8e02ff */
[----:B------:R-:W-:Y:S01]  /*0710*/  IMAD.X R15, R11, 0x1, R0, P0 ;  /* 0x000000010b0f7824 */ /* 0x000fe200000e0600 */
[C---:B---3--:R-:W-:Y:S01]  /*0720*/  LEA R10, P0, R6.reuse, UR18, 0x2 ;  /* 0x00000012060a7c11 */ /* 0x048fe2000f8010ff */
[----:B------:R-:W-:Y:S02]  /*0730*/  IMAD R5, R7, UR8, RZ ;  /* 0x0000000807057c24 */ /* 0x000fe4000f8e02ff */
[----:B------:R-:W-:Y:S01]  /*0740*/  IMAD R21, R19, UR11, R12 ;  /* 0x0000000b13157c24 */ /* 0x000fe2000f8e020c */
[C---:B------:R-:W-:Y:S01]  /*0750*/  LEA.HI.X R11, R6.reuse, UR19, R7, 0x2, P0 ;  /* 0x00000013060b7c11 */ /* 0x040fe200080f1407 */
[----:B------:R-:W-:-:S02]  /*0760*/  IMAD R5, R6, UR9, R5 ;  /* 0x0000000906057c24 */ /* 0x000fc4000f8e0205 */
[----:B------:R-:W-:-:S04]  /*0770*/  IMAD.WIDE.U32 R6, R6, UR8, RZ ;  /* 0x0000000806067c25 */ /* 0x000fc8000f8e00ff */
[----:B------:R-:W-:Y:S01]  /*0780*/  IMAD.WIDE.U32 R18, R19, UR10, R2 ;  /* 0x0000000a13127c25 */ /* 0x000fe2000f8e0002 */
[----:B----4-:R-:W-:-:S03]  /*0790*/  LEA R12, P0, R6, UR22, 0x2 ;  /* 0x00000016060c7c11 */ /* 0x010fc6000f8010ff */
[C---:B------:R-:W-:Y:S02]  /*07a0*/  IMAD R23, R9.reuse, UR11, R8 ;  /* 0x0000000b09177c24 */ /* 0x040fe4000f8e0208 */
[----:B------:R-:W-:-:S04]  /*07b0*/  IMAD.WIDE.U32 R8, R9, UR10, R14 ;  /* 0x0000000a09087c25 */ /* 0x000fc8000f8e000e */
[----:B-----5:R-:W-:Y:S02]  /*07c0*/  IMAD R15, R15, UR6, RZ ;  /* 0x000000060f0f7c24 */ /* 0x020fe4000f8e02ff */
[----:B------:R-:W-:Y:S01]  /*07d0*/  IMAD.IADD R13, R7, 0x1, R5 ;  /* 0x00000001070d7824 */ /* 0x000fe200078e0205 */
[----:B------:R-:W-:Y:S01]  /*07e0*/  IADD3 R7, PT, PT, R19, R21, RZ ;  /* 0x0000001513077210 */ /* 0x000fe20007ffe0ff */
[----:B------:R-:W-:-:S03]  /*07f0*/  IMAD.WIDE.U32 R16, R14, UR6, RZ ;  /* 0x000000060e107c25 */ /* 0x000fc6000f8e00ff */
[----:B------:R-:W-:Y:S01]  /*0800*/  LEA.HI.X R13, R6, UR23, R13, 0x2, P0 ;  /* 0x00000017060d7c11 */ /* 0x000fe200080f140d */
[----:B------:R-:W-:Y:S01]  /*0810*/  IMAD R15, R14, UR7, R15 ;  /* 0x000000070e0f7c24 */ /* 0x000fe2000f8e020f */
[----:B------:R-:W-:Y:S01]  /*0820*/  IADD3 R14, P1, PT, R31, R16, RZ ;  /* 0x000000101f0e7210 */ /* 0x000fe20007f3e0ff */
[----:B------:R-:W-:Y:S02]  /*0830*/  IMAD R7, R7, UR6, RZ ;  /* 0x0000000607077c24 */ /* 0x000fe4000f8e02ff */
[----:B------:R-:W-:Y:S01]  /*0840*/  IMAD.IADD R29, R17, 0x1, R15 ;  /* 0x00000001111d7824 */ /* 0x000fe200078e020f */
[----:B------:R-:W-:Y:S01]  /*0850*/  LEA R6, P0, R14, UR16, 0x2 ;  /* 0x000000100e067c11 */ /* 0x000fe2000f8010ff */
[----:B------:R-:W-:Y:S02]  /*0860*/  IMAD.IADD R5, R9, 0x1, R23 ;  /* 0x0000000109057824 */ /* 0x000fe400078e0217 */
[----:B------:R-:W-:Y:S02]  /*0870*/  IMAD R27, R18, UR7, R7 ;  /* 0x00000007121b7c24 */ /* 0x000fe4000f8e0207 */
[----:B------:R-:W-:-:S02]  /*0880*/  IMAD.X R7, RZ, RZ, R29, P1 ;  /* 0x000000ffff077224 */ /* 0x000fc400008e061d */
[----:B------:R-:W-:Y:S02]  /*0890*/  IMAD R5, R5, UR6, RZ ;  /* 0x0000000605057c24 */ /* 0x000fe4000f8e02ff */
[----:B------:R-:W-:Y:S01]  /*08a0*/  IMAD.WIDE.U32 R18, R18, UR6, RZ ;  /* 0x0000000612127c25 */ /* 0x000fe2000f8e00ff */
[----:B------:R-:W-:Y:S02]  /*08b0*/  LEA.HI.X R7, R14, UR17, R7, 0x2, P0 ;  /* 0x000000110e077c11 */ /* 0x000fe400080f1407 */
[C---:B------:R-:W-:Y:S01]  /*08c0*/  ISETP.GE.U32.AND P0, PT, R31.reuse, UR6, PT ;  /* 0x000000061f007c0c */ /* 0x040fe2000bf06070 */
[C---:B------:R-:W-:Y:S01]  /*08d0*/  IMAD.WIDE.U32 R20, R8.reuse, UR6, RZ ;  /* 0x0000000608147c25 */ /* 0x040fe2000f8e00ff */
[C---:B------:R-:W-:Y:S02]  /*08e0*/  IADD3 R26, P3, PT, R31.reuse, R18, RZ ;  /* 0x000000121f1a7210 */ /* 0x040fe40007f7e0ff */
[----:B------:R-:W-:Y:S01]  /*08f0*/  ISETP.GE.AND.EX P0, PT, RZ, UR7, PT, P0 ;  /* 0x00000007ff007c0c */ /* 0x000fe2000bf06300 */
[----:B------:R-:W-:Y:S01]  /*0900*/  IMAD R5, R8, UR7, R5 ;  /* 0x0000000708057c24 */ /* 0x000fe2000f8e0205 */
[----:B------:R-:W-:Y:S01]  /*0910*/  IADD3 R23, P4, PT, R31, R20, RZ ;  /* 0x000000141f177210 */ /* 0x000fe20007f9e0ff */
[----:B------:R-:W-:Y:S01]  /*0920*/  IMAD.IADD R27, R19, 0x1, R27 ;  /* 0x00000001131b7824 */ /* 0x000fe200078e021b */
[----:B------:R-:W-:Y:S01]  /*0930*/  LEA R24, P1, R26, UR20, 0x2 ;  /* 0x000000141a187c11 */ /* 0x000fe2000f8210ff */
[----:B------:R-:W-:Y:S01]  /*0940*/  IMAD R9, R3, UR6, RZ ;  /* 0x0000000603097c24 */ /* 0x000fe2000f8e02ff */
[----:B------:R-:W-:Y:S01]  /*0950*/  IADD3 R25, PT, PT, R21, R5, RZ ;  /* 0x0000000515197210 */ /* 0x000fe20007ffe0ff */
[----:B------:R-:W-:Y:S01]  /*0960*/  IMAD.X R5, RZ, RZ, R27, P3 ;  /* 0x000000ffff057224 */ /* 0x000fe200018e061b */
[----:B------:R-:W-:Y:S01]  /*0970*/  LEA R22, P2, R23, UR20, 0x2 ;  /* 0x0000001417167c11 */ /* 0x000fe2000f8410ff */
[----:B------:R-:W-:-:S02]  /*0980*/  IMAD R33, R2, UR7, R9 ;  /* 0x0000000702217c24 */ /* 0x000fc4000f8e0209 */
[----:B------:R-:W-:Y:S01]  /*0990*/  IMAD.X R8, RZ, RZ, R25, P4 ;  /* 0x000000ffff087224 */ /* 0x000fe200020e0619 */
[----:B------:R-:W-:-:S04]  /*09a0*/  LEA.HI.X R26, R26, UR21, R5, 0x2, P1 ;  /* 0x000000151a1a7c11 */ /* 0x000fc800088f1405 */
[----:B------:R-:W-:Y:S01]  /*09b0*/  LEA.HI.X R23, R23, UR21, R8, 0x2, P2 ;  /* 0x0000001517177c11 */ /* 0x000fe200090f1408 */
[----:B------:R-:W-:Y:S06]  /*09c0*/  @P0 EXIT ;  /* 0x000000000000094d */ /* 0x000fec0003800000 */
[----:B------:R-:W-:Y:S01]  /*09d0*/  IMAD.WIDE.U32 R8, R2, UR6, RZ ;  /* 0x0000000602087c25 */ /* 0x000fe2000f8e00ff */
[----:B------:R-:W-:Y:S01]  /*09e0*/  UIMAD.WIDE.U32 UR14, UR4, 0x4, URZ ;  /* 0x00000004040e78a5 */ /* 0x000fe2000f8e00ff */
[----:B------:R0:W5:Y:S02]  /*09f0*/  LDG.E R14, desc[UR12][R10.64] ;  /* 0x0000000c0a0e7981 */ /* 0x000164000c1e1900 */
[----:B------:R-:W-:Y:S02]  /*0a00*/  IMAD R3, R0, UR6, RZ ;  /* 0x0000000600037c24 */ /* 0x000fe4000f8e02ff */
[----:B------:R-:W-:Y:S01]  /*0a10*/  IMAD.IADD R9, R9, 0x1, R33 ;  /* 0x0000000109097824 */ /* 0x000fe200078e0221 */
[----:B------:R-:W-:Y:S01]  /*0a20*/  SHF.L.U32 R0, R8, 0x2, RZ ;  /* 0x0000000208007819 */ /* 0x000fe200000006ff */
[----:B------:R-:W-:Y:S01]  /*0a30*/  IMAD R35, R4, UR7, R3 ;  /* 0x0000000704237c24 */ /* 0x000fe2000f8e0203 */
[----:B------:R1:W5:Y:S01]  /*0a40*/  LDG.E R15, desc[UR12][R12.64] ;  /* 0x0000000c0c0f7981 */ /* 0x000362000c1e1900 */
[----:B------:R-:W-:-:S02]  /*0a50*/  IMAD.U32 R33, RZ, RZ, UR16 ;  /* 0x00000010ff217e24 */ /* 0x000fc4000f8e00ff */
[----:B------:R-:W-:Y:S01]  /*0a60*/  IMAD.WIDE.U32 R2, R31, 0x4, RZ ;  /* 0x000000041f027825 */ /* 0x000fe200078e00ff */
[----:B------:R-:W-:Y:S02]  /*0a70*/  SHF.L.U64.HI R8, R8, 0x2, R9 ;  /* 0x0000000208087819 */ /* 0x000fe40000010209 */
[----:B------:R-:W-:Y:S01]  /*0a80*/  IADD3 R9, P0, P1, R33, UR14, R0 ;  /* 0x0000000e21097c10 */ /* 0x000fe2000f91e000 */
[----:B------:R-:W-:-:S04]  /*0a90*/  IMAD.WIDE.U32 R4, R4, UR6, RZ ;  /* 0x0000000604047c25 */ /* 0x000fc8000f8e00ff */
[----:B0-----:R-:W-:Y:S02]  /*0aa0*/  IMAD.U32 R11, RZ, RZ, UR17 ;  /* 0x00000011ff0b7e24 */ /* 0x001fe4000f8e00ff */
[----:B-1----:R-:W-:Y:S01]  /*0ab0*/  IMAD.MOV.U32 R12, RZ, RZ, R2 ;  /* 0x000000ffff0c7224 */ /* 0x002fe200078e0002 */
[C---:B------:R-:W-:Y:S01]  /*0ac0*/  LEA R31, P2, R4.reuse, UR16, 0x2 ;  /* 0x00000010041f7c11 */ /* 0x040fe2000f8410ff */
[----:B------:R-:W-:Y:S01]  /*0ad0*/  IMAD.IADD R5, R5, 0x1, R35 ;  /* 0x0000000105057824 */ /* 0x000fe200078e0223 */
[----:B------:R-:W-:Y:S01]  /*0ae0*/  IADD3.X R10, PT, PT, R11, UR15, R8, P0, P1 ;  /* 0x0000000f0b0a7c10 */ /* 0x000fe200087e2408 */
[----:B------:R-:W-:Y:S01]  /*0af0*/  IMAD.MOV.U32 R13, RZ, RZ, R3 ;  /* 0x000000ffff0d7224 */ /* 0x000fe200078e0003 */
[----:B------:R-:W-:Y:S02]  /*0b00*/  IADD3 R28, P0, PT, R9, R12, RZ ;  /* 0x0000000c091c7210 */ /* 0x000fe40007f1e0ff */
[----:B------:R-:W-:Y:S02]  /*0b10*/  LEA.HI.X R4, R4, UR17, R5, 0x2, P2 ;  /* 0x0000001104047c11 */ /* 0x000fe400090f1405 */
[----:B------:R-:W-:-:S02]  /*0b20*/  IADD3.X R5, PT, PT, R10, R13, RZ, P0, !PT ;  /* 0x0000000d0a057210 */ /* 0x000fc400007fe4ff */
[CC--:B------:R-:W-:Y:S02]  /*0b30*/  ISETP.GT.U32.AND P0, PT, R28.reuse, R31.reuse, PT ;  /* 0x0000001f1c00720c */ /* 0x0c0fe40003f04070 */
[CC--:B------:R-:W-:Y:S02]  /*0b40*/  ISETP.GE.U32.AND P1, PT, R28.reuse, R31.reuse, PT ;  /* 0x0000001f1c00720c */ /* 0x0c0fe40003f26070 */
[CC--:B------:R-:W-:Y:S02]  /*0b50*/  ISETP.GT.U32.AND.EX P0, PT, R5.reuse, R4.reuse, PT, P0 ;  /* 0x000000040500720c */ /* 0x0c0fe40003f04100 */
[----:B------:R-:W-:Y:S02]  /*0b60*/  ISETP.GE.U32.AND.EX P1, PT, R5, R4, PT, P1 ;  /* 0x000000040500720c */ /* 0x000fe40003f26110 */
[----:B------:R-:W-:Y:S02]  /*0b70*/  SEL R31, R28, R31, P0 ;  /* 0x0000001f1c1f7207 */ /* 0x000fe40000000000 */
[----:B------:R-:W-:-:S02]  /*0b80*/  SEL R10, RZ, 0x1, P1 ;  /* 0x00000001ff0a7807 */ /* 0x000fc40000800000 */
[----:B------:R-:W-:Y:S02]  /*0b90*/  IADD3 R11, P1, PT, R0, UR16, RZ ;  /* 0x00000010000b7c10 */ /* 0x000fe4000ff3e0ff */
[----:B------:R-:W-:Y:S02]  /*0ba0*/  IADD3 R31, P2, P3, R31, -R28, -R10 ;  /* 0x8000001c1f1f7210 */ /* 0x000fe40007b5e80a */
[----:B------:R-:W-:Y:S02]  /*0bb0*/  SEL R33, R5, R4, P0 ;  /* 0x0000000405217207 */ /* 0x000fe40000000000 */
[----:B------:R-:W-:Y:S02]  /*0bc0*/  IADD3.X R0, PT, PT, R8, UR17, RZ, P1, !PT ;  /* 0x0000001108007c10 */ /* 0x000fe40008ffe4ff */
[----:B------:R-:W-:Y:S02]  /*0bd0*/  IADD3 R8, P0, PT, R2, R11, RZ ;  /* 0x0000000b02087210 */ /* 0x000fe40007f1e0ff */
[----:B------:R-:W-:-:S03]  /*0be0*/  IADD3.X R33, PT, PT, R33, -0x1, ~R5, P2, P3 ;  /* 0xffffffff21217810 */ /* 0x000fc600017e6c05 */
[----:B------:R-:W-:Y:S01]  /*0bf0*/  IMAD.X R9, R3, 0x1, R0, P0 ;  /* 0x0000000103097824 */ /* 0x000fe200000e0600 */
[----:B------:R-:W-:Y:S01]  /*0c00*/  ISETP.NE.U32.AND P0, PT, R33, RZ, PT ;  /* 0x000000ff2100720c */ /* 0x000fe20003f05070 */
[----:B------:R-:W-:Y:S01]  /*0c10*/  BSSY.RECONVERGENT B0, `(.L_x_126) ;  /* 0x000001e000007945 */ /* 0x000fe20003800200 */
[----:B------:R-:W-:Y:S01]  /*0c20*/  IMAD.MOV.U32 R4, RZ, RZ, R24 ;  /* 0x000000ffff047224 */ /* 0x000fe200078e0018 */
[----:B------:R-:W-:Y:S01]  /*0c30*/  MOV R3, R23 ;  /* 0x0000001700037202 */ /* 0x000fe20000000f00 */
[----:B------:R-:W-:Y:S02]  /*0c40*/  IMAD.MOV.U32 R5, RZ, RZ, R26 ;  /* 0x000000ffff057224 */ /* 0x000fe400078e001a */
[----:B------:R-:W-:-:S07]  /*0c50*/  IMAD.MOV.U32 R2, RZ, RZ, R22 ;  /* 0x000000ffff027224 */ /* 0x000fce00078e0016 */
[----:B------:R-:W-:Y:S05]  /*0c60*/  @P0 BRA `(.L_x_127) ;  /* 0x0000000000500947 */ /* 0x000fea0003800000 */
[----:B------:R-:W0:Y:S01]  /*0c70*/  I2F.U32.RP R24, UR14 ;  /* 0x0000000e00187d06 */ /* 0x000e220008209000 */
[----:B------:R-:W-:Y:S01]  /*0c80*/  IMAD R33, RZ, RZ, -UR14 ;  /* 0x8000000eff217e24 */ /* 0x000fe2000f8e02ff */
[----:B------:R-:W-:-:S06]  /*0c90*/  ISETP.NE.U32.AND P2, PT, RZ, UR14, PT ;  /* 0x0000000eff007c0c */ /* 0x000fcc000bf45070 */
[----:B0-----:R-:W0:Y:S02]  /*0ca0*/  MUFU.RCP R24, R24 ;  /* 0x0000001800187308 */ /* 0x001e240000001000 */
[----:B0-----:R-:W-:-:S06]  /*0cb0*/  VIADD R22, R24, 0xffffffe ;  /* 0x0ffffffe18167836 */ /* 0x001fcc0000000000 */
[----:B------:R0:W1:Y:S02]  /*0cc0*/  F2I.FTZ.U32.TRUNC.NTZ R23, R22 ;  /* 0x0000001600177305 */ /* 0x000064000021f000 */
[----:B0-----:R-:W-:Y:S02]  /*0cd0*/  IMAD.MOV.U32 R22, RZ, RZ, RZ ;  /* 0x000000ffff167224 */ /* 0x001fe400078e00ff */
[----:B-1----:R-:W-:-:S04]  /*0ce0*/  IMAD R33, R33, R23, RZ ;  /* 0x0000001721217224 */ /* 0x002fc800078e02ff */
        /* <DEDUP_REMOVED lines=10> */
[----:B------:R-:W-:Y:S01]  /*0d90*/  @!P2 LOP3.LUT R22, RZ, UR14, RZ, 0x33, !PT ;  /* 0x0000000eff16ac12 */ /* 0x000fe2000f8e33ff */
[----:B------:R-:W-:Y:S06]  /*0da0*/  BRA `(.L_x_128) ;  /* 0x0000000000107947 */ /* 0x000fec0003800000 */
.L_x_127:
[----:B------:R-:W-:-:S07]  /*0db0*/  MOV R24, 0xdd0 ;  /* 0x00000dd000187802 */ /* 0x000fce0000000f00 */
[----:B-----5:R-:W-:Y:S05]  /*0dc0*/  CALL.REL.NOINC `($__internal_13_$__cuda_sm20_div_u64) ;  /* 0x0000000800c47944 */ /* 0x020fea0003c00000 */
[----:B------:R-:W-:Y:S01]  /*0dd0*/  IMAD.MOV.U32 R22, RZ, RZ, R26 ;  /* 0x000000ffff167224 */ /* 0x000fe200078e001a */
[----:B------:R-:W-:-:S07]  /*0de0*/  MOV R23, R31 ;  /* 0x0000001f00177202 */ /* 0x000fce0000000f00 */
.L_x_128:
[----:B------:R-:W-:Y:S05]  /*0df0*/  BSYNC.RECONVERGENT B0 ;  /* 0x0000000000007941 */ /* 0x000fea0003800200 */
.L_x_126:
[----:B------:R-:W-:Y:S01]  /*0e00*/  IADD3 R22, P2, PT, R22, R10, RZ ;  /* 0x0000000a16167210 */ /* 0x000fe20007f5e0ff */
[----:B------:R-:W-:Y:S03]  /*0e10*/  BSSY.RECONVERGENT B0, `(.L_x_129) ;  /* 0x000003e000007945 */ /* 0x000fe60003800200 */
[----:B------:R-:W-:Y:S01]  /*0e20*/  LOP3.LUT R10, R22, 0x3, RZ, 0xc0, !PT ;  /* 0x00000003160a7812 */ /* 0x000fe200078ec0ff */
[----:B------:R-:W-:-:S03]  /*0e30*/  IMAD.X R24, RZ, RZ, R23, P2 ;  /* 0x000000ffff187224 */ /* 0x000fc600010e0617 */
[----:B------:R-:W-:Y:S02]  /*0e40*/  ISETP.NE.U32.AND P0, PT, R10, 0x3, PT ;  /* 0x000000030a00780c */ /* 0x000fe40003f05070 */
[----:B------:R-:W-:Y:S02]  /*0e50*/  IADD3 R10, P1, PT, R12, R11, RZ ;  /* 0x0000000b0c0a7210 */ /* 0x000fe40007f3e0ff */
[----:B------:R-:W-:-:S03]  /*0e60*/  ISETP.NE.AND.EX P0, PT, RZ, RZ, PT, P0 ;  /* 0x000000ffff00720c */ /* 0x000fc60003f05300 */
[----:B------:R-:W-:-:S10]  /*0e70*/  IMAD.X R23, R13, 0x1, R0, P1 ;  /* 0x000000010d177824 */ /* 0x000fd400008e0600 */
[----:B------:R-:W-:Y:S05]  /*0e80*/  @!P0 BRA `(.L_x_130) ;  /* 0x0000000000d88947 */ /* 0x000fea0003800000 */
[----:B------:R-:W0:Y:S01]  /*0e90*/  LDCU.64 UR6, c[0x0][0x380] ;  /* 0x00007000ff0677ac */ /* 0x000e220008000a00 */
[----:B------:R-:W-:Y:S01]  /*0ea0*/  BSSY.RECONVERGENT B1, `(.L_x_131) ;  /* 0x000002c000017945 */ /* 0x000fe20003800200 */
[----:B------:R-:W-:Y:S01]  /*0eb0*/  IMAD.MOV.U32 R26, RZ, RZ, RZ ;  /* 0x000000ffff1a7224 */ /* 0x000fe200078e00ff */
[----:B------:R-:W1:Y:S01]  /*0ec0*/  LDCU.64 UR8, c[0x0][0x390] ;  /* 0x00007200ff0877ac */ /* 0x000e620008000a00 */
[----:B0-----:R-:W-:Y:S02]  /*0ed0*/  LEA R9, P0, R20, UR6, 0x2 ;  /* 0x0000000614097c11 */ /* 0x001fe4000f8010ff */
[----:B------:R-:W-:Y:S02]  /*0ee0*/  LEA R7, P1, R18, UR6, 0x2 ;  /* 0x0000000612077c11 */ /* 0x000fe4000f8210ff */
[----:B------:R-:W-:Y:S01]  /*0ef0*/  LEA.HI.X R20, R20, UR7, R25, 0x2, P0 ;  /* 0x0000000714147c11 */ /* 0x000fe200080f1419 */
[----:B------:R-:W-:Y:S01]  /*0f00*/  VIADD R25, R22, 0x1 ;  /* 0x0000000116197836 */ /* 0x000fe20000000000 */
[----:B-1----:R-:W-:-:S02]  /*0f10*/  LEA R5, P2, R16, UR8, 0x2 ;  /* 0x0000000810057c11 */ /* 0x002fc4000f8410ff */
[----:B------:R-:W-:Y:S02]  /*0f20*/  LEA.HI.X R8, R18, UR7, R27, 0x2, P1 ;  /* 0x0000000712087c11 */ /* 0x000fe400088f141b */
[----:B------:R-:W-:Y:S02]  /*0f30*/  LEA.HI.X R16, R16, UR9, R29, 0x2, P2 ;  /* 0x0000000910107c11 */ /* 0x000fe400090f141d */
[----:B------:R-:W-:-:S07]  /*0f40*/  LOP3.LUT R25, R25, 0x3, RZ, 0xc0, !PT ;  /* 0x0000000319197812 */ /* 0x000fce00078ec0ff */
.L_x_132:
[----:B0-----:R-:W-:Y:S01]  /*0f50*/  IADD3 R2, P0, PT, R12, R5, RZ ;  /* 0x000000050c027210 */ /* 0x001fe20007f1e0ff */
[----:B------:R-:W-:Y:S02]  /*0f60*/  IMAD.MOV.U32 R18, RZ, RZ, R10 ;  /* 0x000000ffff127224 */ /* 0x000fe400078e000a */
[----:B------:R-:W-:Y:S01]  /*0f70*/  IMAD.MOV.U32 R19, RZ, RZ, R23 ;  /* 0x000000ffff137224 */ /* 0x000fe200078e0017 */
[----:B------:R-:W-:-:S04]  /*0f80*/  IADD3.X R3, PT, PT, R13, R16, RZ, P0, !PT ;  /* 0x000000100d037210 */ /* 0x000fc800007fe4ff */
[----:B------:R-:W2:Y:S04]  /*0f90*/  LDG.E R18, desc[UR12][R18.64] ;  /* 0x0000000c12127981 */ /* 0x000ea8000c1e1900 */
[----:B------:R-:W2:Y:S01]  /*0fa0*/  LDG.E R3, desc[UR12][R2.64] ;  /* 0x0000000c02037981 */ /* 0x000ea2000c1e1900 */
[----:B------:R-:W-:Y:S02]  /*0fb0*/  IMAD.MOV.U32 R6, RZ, RZ, RZ ;  /* 0x000000ffff067224 */ /* 0x000fe400078e00ff */
[----:B--2---:R-:W-:-:S05]  /*0fc0*/  FADD.FTZ R17, R18, -R3 ;  /* 0x8000000312117221 */ /* 0x004fca0000010000 */
[C---:B------:R-:W-:Y:S02]  /*0fd0*/  FSETP.GT.FTZ.AND P0, PT, R17.reuse, RZ, PT ;  /* 0x000000ff1100720b */ /* 0x040fe40003f14000 */
[C---:B------:R-:W-:Y:S02]  /*0fe0*/  FSETP.GEU.FTZ.AND P1, PT, R17.reuse, RZ, PT ;  /* 0x000000ff1100720b */ /* 0x040fe40003f3e000 */
[----:B------:R-:W-:Y:S02]  /*0ff0*/  SEL R4, RZ, 0x1, !P0 ;  /* 0x00000001ff047807 */ /* 0x000fe40004000000 */
[----:B-----5:R-:W-:-:S07]  /*1000*/  FSET.BF.EQ.FTZ.AND R17, |R17|, R14, PT ;  /* 0x0000000e1111720a */ /* 0x020fce0003812200 */
[----:B------:R-:W-:Y:S01]  /*1010*/  @!P0 IMAD.MOV R6, RZ, RZ, -0x1 ;  /* 0xffffffffff068424 */ /* 0x000fe200078e02ff */
[----:B------:R-:W-:Y:S02]  /*1020*/  IADD3 R2, P0, PT, R12, R9, RZ ;  /* 0x000000090c027210 */ /* 0x000fe40007f1e0ff */
[----:B------:R-:W-:Y:S02]  /*1030*/  @P1 IADD3 R6, PT, PT, R4, RZ, RZ ;  /* 0x000000ff04061210 */ /* 0x000fe40007ffe0ff */
[----:B------:R-:W-:Y:S01]  /*1040*/  IADD3 R18, P1, PT, R12, R7, RZ ;  /* 0x000000070c127210 */ /* 0x000fe20007f3e0ff */
[----:B------:R-:W-:Y:S01]  /*1050*/  IMAD.X R3, R13, 0x1, R20, P0 ;  /* 0x000000010d037824 */ /* 0x000fe200000e0614 */
[----:B------:R-:W-:Y:S02]  /*1060*/  I2FP.F32.S32 R6, R6 ;  /* 0x0000000600067245 */ /* 0x000fe40000201400 */
[----:B------:R-:W-:Y:S01]  /*1070*/  IADD3 R25, P0, PT, R25, -0x1, RZ ;  /* 0xffffffff19197810 */ /* 0x000fe20007f1e0ff */
[----:B------:R-:W-:Y:S01]  /*1080*/  IMAD.X R19, R13, 0x1, R8, P1 ;  /* 0x000000010d137824 */ /* 0x000fe200008e0608 */
[----:B------:R-:W-:Y:S01]  /*1090*/  IADD3 R10, P1, P2, R11, UR14, R12 ;  /* 0x0000000e0b0a7c10 */ /* 0x000fe2000fa3e00c */
[----:B------:R-:W-:Y:S01]  /*10a0*/  FMUL.FTZ R6, R15, R6 ;  /* 0x000000060f067220 */ /* 0x000fe20000410000 */
[----:B------:R-:W-:-:S02]  /*10b0*/  IADD3.X R26, PT, PT, R26, -0x1, RZ, P0, !PT ;  /* 0xffffffff1a1a7810 */ /* 0x000fc400007fe4ff */
[----:B------:R-:W-:Y:S01]  /*10c0*/  ISETP.NE.U32.AND P0, PT, R25, RZ, PT ;  /* 0x000000ff1900720c */ /* 0x000fe20003f05070 */
[----:B------:R-:W-:Y:S01]  /*10d0*/  FMUL.FTZ R17, R6, R17 ;  /* 0x0000001106117220 */ /* 0x000fe20000410000 */
[----:B------:R-:W-:Y:S02]  /*10e0*/  IADD3 R12, P3, PT, R12, UR14, RZ ;  /* 0x0000000e0c0c7c10 */ /* 0x000fe4000ff7e0ff */
[----:B------:R-:W-:Y:S01]  /*10f0*/  ISETP.NE.AND.EX P0, PT, R26, RZ, PT, P0 ;  /* 0x000000ff1a00720c */ /* 0x000fe20003f05300 */
[----:B------:R-:W-:Y:S01]  /*1100*/  FADD.FTZ R21, -R17, -RZ ;  /* 0x800000ff11157221 */ /* 0x000fe20000010100 */
[----:B------:R0:W-:Y:S01]  /*1110*/  STG.E desc[UR12][R18.64], R17 ;  /* 0x0000001112007986 */ /* 0x0001e2000c10190c */
[----:B------:R-:W-:Y:S02]  /*1120*/  IADD3.X R23, PT, PT, R0, UR15, R13, P1, P2 ;  /* 0x0000000f00177c10 */ /* 0x000fe40008fe440d */
[----:B------:R-:W-:Y:S01]  /*1130*/  IADD3.X R13, PT, PT, R13, UR15, RZ, P3, !PT ;  /* 0x0000000f0d0d7c10 */ /* 0x000fe20009ffe4ff */
[----:B------:R0:W-:Y:S07]  /*1140*/  STG.E desc[UR12][R2.64], R21 ;  /* 0x0000001502007986 */ /* 0x0001ee000c10190c */
[----:B------:R-:W-:Y:S05]  /*1150*/  @P0 BRA `(.L_x_132) ;  /* 0xfffffffc007c0947 */ /* 0x000fea000383ffff */
[----:B------:R-:W-:Y:S05]  /*1160*/  BSYNC.RECONVERGENT B1 ;  /* 0x0000000000017941 */ /* 0x000fea0003800200 */
.L_x_131:
[-C--:B------:R-:W-:Y:S02]  /*1170*/  IADD3 R4, P1, PT, R7, R12.reuse, RZ ;  /* 0x0000000c07047210 */ /* 0x080fe40007f3e0ff */
[-C--:B0-----:R-:W-:Y:S01]  /*1180*/  IADD3 R2, P0, PT, R9, R12.reuse, RZ ;  /* 0x0000000c09027210 */ /* 0x081fe20007f1e0ff */
[----:B------:R-:W-:Y:S01]  /*1190*/  IMAD.MOV.U32 R9, RZ, RZ, R23 ;  /* 0x000000ffff097224 */ /* 0x000fe200078e0017 */
[----:B------:R-:W-:Y:S01]  /*11a0*/  IADD3 R6, P2, PT, R5, R12, RZ ;  /* 0x0000000c05067210 */ /* 0x000fe20007f5e0ff */
[--C-:B------:R-:W-:Y:S02]  /*11b0*/  IMAD.X R5, R8, 0x1, R13.reuse, P1 ;  /* 0x0000000108057824 */ /* 0x100fe400008e060d */
[----:B------:R-:W-:Y:S01]  /*11c0*/  IMAD.X R3, R20, 0x1, R13, P0 ;  /* 0x0000000114037824 */ /* 0x000fe200000e060d */
[----:B------:R-:W-:Y:S01]  /*11d0*/  IADD3.X R7, PT, PT, R16, R13, RZ, P2, !PT ;  /* 0x0000000d10077210 */ /* 0x000fe200017fe4ff */
[----:B------:R-:W-:-:S08]  /*11e0*/  IMAD.MOV.U32 R8, RZ, RZ, R10 ;  /* 0x000000ffff087224 */ /* 0x000fd000078e000a */
.L_x_130:
[----:B------:R-:W-:Y:S05]  /*11f0*/  BSYNC.RECONVERGENT B0 ;  /* 0x0000000000007941 */ /* 0x000fea0003800200 */
.L_x_129:
[----:B------:R-:W-:-:S04]  /*1200*/  ISETP.GE.U32.AND P0, PT, R22, 0x3, PT ;  /* 0x000000031600780c */ /* 0x000fc80003f06070 */
[----:B------:R-:W-:-:S13]  /*1210*/  ISETP.GE.U32.AND.EX P0, PT, R24, RZ, PT, P0 ;  /* 0x000000ff1800720c */ /* 0x000fda0003f06100 */
[----:B------:R-:W-:Y:S05]  /*1220*/  @!P0 EXIT ;  /* 0x000000000000894d */ /* 0x000fea0003800000 */
[----:B------:R-:W0:Y:S02]  /*1230*/  LDC.64 R16, c[0x0][0x3b0] ;  /* 0x0000ec00ff107b82 */ /* 0x000e240000000a00 */
[----:B0-----:R-:W-:-:S04]  /*1240*/  LEA R12, P0, R16, R11, 0x2 ;  /* 0x0000000b100c7211 */ /* 0x001fc800078010ff */
[----:B------:R-:W-:-:S09]  /*1250*/  LEA.HI.X R0, R16, R0, R17, 0x2, P0 ;  /* 0x0000000010007211 */ /* 0x000fd200000f1411 */
.L_x_133:
[----:B------:R-:W-:Y:S01]  /*1260*/  IMAD.MOV.U32 R11, RZ, RZ, R23 ;  /* 0x000000ffff0b7224 */ /* 0x000fe200078e0017 */
[----:B------:R-:W2:Y:S04]  /*1270*/  LDG.E R16, desc[UR12][R6.64] ;  /* 0x0000000c06107981 */ /* 0x000ea8000c1e1900 */
[----:B------:R-:W2:Y:S01]  /*1280*/  LDG.E R13, desc[UR12][R10.64] ;  /* 0x0000000c0a0d7981 */ /* 0x000ea2000c1e1900 */
[----:B------:R-:W-:Y:S02]  /*1290*/  IMAD.MOV.U32 R17, RZ, RZ, RZ ;  /* 0x000000ffff117224 */ /* 0x000fe400078e00ff */
[----:B--2---:R-:W-:-:S05]  /*12a0*/  FADD.FTZ R13, R13, -R16 ;  /* 0x800000100d0d7221 */ /* 0x004fca0000010000 */
[C---:B------:R-:W-:Y:S02]  /*12b0*/  FSETP.GT.FTZ.AND P0, PT, R13.reuse, RZ, PT ;  /* 0x000000ff0d00720b */ /* 0x040fe40003f14000 */
[----:B------:R-:W-:Y:S02]  /*12c0*/  FSETP.GEU.FTZ.AND P1, PT, R13, RZ, PT ;  /* 0x000000ff0d00720b */ /* 0x000fe40003f3e000 */
[----:B------:R-:W-:-:S09]  /*12d0*/  SEL R16, RZ, 0x1, !P0 ;  /* 0x00000001ff107807 */ /* 0x000fd20004000000 */
[----:B------:R-:W-:Y:S02]  /*12e0*/  @!P0 IADD3 R17, PT, PT, RZ, -0x1, RZ ;  /* 0xffffffffff118810 */ /* 0x000fe40007ffe0ff */
[----:B------:R-:W-:Y:S01]  /*12f0*/  @P1 IMAD.MOV R17, RZ, RZ, R16 ;  /* 0x000000ffff111224 */ /* 0x000fe200078e0210 */
[----:B-----5:R-:W-:-:S04]  /*1300*/  FSET.BF.EQ.FTZ.AND R20, |R13|, R14, PT ;  /* 0x0000000e0d14720a */ /* 0x020fc80003812200 */
[----:B------:R-:W-:-:S05]  /*1310*/  I2FP.F32.S32 R16, R17 ;  /* 0x0000001100107245 */ /* 0x000fca0000201400 */
[----:B------:R-:W-:Y:S01]  /*1320*/  FMUL.FTZ R13, R15, R16 ;  /* 0x000000100f0d7220 */ /* 0x000fe20000410000 */
[----:B------:R-:W-:Y:S02]  /*1330*/  IADD3 R16, P1, PT, R6, UR14, RZ ;  /* 0x0000000e06107c10 */ /* 0x000fe4000ff3e0ff */
[----:B------:R-:W-:Y:S01]  /*1340*/  IADD3 R18, P0, PT, R10, UR14, RZ ;  /* 0x0000000e0a127c10 */ /* 0x000fe2000ff1e0ff */
[----:B------:R-:W-:Y:S01]  /*1350*/  FMUL.FTZ R13, R13, R20 ;  /* 0x000000140d0d7220 */ /* 0x000fe20000410000 */
[----:B------:R-:W-:Y:S02]  /*1360*/  IADD3.X R17, PT, PT, R7, UR15, RZ, P1, !PT ;  /* 0x0000000f07117c10 */ /* 0x000fe40008ffe4ff */
[----:B------:R-:W-:Y:S01]  /*1370*/  IADD3.X R19, PT, PT, R11, UR15, RZ, P0, !PT ;  /* 0x0000000f0b137c10 */ /* 0x000fe200087fe4ff */
[----:B------:R-:W-:Y:S01]  /*1380*/  FADD.FTZ R21, -R13, -RZ ;  /* 0x800000ff0d157221 */ /* 0x000fe20000010100 */
[----:B------:R-:W-:Y:S04]  /*1390*/  STG.E desc[UR12][R4.64], R13 ;  /* 0x0000000d04007986 */ /* 0x000fe8000c10190c */
[----:B------:R0:W-:Y:S04]  /*13a0*/  STG.E desc[UR12][R2.64], R21 ;  /* 0x0000001502007986 */ /* 0x0001e8000c10190c */
[----:B------:R1:W2:Y:S04]  /*13b0*/  LDG.E R18, desc[UR12][R18.64] ;  /* 0x0000000c12127981 */ /* 0x0002a8000c1e1900 */
[----:B------:R-:W2:Y:S01]  /*13c0*/  LDG.E R17, desc[UR12][R16.64] ;  /* 0x0000000c10117981 */ /* 0x000ea2000c1e1900 */
[----:B------:R-:W-:-:S02]  /*13d0*/  IMAD.MOV.U32 R22, RZ, RZ, RZ ;  /* 0x000000ffff167224 */ /* 0x000fc400078e00ff */
[----:B0-----:R-:W-:Y:S01]  /*13e0*/  IMAD.U32 R21, RZ, RZ, UR4 ;  /* 0x00000004ff157e24 */ /* 0x001fe2000f8e00ff */
[----:B-1----:R-:W-:Y:S01]  /*13f0*/  MOV R19, UR4 ;  /* 0x0000000400137c02 */ /* 0x002fe20008000f00 */
[----:B--2---:R-:W-:-:S05]  /*1400*/  FADD.FTZ R23, R18, -R17 ;  /* 0x8000001112177221 */ /* 0x004fca0000010000 */
[C---:B------:R-:W-:Y:S02]  /*1410*/  FSETP.GT.FTZ.AND P0, PT, R23.reuse, RZ, PT ;  /* 0x000000ff1700720b */ /* 0x040fe40003f14000 */
[----:B------:R-:W-:Y:S02]  /*1420*/  FSETP.GEU.FTZ.AND P1, PT, R23, RZ, PT ;  /* 0x000000ff1700720b */ /* 0x000fe40003f3e000 */
[----:B------:R-:W-:-:S09]  /*1430*/  SEL R20, RZ, 0x1, !P0 ;  /* 0x00000001ff147807 */ /* 0x000fd20004000000 */
[----:B------:R-:W-:Y:S02]  /*1440*/  @!P0 IMAD.MOV R22, RZ, RZ, -0x1 ;  /* 0xffffffffff168424 */ /* 0x000fe400078e02ff */
[----:B------:R-:W-:Y:S01]  /*1450*/  @P1 IMAD.MOV R22, RZ, RZ, R20 ;  /* 0x000000ffff161224 */ /* 0x000fe200078e0214 */
[----:B------:R-:W-:-:S04]  /*1460*/  FSET.BF.EQ.FTZ.AND R23, |R23|, R14, PT ;  /* 0x0000000e1717720a */ /* 0x000fc80003812200 */
[----:B------:R-:W-:-:S05]  /*1470*/  I2FP.F32.S32 R22, R22 ;  /* 0x0000001600167245 */ /* 0x000fca0000201400 */
[----:B------:R-:W-:Y:S01]  /*1480*/  FMUL.FTZ R22, R15, R22 ;  /* 0x000000160f167220 */ /* 0x000fe20000410000 */
[----:B------:R-:W-:-:S03]  /*1490*/  IADD3 R16, P0, PT, R4, UR14, RZ ;  /* 0x0000000e04107c10 */ /* 0x000fc6000ff1e0ff */
[----:B------:R-:W-:Y:S01]  /*14a0*/  FMUL.FTZ R13, R22, R23 ;  /* 0x00000017160d7220 */ /* 0x000fe20000410000 */
[----:B------:R-:W-:Y:S01]  /*14b0*/  IADD3 R22, P1, PT, R2, UR14, RZ ;  /* 0x0000000e02167c10 */ /* 0x000fe2000ff3e0ff */
[----:B------:R-:W-:Y:S01]  /*14c0*/  IMAD.WIDE.U32 R18, R19, 0x8, R10 ;  /* 0x0000000813127825 */ /* 0x000fe200078e000a */
[----:B------:R-:W-:-:S03]  /*14d0*/  IADD3.X R17, PT, PT, R5, UR15, RZ, P0, !PT ;  /* 0x0000000f05117c10 */ /* 0x000fc600087fe4ff */
[----:B------:R-:W-:Y:S01]  /*14e0*/  FADD.FTZ R25, -R13, -RZ ;  /* 0x800000ff0d197221 */ /* 0x000fe20000010100 */
[----:B------:R-:W-:Y:S01]  /*14f0*/  IADD3.X R23, PT, PT, R3, UR15, RZ, P1, !PT ;  /* 0x0000000f03177c10 */ /* 0x000fe20008ffe4ff */
[----:B------:R-:W-:Y:S01]  /*1500*/  IMAD.WIDE.U32 R20, R21, 0x8, R6 ;  /* 0x0000000815147825 */ /* 0x000fe200078e0006 */
[----:B------:R0:W-:Y:S04]  /*1510*/  STG.E desc[UR12][R16.64], R13 ;  /* 0x0000000d10007986 */ /* 0x0001e8000c10190c */
[----:B------:R1:W-:Y:S04]  /*1520*/  STG.E desc[UR12][R22.64], R25 ;  /* 0x0000001916007986 */ /* 0x0003e8000c10190c */
[----:B------:R2:W3:Y:S04]  /*1530*/  LDG.E R18, desc[UR12][R18.64] ;  /* 0x0000000c12127981 */ /* 0x0004e8000c1e1900 */
[----:B------:R-:W3:Y:S01]  /*1540*/  LDG.E R21, desc[UR12][R20.64] ;  /* 0x0000000c14157981 */ /* 0x000ee2000c1e1900 */
[----:B------:R-:W-:Y:S01]  /*1550*/  IMAD.MOV.U32 R26, RZ, RZ, RZ ;  /* 0x000000ffff1a7224 */ /* 0x000fe200078e00ff */
[----:B0-----:R-:W-:Y:S01]  /*1560*/  MOV R17, UR4 ;  /* 0x0000000400117c02 */ /* 0x001fe20008000f00 */
[----:B-1----:R-:W-:-:S02]  /*1570*/  IMAD.U32 R23, RZ, RZ, UR4 ;  /* 0x00000004ff177e24 */ /* 0x002fc4000f8e00ff */
[----:B--2---:R-:W-:Y:S02]  /*1580*/  IMAD.U32 R19, RZ, RZ, UR4 ;  /* 0x00000004ff137e24 */ /* 0x004fe4000f8e00ff */
[----:B------:R-:W-:-:S04]  /*1590*/  IMAD.WIDE.U32 R16, R17, 0x8, R4 ;  /* 0x0000000811107825 */ /* 0x000fc800078e0004 */
[----:B------:R-:W-:-:S04]  /*15a0*/  IMAD.WIDE.U32 R22, R23, 0xc, R6 ;  /* 0x0000000c17167825 */ /* 0x000fc800078e0006 */
[----:B---3--:R-:W-:-:S05]  /*15b0*/  FADD.FTZ R27, R18, -R21 ;  /* 0x80000015121b7221 */ /* 0x008fca0000010000 */
[C---:B------:R-:W-:Y:S02]  /*15c0*/  FSETP.GT.FTZ.AND P0, PT, R27.reuse, RZ, PT ;  /* 0x000000ff1b00720b */ /* 0x040fe40003f14000 */
[----:B------:R-:W-:Y:S02]  /*15d0*/  FSETP.GEU.FTZ.AND P1, PT, R27, RZ, PT ;  /* 0x000000ff1b00720b */ /* 0x000fe40003f3e000 */
[----:B------:R-:W-:-:S09]  /*15e0*/  SEL R24, RZ, 0x1, !P0 ;  /* 0x00000001ff187807 */ /* 0x000fd20004000000 */
[----:B------:R-:W-:Y:S02]  /*15f0*/  @!P0 IMAD.MOV R26, RZ, RZ, -0x1 ;  /* 0xffffffffff1a8424 */ /* 0x000fe400078e02ff */
[----:B------:R-:W-:Y:S01]  /*1600*/  @P1 IMAD.MOV R26, RZ, RZ, R24 ;  /* 0x000000ffff1a1224 */ /* 0x000fe200078e0218 */
[----:B------:R-:W-:-:S04]  /*1610*/  FSET.BF.EQ.FTZ.AND R27, |R27|, R14, PT ;  /* 0x0000000e1b1b720a */ /* 0x000fc80003812200 */
[----:B------:R-:W-:Y:S01]  /*1620*/  I2FP.F32.S32 R26, R26 ;  /* 0x0000001a001a7245 */ /* 0x000fe20000201400 */
[----:B------:R-:W-:-:S04]  /*1630*/  IMAD.U32 R21, RZ, RZ, UR4 ;  /* 0x00000004ff157e24 */ /* 0x000fc8000f8e00ff */
[----:B------:R-:W-:-:S04]  /*1640*/  FMUL.FTZ R26, R15, R26 ;  /* 0x0000001a0f1a7220 */ /* 0x000fc80000410000 */
[----:B------:R-:W-:Y:S01]  /*1650*/  FMUL.FTZ R27, R26, R27 ;  /* 0x0000001b1a1b7220 */ /* 0x000fe20000410000 */
[----:B------:R-:W-:-:S04]  /*1660*/  IMAD.WIDE.U32 R18, R19, 0x8, R2 ;  /* 0x0000000813127825 */ /* 0x000fc800078e0002 */
[----:B------:R-:W-:Y:S01]  /*1670*/  FADD.FTZ R13, -R27, -RZ ;  /* 0x800000ff1b0d7221 */ /* 0x000fe20000010100 */
[----:B------:R-:W-:Y:S01]  /*1680*/  IMAD.WIDE.U32 R20, R21, 0xc, R10 ;  /* 0x0000000c15147825 */ /* 0x000fe200078e000a */
[----:B------:R0:W-:Y:S04]  /*1690*/  STG.E desc[UR12][R16.64], R27 ;  /* 0x0000001b10007986 */ /* 0x0001e8000c10190c */
[----:B------:R1:W-:Y:S04]  /*16a0*/  STG.E desc[UR12][R18.64], R13 ;  /* 0x0000000d12007986 */ /* 0x0003e8000c10190c */
[----:B------:R2:W3:Y:S04]  /*16b0*/  LDG.E R20, desc[UR12][R20.64] ;  /* 0x0000000c14147981 */ /* 0x0004e8000c1e1900 */
[----:B------:R-:W3:Y:S01]  /*16c0*/  LDG.E R23, desc[UR12][R22.64] ;  /* 0x0000000c16177981 */ /* 0x000ee2000c1e1900 */
[----:B------:R-:W-:-:S02]  /*16d0*/  IMAD.MOV.U32 R26, RZ, RZ, RZ ;  /* 0x000000ffff1a7224 */ /* 0x000fc400078e00ff */
[----:B0-----:R-:W-:Y:S02]  /*16e0*/  IMAD.U32 R17, RZ, RZ, UR4 ;  /* 0x00000004ff117e24 */ /* 0x001fe4000f8e00ff */
[----:B-1----:R-:W-:Y:S02]  /*16f0*/  IMAD.U32 R19, RZ, RZ, UR4 ;  /* 0x00000004ff137e24 */ /* 0x002fe4000f8e00ff */
[----:B------:R-:W-:Y:S02]  /*1700*/  IMAD.U32 R29, RZ, RZ, UR4 ;  /* 0x00000004ff1d7e24 */ /* 0x000fe4000f8e00ff */
[----:B------:R-:W-:-:S04]  /*1710*/  IMAD.WIDE.U32 R16, R17, 0xc, R4 ;  /* 0x0000000c11107825 */ /* 0x000fc800078e0004 */
[----:B------:R-:W-:-:S04]  /*1720*/  IMAD.WIDE.U32 R18, R19, 0xc, R2 ;  /* 0x0000000c13127825 */ /* 0x000fc800078e0002 */
[----:B------:R-:W-:Y:S01]  /*1730*/  IMAD.WIDE.U32 R8, R29, 0x10, R8 ;  /* 0x000000101d087825 */ /* 0x000fe200078e0008 */
[----:B--2---:R-:W-:-:S03]  /*1740*/  MOV R21, UR4 ;  /* 0x0000000400157c02 */ /* 0x004fc60008000f00 */
[----:B------:R-:W-:Y:S02]  /*1750*/  IMAD.U32 R31, RZ, RZ, UR4 ;  /* 0x00000004ff1f7e24 */ /* 0x000fe4000f8e00ff */
[----:B------:R-:W-:Y:S02]  /*1760*/  IMAD.U32 R27, RZ, RZ, UR4 ;  /* 0x00000004ff1b7e24 */ /* 0x000fe4000f8e00ff */
[----:B------:R-:W-:-:S04]  /*1770*/  IMAD.WIDE.U32 R10, R31, 0x10, R10 ;  /* 0x000000101f0a7825 */ /* 0x000fc800078e000a */
[----:B------:R-:W-:-:S04]  /*1780*/  IMAD.WIDE.U32 R2, R21, 0x10, R2 ;  /* 0x0000001015027825 */ /* 0x000fc800078e0002 */
[----:B------:R-:W-:-:S04]  /*1790*/  IMAD.WIDE.U32 R6, R27, 0x10, R6 ;  /* 0x000000101b067825 */ /* 0x000fc800078e0006 */
[----:B---3--:R-:W-:-:S05]  /*17a0*/  FADD.FTZ R25, R20, -R23 ;  /* 0x8000001714197221 */ /* 0x008fca0000010000 */
[C---:B------:R-:W-:Y:S02]  /*17b0*/  FSETP.GT.FTZ.AND P0, PT, R25.reuse, RZ, PT ;  /* 0x000000ff1900720b */ /* 0x040fe40003f14000 */
[----:B------:R-:W-:Y:S02]  /*17c0*/  FSETP.GEU.FTZ.AND P1, PT, R25, RZ, PT ;  /* 0x000000ff1900720b */ /* 0x000fe40003f3e000 */
[----:B------:R-:W-:-:S09]  /*17d0*/  SEL R24, RZ, 0x1, !P0 ;  /* 0x00000001ff187807 */ /* 0x000fd20004000000 */
[----:B------:R-:W-:Y:S02]  /*17e0*/  @!P0 IADD3 R26, PT, PT, RZ, -0x1, RZ ;  /* 0xffffffffff1a8810 */ /* 0x000fe40007ffe0ff */
[----:B------:R-:W-:Y:S01]  /*17f0*/  @P1 IMAD.MOV R26, RZ, RZ, R24 ;  /* 0x000000ffff1a1224 */ /* 0x000fe200078e0218 */
[----:B------:R-:W-:-:S04]  /*1800*/  FSET.BF.EQ.FTZ.AND R25, |R25|, R14, PT ;  /* 0x0000000e1919720a */ /* 0x000fc80003812200 */
[----:B------:R-:W-:-:S05]  /*1810*/  I2FP.F32.S32 R26, R26 ;  /* 0x0000001a001a7245 */ /* 0x000fca0000201400 */
[----:B------:R-:W-:-:S04]  /*1820*/  FMUL.FTZ R26, R15, R26 ;  /* 0x0000001a0f1a7220 */ /* 0x000fc80000410000 */
[----:B------:R-:W-:-:S04]  /*1830*/  FMUL.FTZ R25, R26, R25 ;  /* 0x000000191a197220 */ /* 0x000fc80000410000 */
[----:B------:R-:W-:Y:S01]  /*1840*/  FADD.FTZ R13, -R25, -RZ ;  /* 0x800000ff190d7221 */ /* 0x000fe20000010100 */
[----:B------:R0:W-:Y:S01]  /*1850*/  STG.E desc[UR12][R16.64], R25 ;  /* 0x0000001910007986 */ /* 0x0001e2000c10190c */
[----:B------:R-:W-:-:S03]  /*1860*/  ISETP.GE.U32.AND P0, PT, R8, R12, PT ;  /* 0x0000000c0800720c */ /* 0x000fc60003f06070 */
[----:B------:R0:W-:Y:S01]  /*1870*/  STG.E desc[UR12][R18.64], R13 ;  /* 0x0000000d12007986 */ /* 0x0001e2000c10190c */
[----:B------:R-:W-:Y:S01]  /*1880*/  ISETP.GE.U32.AND.EX P0, PT, R9, R0, PT, P0 ;  /* 0x000000000900720c */ /* 0x000fe20003f06100 */
[----:B------:R-:W-:-:S04]  /*1890*/  IMAD.U32 R23, RZ, RZ, UR4 ;  /* 0x00000004ff177e24 */ /* 0x000fc8000f8e00ff */
[----:B------:R-:W-:-:S04]  /*18a0*/  IMAD.WIDE.U32 R4, R23, 0x10, R4 ;  /* 0x0000001017047825 */ /* 0x000fc800078e0004 */
[----:B------:R-:W-:-:S04]  /*18b0*/  IMAD.MOV.U32 R23, RZ, RZ, R11 ;  /* 0x000000ffff177224 */ /* 0x000fc800078e000b */
[----:B0-----:R-:W-:Y:S05]  /*18c0*/  @!P0 BRA `(.L_x_133) ;  /* 0xfffffff800648947 */ /* 0x001fea000383ffff */
[----:B------:R-:W-:Y:S05]  /*18d0*/  EXIT ;  /* 0x000000000000794d */ /* 0x000fea0003800000 */
        .weak           $__internal_13_$__cuda_sm20_div_u64
        .type           $__internal_13_$__cuda_sm20_div_u64,@function
        .size           $__internal_13_$__cuda_sm20_div_u64,($__internal_14_$__cuda_sm20_dsqrt_rn_f64_mediumpath_v1 - $__internal_13_$__cuda_sm20_div_u64)
$__internal_13_$__cuda_sm20_div_u64:
[----:B------:R-:W-:Y:S01]  /*18e0*/  UMOV UR6, UR14 ;  /* 0x0000000e00067c82 */ /* 0x000fe20008000000 */
[----:B------:R-:W-:Y:S02]  /*18f0*/  UMOV UR7, UR15 ;  /* 0x0000000f00077c82 */ /* 0x000fe40008000000 */
[----:B------:R-:W0:Y:S02]  /*1900*/  I2F.U64.RP R26, UR6 ;  /* 0x00000006001a7d12 */ /* 0x000e240008309000 */
[----:B0-----:R-:W0:Y:S02]  /*1910*/  MUFU.RCP R26, R26 ;  /* 0x0000001a001a7308 */ /* 0x001e240000001000 */
[----:B0-----:R-:W-:-:S15]  /*1920*/  IADD3 R22, PT, PT, R26, 0x1ffffffe, RZ ;  /* 0x1ffffffe1a167810 */ /* 0x001fde0007ffe0ff */
[----:B------:R-:W-:-:S15]  /*1930*/  NOP ;  /* 0x0000000000007918 */ /* 0x000fde0000000000 */
[----:B------:R-:W-:-:S15]  /*1940*/  NOP ;  /* 0x0000000000007918 */ /* 0x000fde0000000000 */
[----:B------:R-:W-:-:S15]  /*1950*/  NOP ;  /* 0x0000000000007918 */ /* 0x000fde0000000000 */
[----:B------:R-:W0:Y:S02]  /*1960*/  F2I.U64.TRUNC R22, R22 ;  /* 0x0000001600167311 */ /* 0x000e24000020d800 */
[----:B0-----:R-:W-:Y:S02]  /*1970*/  R2UR UR6, R22 ;  /* 0x00000000160672ca */ /* 0x001fe400000e0000 */
[----:B------:R-:W-:Y:S01]  /*1980*/  R2UR UR7, R23 ;  /* 0x00000000170772ca */ /* 0x000fe200000e0000 */
[----:B------:R-:W-:-:S10]  /*1990*/  IMAD.MOV.U32 R23, RZ, RZ, RZ ;  /* 0x000000ffff177224 */ /* 0x000fd400078e00ff */
[----:B------:R-:W-:-:S04]  /*19a0*/  UIMAD.WIDE.U32 UR8, UR6, UR14, URZ ;  /* 0x0000000e060872a5 */ /* 0x000fc8000f8e00ff */
[----:B------:R-:W-:Y:S02]  /*19b0*/  UIADD3 UR10, UP0, UPT, URZ, -UR8, URZ ;  /* 0x80000008ff0a7290 */ /* 0x000fe4000ff1e0ff */
[----:B------:R-:W-:Y:S02]  /*19c0*/  UIMAD UR5, UR6, UR15, UR9 ;  /* 0x0000000f060572a4 */ /* 0x000fe4000f8e0209 */
[----:B------:R-:W-:Y:S02]  /*19d0*/  UIMAD.WIDE.U32 UR8, UR6, UR10, URZ ;  /* 0x0000000a060872a5 */ /* 0x000fe4000f8e00ff */
[----:B------:R-:W-:-:S04]  /*19e0*/  UIMAD UR5, UR7, UR14, UR5 ;  /* 0x0000000e070572a4 */ /* 0x000fc8000f8e0205 */
[----:B------:R-:W-:Y:S01]  /*19f0*/  UIADD3.X UR5, UPT, UPT, URZ, ~UR5, URZ, UP0, !UPT ;  /* 0x80000005ff057290 */ /* 0x000fe200087fe4ff */
[----:B------:R-:W-:Y:S01]  /*1a00*/  UMOV UR8, UR9 ;  /* 0x0000000900087c82 */ /* 0x000fe20008000000 */
[----:B------:R-:W-:Y:S02]  /*1a10*/  UMOV UR9, UR6 ;  /* 0x0000000600097c82 */ /* 0x000fe40008000000 */
[----:B------:R-:W-:-:S04]  /*1a20*/  UIMAD.WIDE.U32 UR8, UP0, UR6, UR5, UR8 ;  /* 0x00000005060872a5 */ /* 0x000fc8000f800008 */
[----:B------:R-:W-:Y:S02]  /*1a30*/  UIMAD.WIDE.U32 UR8, UP1, UR7, UR10, UR8 ;  /* 0x0000000a070872a5 */ /* 0x000fe4000f820008 */
[----:B------:R-:W-:Y:S02]  /*1a40*/  UIMAD.WIDE.U32 UR10, UR7, UR5, URZ ;  /* 0x00000005070a72a5 */ /* 0x000fe4000f8e00ff */
[----:B------:R-:W-:-:S04]  /*1a50*/  UIMAD UR5, UR7, UR5, URZ ;  /* 0x00000005070572a4 */ /* 0x000fc8000f8e02ff */
[----:B------:R-:W-:Y:S02]  /*1a60*/  UIADD3 UR9, UP2, UPT, UR5, UR9, URZ ;  /* 0x0000000905097290 */ /* 0x000fe4000ff5e0ff */
[----:B------:R-:W-:Y:S02]  /*1a70*/  UIADD3.X UR5, UPT, UPT, UR11, UR7, URZ, UP0, !UPT ;  /* 0x000000070b057290 */ /* 0x000fe400087fe4ff */
[----:B------:R-:W-:Y:S02]  /*1a80*/  UIMAD.WIDE.U32 UR6, UR9, UR14, URZ ;  /* 0x0000000e090672a5 */ /* 0x000fe4000f8e00ff */
[----:B------:R-:W-:Y:S02]  /*1a90*/  UIADD3.X UR5, UPT, UPT, URZ, URZ, UR5, UP2, UP1 ;  /* 0x000000ffff057290 */ /* 0x000fe400097e2405 */
[----:B------:R-:W-:Y:S02]  /*1aa0*/  UIADD3 UR6, UP0, UPT, URZ, -UR6, URZ ;  /* 0x80000006ff067290 */ /* 0x000fe4000ff1e0ff */
[----:B------:R-:W-:-:S02]  /*1ab0*/  UIMAD UR7, UR9, UR15, UR7 ;  /* 0x0000000f090772a4 */ /* 0x000fc4000f8e0207 */
[----:B------:R-:W-:Y:S02]  /*1ac0*/  UIMAD.WIDE.U32 UR10, UR9, UR6, URZ ;  /* 0x00000006090a72a5 */ /* 0x000fe4000f8e00ff */
[----:B------:R-:W-:-:S04]  /*1ad0*/  UIMAD UR7, UR5, UR14, UR7 ;  /* 0x0000000e050772a4 */ /* 0x000fc8000f8e0207 */
[----:B------:R-:W-:Y:S01]  /*1ae0*/  UIADD3.X UR7, UPT, UPT, URZ, ~UR7, URZ, UP0, !UPT ;  /* 0x80000007ff077290 */ /* 0x000fe200087fe4ff */
[----:B------:R-:W-:-:S03]  /*1af0*/  UMOV UR8, UR11 ;  /* 0x0000000b00087c82 */ /* 0x000fc60008000000 */
[----:B------:R-:W-:Y:S02]  /*1b00*/  UIMAD.WIDE.U32 UR8, UP0, UR9, UR7, UR8 ;  /* 0x00000007090872a5 */ /* 0x000fe4000f800008 */
[----:B------:R-:W-:Y:S02]  /*1b10*/  UIMAD UR10, UR5, UR7, URZ ;  /* 0x00000007050a72a4 */ /* 0x000fe4000f8e02ff */
[----:B------:R-:W-:Y:S02]  /*1b20*/  UIMAD.WIDE.U32 UR8, UP1, UR5, UR6, UR8 ;  /* 0x00000006050872a5 */ /* 0x000fe4000f820008 */
[----:B------:R-:W-:Y:S02]  /*1b30*/  UIMAD.WIDE.U32 UR6, UR5, UR7, URZ ;  /* 0x00000007050672a5 */ /* 0x000fe4000f8e00ff */
[----:B------:R-:W-:Y:S02]  /*1b40*/  UIADD3 UR8, UP2, UPT, UR10, UR9, URZ ;  /* 0x000000090a087290 */ /* 0x000fe4000ff5e0ff */
[----:B------:R-:W-:-:S04]  /*1b50*/  UIADD3.X UR5, UPT, UPT, UR7, UR5, URZ, UP0, !UPT ;  /* 0x0000000507057290 */ /* 0x000fc800087fe4ff */
[----:B------:R-:W-:Y:S01]  /*1b60*/  IMAD.HI.U32 R22, R31, UR8, RZ ;  /* 0x000000081f167c27 */ /* 0x000fe2000f8e00ff */
[----:B------:R-:W-:-:S03]  /*1b70*/  UIADD3.X UR5, UPT, UPT, URZ, URZ, UR5, UP2, UP1 ;  /* 0x000000ffff057290 */ /* 0x000fc600097e2405 */
[----:B------:R-:W-:-:S04]  /*1b80*/  IMAD.WIDE.U32 R22, R33, UR8, R22 ;  /* 0x0000000821167c25 */ /* 0x000fc8000f8e0016 */
[----:B------:R-:W-:Y:S02]  /*1b90*/  IMAD R35, R33, UR5, RZ ;  /* 0x0000000521237c24 */ /* 0x000fe4000f8e02ff */
[----:B------:R-:W-:-:S04]  /*1ba0*/  IMAD.HI.U32 R22, P0, R31, UR5, R22 ;  /* 0x000000051f167c27 */ /* 0x000fc8000f800016 */
[----:B------:R-:W-:Y:S01]  /*1bb0*/  IMAD.HI.U32 R26, R33, UR5, RZ ;  /* 0x00000005211a7c27 */ /* 0x000fe2000f8e00ff */
[----:B------:R-:W-:-:S03]  /*1bc0*/  IADD3 R35, P1, PT, R35, R22, RZ ;  /* 0x0000001623237210 */ /* 0x000fc60007f3e0ff */
[----:B------:R-:W-:Y:S02]  /*1bd0*/  IMAD.X R26, RZ, RZ, R26, P0 ;  /* 0x000000ffff1a7224 */ /* 0x000fe400000e061a */
[----:B------:R-:W-:-:S04]  /*1be0*/  IMAD.WIDE.U32 R22, R35, UR14, RZ ;  /* 0x0000000e23167c25 */ /* 0x000fc8000f8e00ff */
[----:B------:R-:W-:Y:S01]  /*1bf0*/  IMAD.X R26, RZ, RZ, R26, P1 ;  /* 0x000000ffff1a7224 */ /* 0x000fe200008e061a */
[----:B------:R-:W-:Y:S01]  /*1c00*/  IADD3 R31, P1, PT, -R22, R31, RZ ;  /* 0x0000001f161f7210 */ /* 0x000fe20007f3e1ff */
[----:B------:R-:W-:-:S03]  /*1c10*/  IMAD R23, R35, UR15, R23 ;  /* 0x0000000f23177c24 */ /* 0x000fc6000f8e0217 */
[----:B------:R-:W-:Y:S01]  /*1c20*/  ISETP.GE.U32.AND P0, PT, R31, UR14, PT ;  /* 0x0000000e1f007c0c */ /* 0x000fe2000bf06070 */
[----:B------:R-:W-:-:S04]  /*1c30*/  IMAD R22, R26, UR14, R23 ;  /* 0x0000000e1a167c24 */ /* 0x000fc8000f8e0217 */
[----:B------:R-:W-:Y:S01]  /*1c40*/  IMAD.X R33, R33, 0x1, ~R22, P1 ;  /* 0x0000000121217824 */ /* 0x000fe200008e0e16 */
[----:B------:R-:W-:Y:S02]  /*1c50*/  IADD3 R22, P2, PT, R35, 0x1, RZ ;  /* 0x0000000123167810 */ /* 0x000fe40007f5e0ff */
[----:B------:R-:W-:Y:S02]  /*1c60*/  IADD3 R28, P1, PT, R31, -UR14, RZ ;  /* 0x8000000e1f1c7c10 */ /* 0x000fe4000ff3e0ff */
[C---:B------:R-:W-:Y:S02]  /*1c70*/  ISETP.GE.U32.AND.EX P0, PT, R33.reuse, UR15, PT, P0 ;  /* 0x0000000f21007c0c */ /* 0x040fe4000bf06100 */
[----:B------:R-:W-:Y:S02]  /*1c80*/  IADD3.X R23, PT, PT, RZ, R26, RZ, P2, !PT ;  /* 0x0000001aff177210 */ /* 0x000fe400017fe4ff */
[----:B------:R-:W-:Y:S02]  /*1c90*/  SEL R35, R22, R35, P0 ;  /* 0x0000002316237207 */ /* 0x000fe40000000000 */
[----:B------:R-:W-:-:S02]  /*1ca0*/  IADD3.X R30, PT, PT, R33, ~UR15, RZ, P1, !PT ;  /* 0x8000000f211e7c10 */ /* 0x000fc40008ffe4ff */
[----:B------:R-:W-:Y:S02]  /*1cb0*/  SEL R28, R28, R31, P0 ;  /* 0x0000001f1c1c7207 */ /* 0x000fe40000000000 */
[----:B------:R-:W-:Y:S01]  /*1cc0*/  SEL R22, R23, R26, P0 ;  /* 0x0000001a17167207 */ /* 0x000fe20000000000 */
[----:B------:R-:W-:Y:S01]  /*1cd0*/  IMAD.MOV.U32 R23, RZ, RZ, 0x0 ;  /* 0x00000000ff177424 */ /* 0x000fe200078e00ff */
[----:B------:R-:W-:Y:S02]  /*1ce0*/  IADD3 R26, P2, PT, R35, 0x1, RZ ;  /* 0x00000001231a7810 */ /* 0x000fe40007f5e0ff */
[----:B------:R-:W-:Y:S02]  /*1cf0*/  SEL R30, R30, R33, P0 ;  /* 0x000000211e1e7207 */ /* 0x000fe40000000000 */
[----:B------:R-:W-:Y:S01]  /*1d00*/  ISETP.GE.U32.AND P0, PT, R28, UR14, PT ;  /* 0x0000000e1c007c0c */ /* 0x000fe2000bf06070 */
[----:B------:R-:W-:Y:S01]  /*1d10*/  IMAD.X R31, RZ, RZ, R22, P2 ;  /* 0x000000ffff1f7224 */ /* 0x000fe200010e0616 */
[----:B------:R-:W-:-:S02]  /*1d20*/  ISETP.NE.U32.AND P1, PT, RZ, UR14, PT ;  /* 0x0000000eff007c0c */ /* 0x000fc4000bf25070 */
[----:B------:R-:W-:Y:S02]  /*1d30*/  ISETP.GE.U32.AND.EX P0, PT, R30, UR15, PT, P0 ;  /* 0x0000000f1e007c0c */ /* 0x000fe4000bf06100 */
[----:B------:R-:W-:Y:S02]  /*1d40*/  ISETP.NE.AND.EX P1, PT, RZ, UR15, PT, P1 ;  /* 0x0000000fff007c0c */ /* 0x000fe4000bf25310 */
[----:B------:R-:W-:Y:S01]  /*1d50*/  SEL R31, R31, R22, P0 ;  /* 0x000000161f1f7207 */ /* 0x000fe20000000000 */
[----:B------:R-:W-:Y:S01]  /*1d60*/  IMAD.MOV.U32 R22, RZ, RZ, R24 ;  /* 0x000000ffff167224 */ /* 0x000fe200078e0018 */
[----:B------:R-:W-:Y:S02]  /*1d70*/  SEL R26, R26, R35, P0 ;  /* 0x000000231a1a7207 */ /* 0x000fe40000000000 */
[----:B------:R-:W-:Y:S02]  /*1d80*/  SEL R31, R31, 0xffffffff, P1 ;  /* 0xffffffff1f1f7807 */ /* 0x000fe40000800000 */
[----:B------:R-:W-:Y:S01]  /*1d90*/  SEL R26, R26, 0xffffffff, P1 ;  /* 0xffffffff1a1a7807 */ /* 0x000fe20000800000 */
[----:B------:R-:W-:Y:S06]  /*1da0*/  RET.REL.NODEC R22 `(_ZN2at6native55_GLOBAL__N__6c1c77d0_17_DistanceKernel_cu_7dd49032_311431pdist_backward_kernel_cuda_implIfNS1_5distsIfE3infEEEvPT_PKS6_S9_S9_llllS6_dd) ;  /* 0xffffffe016947950 */ /* 0x000fec0003c3ffff */
        .weak           $__internal_14_$__cuda_sm20_dsqrt_rn_f64_mediumpath_v1
        .type           $__internal_14_$__cuda_sm20_dsqrt_rn_f64_mediumpath_v1,@function
        .size           $__internal_14_$__cuda_sm20_dsqrt_rn_f64_mediumpath_v1,(.L_x_782 - $__internal_14_$__cuda_sm20_dsqrt_rn_f64_mediumpath_v1)
$__internal_14_$__cuda_sm20_dsqrt_rn_f64_mediumpath_v1:
[----:B------:R-:W-:Y:S01]  /*1db0*/  ISETP.GE.U32.AND P0, PT, R4, -0x3400000, PT ;  /* 0xfcc000000400780c */ /* 0x000fe20003f06070 */
[----:B------:R-:W-:Y:S01]  /*1dc0*/  BSSY.RECONVERGENT B1, `(.L_x_134) ;  /* 0x000004a000017945 */ /* 0x000fe20003800200 */
[----:B------:R-:W-:-:S11]  /*1dd0*/  IMAD.MOV.U32 R9, RZ, RZ, R17 ;  /* 0x000000ffff097224 */ /* 0x000fd600078e0011 */
[----:B------:R-:W-:Y:S05]  /*1de0*/  @!P0 BRA `(.L_x_135) ;  /* 0x00000000003c8947 */ /* 0x000fea0003800000 */
[----:B------:R-:W0:Y:S02]  /*1df0*/  DFMA.RM R8, R12, R8, R10 ;  /* 0x000000080c08722b */ /* 0x000e24000000400a */
[----:B0-----:R-:W-:-:S04]  /*1e00*/  IADD3 R4, P0, PT, R8, 0x1, RZ ;  /* 0x0000000108047810 */ /* 0x001fc80007f1e0ff */
[----:B------:R-:W-:-:S15]  /*1e10*/  IADD3.X R5, PT, PT, RZ, R9, RZ, P0, !PT ;  /* 0x00000009ff057210 */ /* 0x000fde00007fe4ff */
[----:B------:R-:W-:-:S15]  /*1e20*/  NOP ;  /* 0x0000000000007918 */ /* 0x000fde0000000000 */
[----:B------:R-:W-:-:S15]  /*1e30*/  NOP ;  /* 0x0000000000007918 */ /* 0x000fde0000000000 */
[----:B------:R-:W-:-:S13]  /*1e40*/  NOP ;  /* 0x0000000000007918 */ /* 0x000fda0000000000 */
[----:B------:R-:W0:-:S15]  /*1e50*/  DFMA.RP R2, -R8, R4, R2 ;  /* 0x000000040802722b */ /* 0x000e1e0000008102 */
[----:B------:R-:W-:-:S15]  /*1e60*/  NOP ;  /* 0x0000000000007918 */ /* 0x000fde0000000000 */
[----:B------:R-:W-:-:S15]  /*1e70*/  NOP ;  /* 0x0000000000007918 */ /* 0x000fde0000000000 */
[----:B------:R-:W-:-:S15]  /*1e80*/  NOP ;  /* 0x0000000000007918 */ /* 0x000fde0000000000 */
[----:B------:R-:W-:-:S04]  /*1e90*/  NOP ;  /* 0x0000000000007918 */ /* 0x000fc80000000000 */
[----:B0-----:R-:W0:Y:S02]  /*1ea0*/  DSETP.GT.AND P0, PT, R2, RZ, PT ;  /* 0x000000ff0200722a */ /* 0x001e240003f04000 */
[----:B0-----:R-:W-:Y:S02]  /*1eb0*/  FSEL R4, R4, R8, P0 ;  /* 0x0000000804047208 */ /* 0x001fe40000000000 */
[----:B------:R-:W-:Y:S01]  /*1ec0*/  FSEL R5, R5, R9, P0 ;  /* 0x0000000905057208 */ /* 0x000fe20000000000 */
[----:B------:R-:W-:Y:S06]  /*1ed0*/  BRA `(.L_x_136) ;  /* 0x0000000000e07947 */ /* 0x000fec0003800000 */
.L_x_135:
[----:B------:R-:W0:Y:S02]  /*1ee0*/  DSETP.NE.AND P0, PT, R2, RZ, PT ;  /* 0x000000ff0200722a */ /* 0x000e240003f05000 */
[----:B0-----:R-:W-:Y:S05]  /*1ef0*/  @!P0 BRA `(.L_x_137) ;  /* 0x0000000000d48947 */ /* 0x001fea0003800000 */
[----:B------:R-:W-:-:S13]  /*1f00*/  ISETP.GE.AND P0, PT, R3, RZ, PT ;  /* 0x000000ff0300720c */ /* 0x000fda0003f06270 */
[----:B------:R-:W-:Y:S02]  /*1f10*/  @!P0 IMAD.MOV.U32 R4, RZ, RZ, 0x0 ;  /* 0x00000000ff048424 */ /* 0x000fe400078e00ff */
[----:B------:R-:W-:Y:S01]  /*1f20*/  @!P0 IMAD.MOV.U32 R5, RZ, RZ, -0x80000 ;  /* 0xfff80000ff058424 */ /* 0x000fe200078e00ff */
[----:B------:R-:W-:Y:S06]  /*1f30*/  @!P0 BRA `(.L_x_136) ;  /* 0x0000000000c88947 */ /* 0x000fec0003800000 */
[----:B------:R-:W-:-:S13]  /*1f40*/  ISETP.GT.AND P0, PT, R3, 0x7fefffff, PT ;  /* 0x7fefffff0300780c */ /* 0x000fda0003f04270 */
[----:B------:R-:W-:Y:S05]  /*1f50*/  @P0 BRA `(.L_x_137) ;  /* 0x0000000000bc0947 */ /* 0x000fea0003800000 */
[----:B------:R-:W0:Y:S01]  /*1f60*/  DMUL R2, R2, 8.11296384146066816958e+31 ;  /* 0x4690000002027828 */ /* 0x000e220000000000 */
[----:B------:R-:W-:Y:S01]  /*1f70*/  IMAD.MOV.U32 R4, RZ, RZ, RZ ;  /* 0x000000ffff047224 */ /* 0x000fe200078e00ff */
[----:B0-----:R-:W0:Y:S01]  /*1f80*/  MUFU.RSQ64H R5, R3 ;  /* 0x0000000300057308 */ /* 0x001e220000001c00 */
[----:B------:R-:W-:Y:S01]  /*1f90*/  IMAD.MOV.U32 R10, RZ, RZ, 0x0 ;  /* 0x00000000ff0a7424 */ /* 0x000fe200078e00ff */
[----:B------:R-:W-:-:S15]  /*1fa0*/  MOV R11, 0x3fd80000 ;  /* 0x3fd80000000b7802 */ /* 0x000fde0000000f00 */
[----:B------:R-:W-:-:S15]  /*1fb0*/  NOP ;  /* 0x0000000000007918 */ /* 0x000fde0000000000 */
[----:B------:R-:W-:-:S15]  /*1fc0*/  NOP ;  /* 0x0000000000007918 */ /* 0x000fde0000000000 */
[----:B------:R-:W-:-:S15]  /*1fd0*/  NOP ;  /* 0x0000000000007918 */ /* 0x000fde0000000000 */
        /* <DEDUP_REMOVED lines=25> */
[----:B0-----:R0:W1:Y:S02]  /*2170*/  DMUL R4, R2, R8 ;  /* 0x0000000802047228 */ /* 0x0010640000000000 */
[----:B0-----:R-:W-:-:S15]  /*2180*/  VIADD R9, R9, 0xfff00000 ;  /* 0xfff0000009097836 */ /* 0x001fde0000000000 */
[----:B------:R-:W-:-:S15]  /*2190*/  NOP ;  /* 0x0000000000007918 */ /* 0x000fde0000000000 */
[----:B------:R-:W-:-:S15]  /*21a0*/  NOP ;  /* 0x0000000000007918 */ /* 0x000fde0000000000 */
[----:B------:R-:W-:-:S15]  /*21b0*/  NOP ;  /* 0x0000000000007918 */ /* 0x000fde0000000000 */
[----:B------:R-:W-:-:S02]  /*21c0*/  NOP ;  /* 0x0000000000007918 */ /* 0x000fc40000000000 */
[----:B-1----:R-:W0:-:S15]  /*21d0*/  DFMA R10, R4, -R4, R2 ;  /* 0x80000004040a722b */ /* 0x002e1e0000000002 */
[----:B------:R-:W-:-:S15]  /*21e0*/  NOP ;  /* 0x0000000000007918 */ /* 0x000fde0000000000 */
[----:B------:R-:W-:-:S15]  /*21f0*/  NOP ;  /* 0x0000000000007918 */ /* 0x000fde0000000000 */
[----:B------:R-:W-:-:S15]  /*2200*/  NOP ;  /* 0x0000000000007918 */ /* 0x000fde0000000000 */
[----:B------:R-:W-:-:S04]  /*2210*/  NOP ;  /* 0x0000000000007918 */ /* 0x000fc80000000000 */
[----:B0-----:R-:W0:Y:S02]  /*2220*/  DFMA R4, R8, R10, R4 ;  /* 0x0000000a0804722b */ /* 0x001e240000000004 */
[----:B0-----:R-:W-:Y:S01]  /*2230*/  VIADD R5, R5, 0xfcb00000 ;  /* 0xfcb0000005057836 */ /* 0x001fe20000000000 */
[----:B------:R-:W-:Y:S06]  /*2240*/  BRA `(.L_x_136) ;  /* 0x0000000000047947 */ /* 0x000fec0003800000 */
.L_x_137:
[----:B------:R0:W1:Y:S02]  /*2250*/  DADD R4, R2, R2 ;  /* 0x0000000002047229 */ /* 0x0000640000000002 */
.L_x_136:
[----:B------:R-:W-:Y:S05]  /*2260*/  BSYNC.RECONVERGENT B1 ;  /* 0x0000000000017941 */ /* 0x000fea0003800200 */
.L_x_134:
[----:B0-----:R-:W-:Y:S01]  /*2270*/  IMAD.MOV.U32 R2, RZ, RZ, R0 ;  /* 0x000000ffff027224 */ /* 0x001fe200078e0000 */
[----:B-1----:R-:W-:Y:S01]  /*2280*/  MOV R15, R5 ;  /* 0x00000005000f7202 */ /* 0x002fe20000000f00 */
[----:B------:R-:W-:Y:S02]  /*2290*/  IMAD.MOV.U32 R3, RZ, RZ, 0x0 ;  /* 0x00000000ff037424 */ /* 0x000fe400078e00ff */
[----:B------:R-:W-:Y:S02]  /*22a0*/  IMAD.MOV.U32 R14, RZ, RZ, R4 ;  /* 0x000000ffff0e7224 */ /* 0x000fe400078e0004 */
[----:B------:R-:W-:Y:S05]  /*22b0*/  RET.REL.NODEC R2 `(_ZN2at6native55_GLOBAL__N__6c1c77d0_17_DistanceKernel_cu_7dd49032_311431pdist_backward_kernel_cuda_implIfNS1_5distsIfE3infEEEvPT_PKS6_S9_S9_llllS6_dd) ;  /* 0xffffffdc02507950 */ /* 0x000fea0003c3ffff */
.L_x_138:
        /* <DEDUP_REMOVED lines=12> */
.L_x_782:


//--------------------- .text._ZN2at6native55_GLOBAL__N__6c1c77d0_17_DistanceKernel_cu_7dd49032_311431pdist_backward_kernel_cuda_implIfNS1_5distsIfE3twoEEEvPT_PKS6_S9_S9_llllS6_dd --------------------------
	.section	.text._ZN2at6native55_GLOBAL__N__6c1c77d0_17_DistanceKernel_cu_7dd49032_311431pdist_backward_kernel_cuda_implIfNS1_5distsIfE3twoEEEvPT_PKS6_S9_S9_llllS6_dd,"ax",@progbits
	.align	128
.text._ZN2at6native55_GLOBAL__N__6c1c77d0_17_DistanceKernel_cu_7dd49032_311431pdist_backward_kernel_cuda_implIfNS1_5distsIfE3twoEEEvPT_PKS6_S9_S9_llllS6_dd:
        .type           _ZN2at6native55_GLOBAL__N__6c1c77d0_17_DistanceKernel_cu_7dd49032_311431pdist_backward_kernel_cuda_implIfNS1_5distsIfE3twoEEEvPT_PKS6_S9_S9_llllS6_dd,@function
        .size           _ZN2at6native55_GLOBAL__N__6c1c77d0_17_DistanceKernel_cu_7dd49032_311431pdist_backward_kernel_cuda_implIfNS1_5distsIfE3twoEEEvPT_PKS6_S9_S9_llllS6_dd,(.L_x_785 - _ZN2at6native55_GLOBAL__N__6c1c77d0_17_DistanceKernel_cu_7dd49032_311431pdist_backward_kernel_cuda_implIfNS1_5distsIfE3twoEEEvPT_PKS6_S9_S9_llllS6_dd)
        .other          _ZN2at6native55_GLOBAL__N__6c1c77d0_17_DistanceKernel_cu_7dd49032_311431pdist_backward_kernel_cuda_implIfNS1_5distsIfE3twoEEEvPT_PKS6_S9_S9_llllS6_dd,@"STO_CUDA_ENTRY STV_DEFAULT"
_ZN2at6native55_GLOBAL__N__6c1c77d0_17_DistanceKernel_cu_7dd49032_311431pdist_backward_kernel_cuda_implIfNS1_5distsIfE3twoEEEvPT_PKS6_S9_S9_llllS6_dd:
        /* <DEDUP_REMOVED lines=18> */
[----:B------:R-:W-:Y:S01]  /*0120*/  MOV R10, 0x0 ;  /* 0x00000000000a7802 */ /* 0x000fe20000000f00 */
[----:B------:R-:W-:Y:S01]  /*0130*/  IMAD.MOV.U32 R11, RZ, RZ, 0x3fd80000 ;  /* 0x3fd80000ff0b7424 */ /* 0x000fe200078e00ff */
[----:B------:R-:W1:Y:S01]  /*0140*/  LDCU.64 UR12, c[0x0][0x358] ;  /* 0x00006b00ff0c77ac */ /* 0x000e620008000a00 */
[----:B------:R-:W0:Y:S01]  /*0150*/  I2F.F64.U64 R2, R12 ;  /* 0x0000000c00027312 */ /* 0x000e220000301800 */
[----:B------:R-:W-:-:S15]  /*0160*/  BSSY.RECONVERGENT B0, `(.L_x_139) ;  /* 0x0000034000007945 */ /* 0x000fde0003800200 */
        /* <DEDUP_REMOVED lines=32> */
[----:B0-----:R-:W-:Y:S02]  /*0370*/  VIADD R17, R9, 0xfff00000 ;  /* 0xfff0000009117836 */ /* 0x001fe40000000000 */
[----:B------:R-:W-:-:S15]  /*0380*/  IMAD.MOV.U32 R16, RZ, RZ, R8 ;  /* 0x000000ffff107224 */ /* 0x000fde00078e0008 */
[----:B------:R-:W-:-:S15]  /*0390*/  NOP ;  /* 0x0000000000007918 */ /* 0x000fde0000000000 */
[----:B------:R-:W-:-:S15]  /*03a0*/  NOP ;  /* 0x0000000000007918 */ /* 0x000fde0000000000 */
[----:B------:R-:W-:-:S15]  /*03b0*/  NOP ;  /* 0x0000000000007918 */ /* 0x000fde0000000000 */
        /* <DEDUP_REMOVED lines=13> */
[----:B------:R-:W-:Y:S05]  /*0490*/  CALL.REL.NOINC `($__internal_16_$__cuda_sm20_dsqrt_rn_f64_mediumpath_v1) ;  /* 0x0000001400d07944 */ /* 0x000fea0003c00000 */
.L_x_140:
[----:B------:R-:W-:Y:S05]  /*04a0*/  BSYNC.RECONVERGENT B0 ;  /* 0x0000000000007941 */ /* 0x000fea0003800200 */
.L_x_139:
        /* <DEDUP_REMOVED lines=12> */
[-C--:B0-----:R-:W-:Y:S02]  /*0570*/  IMAD R9, R3, R2.reuse, RZ ;  /* 0x0000000203097224 */ /* 0x081fe400078e02ff */
[----:B------:R-:W-:-:S04]  /*0580*/  IMAD.WIDE.U32 R4, R2, R2, R2 ;  /* 0x0000000202047225 */ /* 0x000fc800078e0002 */
[----:B------:R-:W-:Y:S01]  /*0590*/  IMAD R11, R2, R3, R9 ;  /* 0x00000003020b7224 */ /* 0x000fe200078e0209 */
[----:B------:R-:W-:Y:S01]  /*05a0*/  IADD3 R9, P0, PT, RZ, -R2, RZ ;  /* 0x80000002ff097210 */ /* 0x000fe20007f1e0ff */
[----:B--2---:R-:W-:-:S03]  /*05b0*/  IMAD.U32 R13, RZ, RZ, UR11 ;  /* 0x0000000bff0d7e24 */ /* 0x004fc6000f8e00ff */
[----:B------:R-:W-:Y:S01]  /*05c0*/  IADD3 R5, PT, PT, R5, R11, RZ ;  /* 0x0000000b05057210 */ /* 0x000fe20007ffe0ff */
        /* <DEDUP_REMOVED lines=10> */
[----:B------:R-:W-:Y:S02]  /*0670*/  SHF.R.S32.HI R11, RZ, 0x1, R0 ;  /* 0x00000001ff0b7819 */ /* 0x000fe40000011400 */
[----:B------:R-:W-:Y:S02]  /*0680*/  IADD3 R4, P0, PT, R2, 0x1, RZ ;  /* 0x0000000102047810 */ /* 0x000fe40007f1e0ff */
[----:B------:R-:W-:-:S02]  /*0690*/  IADD3 R9, P3, PT, R9, -0x2, RZ ;  /* 0xfffffffe09097810 */ /* 0x000fc40007f7e0ff */
[----:B------:R-:W-:Y:S02]  /*06a0*/  IADD3.X R11, PT, PT, R11, R5, R8, P1, !PT ;  /* 0x000000050b0b7210 */ /* 0x000fe40000ffe408 */
[----:B------:R-:W-:Y:S02]  /*06b0*/  IADD3.X R0, PT, PT, RZ, R3, RZ, P0, !PT ;  /* 0x00000003ff007210 */ /* 0x000fe400007fe4ff */
[----:B------:R-:W-:Y:S01]  /*06c0*/  IADD3.X R5, PT, PT, ~R3, -0x1, R13, P3, P2 ;  /* 0xffffffff03057810 */ /* 0x000fe20001fe450d */
[----:B------:R-:W-:Y:S01]  /*06d0*/  IMAD R12, R11, UR10, RZ ;  /* 0x0000000a0b0c7c24 */ /* 0x000fe2000f8e02ff */
[----:B------:R-:W-:-:S03]  /*06e0*/  IADD3 R14, P0, PT, R19, R4, RZ ;  /* 0x00000004130e7210 */ /* 0x000fc60007f1e0ff */
[----:B------:R-:W-:Y:S02]  /*06f0*/  IMAD R8, R5, UR10, RZ ;  /* 0x0000000a05087c24 */ /* 0x000fe4000f8e02ff */
[----:B------:R-:W-:Y:S01]  /*0700*/  IMAD.X R15, R11, 0x1, R0, P0 ;  /* 0x000000010b0f7824 */ /* 0x000fe200000e0600 */
[C---:B---3--:R-:W-:Y:S01]  /*0710*/  LEA R10, P0, R6.reuse, UR18, 0x2 ;  /* 0x00000012060a7c11 */ /* 0x048fe2000f8010ff */
[----:B------:R-:W-:Y:S02]  /*0720*/  IMAD R5, R7, UR8, RZ ;  /* 0x0000000807057c24 */ /* 0x000fe4000f8e02ff */
[----:B------:R-:W-:Y:S01]  /*0730*/  IMAD R21, R19, UR11, R12 ;  /* 0x0000000b13157c24 */ /* 0x000fe2000f8e020c */
[C---:B------:R-:W-:Y:S01]  /*0740*/  LEA.HI.X R11, R6.reuse, UR19, R7, 0x2, P0 ;  /* 0x00000013060b7c11 */ /* 0x040fe200080f1407 */
[C---:B------:R-:W-:Y:S02]  /*0750*/  IMAD R5, R6.reuse, UR9, R5 ;  /* 0x0000000906057c24 */ /* 0x040fe4000f8e0205 */
        /* <DEDUP_REMOVED lines=15> */
[----:B------:R-:W-:Y:S02]  /*0850*/  IMAD R27, R18, UR7, R7 ;  /* 0x00000007121b7c24 */ /* 0x000fe4000f8e0207 */
[----:B------:R-:W-:Y:S02]  /*0860*/  IMAD.X R7, RZ, RZ, R29, P1 ;  /* 0x000000ffff077224 */ /* 0x000fe400008e061d */
[----:B------:R-:W-:-:S02]  /*0870*/  IMAD.IADD R5, R9, 0x1, R23 ;  /* 0x0000000109057824 */ /* 0x000fc400078e0217 */
[----:B------:R-:W-:Y:S01]  /*0880*/  IMAD.WIDE.U32 R18, R18, UR6, RZ ;  /* 0x0000000612127c25 */ /* 0x000fe2000f8e00ff */
[----:B------:R-:W-:Y:S02]  /*0890*/  LEA.HI.X R7, R14, UR17, R7, 0x2, P0 ;  /* 0x000000110e077c11 */ /* 0x000fe400080f1407 */
[----:B------:R-:W-:Y:S01]  /*08a0*/  ISETP.GE.U32.AND P0, PT, R31, UR6, PT ;  /* 0x000000061f007c0c */ /* 0x000fe2000bf06070 */
[----:B------:R-:W-:Y:S01]  /*08b0*/  IMAD R5, R5, UR6, RZ ;  /* 0x0000000605057c24 */ /* 0x000fe2000f8e02ff */
[----:B------:R-:W-:Y:S01]  /*08c0*/  IADD3 R26, P3, PT, R31, R18, RZ ;  /* 0x000000121f1a7210 */ /* 0x000fe20007f7e0ff */
[C---:B------:R-:W-:Y:S01]  /*08d0*/  IMAD.WIDE.U32 R20, R8.reuse, UR6, RZ ;  /* 0x0000000608147c25 */ /* 0x040fe2000f8e00ff */
[----:B------:R-:W-:Y:S02]  /*08e0*/  ISETP.GE.AND.EX P0, PT, RZ, UR7, PT, P0 ;  /* 0x00000007ff007c0c */ /* 0x000fe4000bf06300 */
[----:B------:R-:W-:Y:S01]  /*08f0*/  IADD3 R27, PT, PT, R19, R27, RZ ;  /* 0x0000001b131b7210 */ /* 0x000fe20007ffe0ff */
[----:B------:R-:W-:Y:S01]  /*0900*/  IMAD R5, R8, UR7, R5 ;  /* 0x0000000708057c24 */ /* 0x000fe2000f8e0205 */
[----:B------:R-:W-:Y:S01]  /*0910*/  IADD3 R23, P4, PT, R31, R20, RZ ;  /* 0x000000141f177210 */ /* 0x000fe20007f9e0ff */
[----:B------:R-:W-:Y:S01]  /*0920*/  IMAD R9, R3, UR6, RZ ;  /* 0x0000000603097c24 */ /* 0x000fe2000f8e02ff */
[----:B------:R-:W-:Y:S01]  /*0930*/  LEA R24, P1, R26, UR20, 0x2 ;  /* 0x000000141a187c11 */ /* 0x000fe2000f8210ff */
[----:B------:R-:W-:Y:S01]  /*0940*/  IMAD.IADD R25, R21, 0x1, R5 ;  /* 0x0000000115197824 */ /* 0x000fe200078e0205 */
[----:B------:R-:W-:Y:S01]  /*0950*/  LEA R22, P2, R23, UR20, 0x2 ;  /* 0x0000001417167c11 */ /* 0x000fe2000f8410ff */
[----:B------:R-:W-:-:S02]  /*0960*/  IMAD.X R5, RZ, RZ, R27, P3 ;  /* 0x000000ffff057224 */ /* 0x000fc400018e061b */
[----:B------:R-:W-:Y:S02]  /*0970*/  IMAD.X R8, RZ, RZ, R25, P4 ;  /* 0x000000ffff087224 */ /* 0x000fe400020e0619 */
[----:B------:R-:W-:Y:S01]  /*0980*/  IMAD R33, R2, UR7, R9 ;  /* 0x0000000702217c24 */ /* 0x000fe2000f8e0209 */
[----:B------:R-:W-:Y:S02]  /*0990*/  LEA.HI.X R26, R26, UR21, R5, 0x2, P1 ;  /* 0x000000151a1a7c11 */ /* 0x000fe400088f1405 */
[----:B------:R-:W-:Y:S01]  /*09a0*/  LEA.HI.X R23, R23, UR21, R8, 0x2, P2 ;  /* 0x0000001517177c11 */ /* 0x000fe200090f1408 */
[----:B------:R-:W-:Y:S06]  /*09b0*/  @P0 EXIT ;  /* 0x000000000000094d */ /* 0x000fec0003800000 */
[----:B------:R-:W-:Y:S01]  /*09c0*/  IMAD.WIDE.U32 R8, R2, UR6, RZ ;  /* 0x0000000602087c25 */ /* 0x000fe2000f8e00ff */
[----:B------:R-:W-:Y:S01]  /*09d0*/  UIMAD.WIDE.U32 UR14, UR4, 0x4, URZ ;  /* 0x00000004040e78a5 */ /* 0x000fe2000f8e00ff */
[----:B------:R0:W5:Y:S02]  /*09e0*/  LDG.E R14, desc[UR12][R10.64] ;  /* 0x0000000c0a0e7981 */ /* 0x000164000c1e1900 */
[----:B------:R-:W-:Y:S01]  /*09f0*/  IMAD R3, R0, UR6, RZ ;  /* 0x0000000600037c24 */ /* 0x000fe2000f8e02ff */
[----:B------:R-:W-:Y:S01]  /*0a00*/  IADD3 R9, PT, PT, R9, R33, RZ ;  /* 0x0000002109097210 */ /* 0x000fe20007ffe0ff */
[----:B------:R-:W-:Y:S01]  /*0a10*/  IMAD.U32 R33, RZ, RZ, UR16 ;  /* 0x00000010ff217e24 */ /* 0x000fe2000f8e00ff */
[----:B------:R1:W5:Y:S01]  /*0a20*/  LDG.E R15, desc[UR12][R12.64] ;  /* 0x0000000c0c0f7981 */ /* 0x000362000c1e1900 */
[----:B------:R-:W-:Y:S02]  /*0a30*/  IMAD R35, R4, UR7, R3 ;  /* 0x0000000704237c24 */ /* 0x000fe4000f8e0203 */
[----:B------:R-:W-:-:S02]  /*0a40*/  IMAD.SHL.U32 R0, R8, 0x4, RZ ;  /* 0x0000000408007824 */ /* 0x000fc400078e00ff */
[----:B------:R-:W-:Y:S01]  /*0a50*/  IMAD.WIDE.U32 R2, R31, 0x4, RZ ;  /* 0x000000041f027825 */ /* 0x000fe200078e00ff */
[----:B------:R-:W-:Y:S02]  /*0a60*/  SHF.L.U64.HI R8, R8, 0x2, R9 ;  /* 0x0000000208087819 */ /* 0x000fe40000010209 */
[----:B------:R-:W-:Y:S01]  /*0a70*/  IADD3 R9, P0, P1, R33, UR14, R0 ;  /* 0x0000000e21097c10 */ /* 0x000fe2000f91e000 */
[----:B0-----:R-:W-:Y:S01]  /*0a80*/  IMAD.U32 R11, RZ, RZ, UR17 ;  /* 0x00000011ff0b7e24 */ /* 0x001fe2000f8e00ff */
[----:B-1----:R-:W-:Y:S01]  /*0a90*/  MOV R12, R2 ;  /* 0x00000002000c7202 */ /* 0x002fe20000000f00 */
[----:B------:R-:W-:-:S03]  /*0aa0*/  IMAD.WIDE.U32 R4, R4, UR6, RZ ;  /* 0x0000000604047c25 */ /* 0x000fc6000f8e00ff */
[----:B------:R-:W-:Y:S01]  /*0ab0*/  IADD3.X R10, PT, PT, R11, UR15, R8, P0, P1 ;  /* 0x0000000f0b0a7c10 */ /* 0x000fe200087e2408 */
[----:B------:R-:W-:Y:S01]  /*0ac0*/  IMAD.IADD R5, R5, 0x1, R35 ;  /* 0x0000000105057824 */ /* 0x000fe200078e0223 */
[C---:B------:R-:W-:Y:S01]  /*0ad0*/  LEA R31, P2, R4.reuse, UR16, 0x2 ;  /* 0x00000010041f7c11 */ /* 0x040fe2000f8410ff */
[----:B------:R-:W-:Y:S01]  /*0ae0*/  IMAD.MOV.U32 R13, RZ, RZ, R3 ;  /* 0x000000ffff0d7224 */ /* 0x000fe200078e0003 */
[----:B------:R-:W-:Y:S02]  /*0af0*/  IADD3 R28, P0, PT, R9, R12, RZ ;  /* 0x0000000c091c7210 */ /* 0x000fe40007f1e0ff */
[----:B------:R-:W-:Y:S02]  /*0b00*/  LEA.HI.X R4, R4, UR17, R5, 0x2, P2 ;  /* 0x0000001104047c11 */ /* 0x000fe400090f1405 */
[-C--:B------:R-:W-:Y:S01]  /*0b10*/  ISETP.GE.U32.AND P1, PT, R28, R31.reuse, PT ;  /* 0x0000001f1c00720c */ /* 0x080fe20003f26070 */
[----:B------:R-:W-:Y:S01]  /*0b20*/  IMAD.X R5, R10, 0x1, R13, P0 ;  /* 0x000000010a057824 */ /* 0x000fe200000e060d */
[----:B------:R-:W-:-:S04]  /*0b30*/  ISETP.GT.U32.AND P0, PT, R28, R31, PT ;  /* 0x0000001f1c00720c */ /* 0x000fc80003f04070 */
[CC--:B------:R-:W-:Y:S02]  /*0b40*/  ISETP.GT.U32.AND.EX P0, PT, R5.reuse, R4.reuse, PT, P0 ;  /* 0x000000040500720c */ /* 0x0c0fe40003f04100 */
[----:B------:R-:W-:Y:S02]  /*0b50*/  ISETP.GE.U32.AND.EX P1, PT, R5, R4, PT, P1 ;  /* 0x000000040500720c */ /* 0x000fe40003f26110 */
[----:B------:R-:W-:Y:S02]  /*0b60*/  SEL R31, R28, R31, P0 ;  /* 0x0000001f1c1f7207 */ /* 0x000fe40000000000 */
[----:B------:R-:W-:Y:S02]  /*0b70*/  SEL R10, RZ, 0x1, P1 ;  /* 0x00000001ff0a7807 */ /* 0x000fe40000800000 */
[----:B------:R-:W-:Y:S02]  /*0b80*/  IADD3 R11, P1, PT, R0, UR16, RZ ;  /* 0x00000010000b7c10 */ /* 0x000fe4000ff3e0ff */
[----:B------:R-:W-:-:S02]  /*0b90*/  IADD3 R31, P2, P3, R31, -R28, -R10 ;  /* 0x8000001c1f1f7210 */ /* 0x000fc40007b5e80a */
[----:B------:R-:W-:Y:S02]  /*0ba0*/  SEL R33, R5, R4, P0 ;  /* 0x0000000405217207 */ /* 0x000fe40000000000 */
[----:B------:R-:W-:Y:S02]  /*0bb0*/  IADD3.X R0, PT, PT, R8, UR17, RZ, P1, !PT ;  /* 0x0000001108007c10 */ /* 0x000fe40008ffe4ff */
[----:B------:R-:W-:Y:S02]  /*0bc0*/  IADD3 R8, P0, PT, R2, R11, RZ ;  /* 0x0000000b02087210 */ /* 0x000fe40007f1e0ff */
[----:B------:R-:W-:Y:S02]  /*0bd0*/  IADD3.X R33, PT, PT, R33, -0x1, ~R5, P2, P3 ;  /* 0xffffffff21217810 */ /* 0x000fe400017e6c05 */
[----:B------:R-:W-:Y:S02]  /*0be0*/  IADD3.X R9, PT, PT, R3, R0, RZ, P0, !PT ;  /* 0x0000000003097210 */ /* 0x000fe400007fe4ff */
[----:B------:R-:W-:Y:S01]  /*0bf0*/  ISETP.NE.U32.AND P0, PT, R33, RZ, PT ;  /* 0x000000ff2100720c */ /* 0x000fe20003f05070 */
[----:B------:R-:W-:Y:S01]  /*0c00*/  BSSY.RECONVERGENT B0, `(.L_x_141) ;  /* 0x000001e000007945 */ /* 0x000fe20003800200 */
[----:B------:R-:W-:Y:S01]  /*0c10*/  IMAD.MOV.U32 R4, RZ, RZ, R24 ;  /* 0x000000ffff047224 */ /* 0x000fe200078e0018 */
[----:B------:R-:W-:Y:S01]  /*0c20*/  MOV R3, R23 ;  /* 0x0000001700037202 */ /* 0x000fe20000000f00 */
[----:B------:R-:W-:-:S02]  /*0c30*/  IMAD.MOV.U32 R5, RZ, RZ, R26 ;  /* 0x000000ffff057224 */ /* 0x000fc400078e001a */
        /* <DEDUP_REMOVED lines=10> */
[----:B------:R-:W-:Y:S01]  /*0ce0*/  IMAD.HI.U32 R26, R23, R33, R22 ;  /* 0x00000021171a7227 */ /* 0x000fe200078e0016 */
[----:B------:R-:W-:-:S05]  /*0cf0*/  MOV R23, RZ ;  /* 0x000000ff00177202 */ /* 0x000fca0000000f00 */
[----:B------:R-:W-:-:S05]  /*0d00*/  IMAD.HI.U32 R22, R26, R31, RZ ;  /* 0x0000001f1a167227 */ /* 0x000fca00078e00ff */
[----:B------:R-:W-:-:S05]  /*0d10*/  IADD3 R26, PT, PT, -R22, RZ, RZ ;  /* 0x000000ff161a7210 */ /* 0x000fca0007ffe1ff */
[----:B------:R-:W-:-:S05]  /*0d20*/  IMAD R31, R26, UR14, R31 ;  /* 0x0000000e1a1f7c24 */ /* 0x000fca000f8e021f */
[----:B------:R-:W-:-:S13]  /*0d30*/  ISETP.GE.U32.AND P0, PT, R31, UR14, PT ;  /* 0x0000000e1f007c0c */ /* 0x000fda000bf06070 */
[----:B------:R-:W-:Y:S02]  /*0d40*/  @P0 VIADD R31, R31, -UR14 ;  /* 0x8000000e1f1f0c36 */ /* 0x000fe40008000000 */
[----:B------:R-:W-:-:S03]  /*0d50*/  @P0 VIADD R22, R22, 0x1 ;  /* 0x0000000116160836 */ /* 0x000fc60000000000 */
[----:B------:R-:W-:-:S13]  /*0d60*/  ISETP.GE.U32.AND P1, PT, R31, UR14, PT ;  /* 0x0000000e1f007c0c */ /* 0x000fda000bf26070 */
[----:B------:R-:W-:Y:S01]  /*0d70*/  @P1 VIADD R22, R22, 0x1 ;  /* 0x0000000116161836 */ /* 0x000fe20000000000 */
[----:B------:R-:W-:Y:S01]  /*0d80*/  @!P2 LOP3.LUT R22, RZ, UR14, RZ, 0x33, !PT ;  /* 0x0000000eff16ac12 */ /* 0x000fe2000f8e33ff */
[----:B------:R-:W-:Y:S06]  /*0d90*/  BRA `(.L_x_143) ;  /* 0x0000000000107947 */ /* 0x000fec0003800000 */
.L_x_142:
[----:B------:R-:W-:-:S07]  /*0da0*/  MOV R24, 0xdc0 ;  /* 0x00000dc000187802 */ /* 0x000fce0000000f00 */
[----:B-----5:R-:W-:Y:S05]  /*0db0*/  CALL.REL.NOINC `($__internal_15_$__cuda_sm20_div_u64) ;  /* 0x0000000800547944 */ /* 0x020fea0003c00000 */
[----:B------:R-:W-:Y:S02]  /*0dc0*/  IMAD.MOV.U32 R22, RZ, RZ, R26 ;  /* 0x000000ffff167224 */ /* 0x000fe400078e001a */
[----:B------:R-:W-:-:S07]  /*0dd0*/  IMAD.MOV.U32 R23, RZ, RZ, R31 ;  /* 0x000000ffff177224 */ /* 0x000fce00078e001f */
.L_x_143:
[----:B------:R-:W-:Y:S05]  /*0de0*/  BSYNC.RECONVERGENT B0 ;  /* 0x0000000000007941 */ /* 0x000fea0003800200 */
.L_x_141:
[----:B------:R-:W-:Y:S01]  /*0df0*/  IADD3 R22, P2, PT, R22, R10, RZ ;  /* 0x0000000a16167210 */ /* 0x000fe20007f5e0ff */
[----:B------:R-:W-:Y:S03]  /*0e00*/  BSSY.RECONVERGENT B0, `(.L_x_144) ;  /* 0x0000039000007945 */ /* 0x000fe60003800200 */
[----:B------:R-:W-:Y:S01]  /*0e10*/  LOP3.LUT R10, R22, 0x3, RZ, 0xc0, !PT ;  /* 0x00000003160a7812 */ /* 0x000fe200078ec0ff */
[----:B------:R-:W-:-:S03]  /*0e20*/  IMAD.X R24, RZ, RZ, R23, P2 ;  /* 0x000000ffff187224 */ /* 0x000fc600010e0617 */
[----:B------:R-:W-:Y:S02]  /*0e30*/  ISETP.NE.U32.AND P0, PT, R10, 0x3, PT ;  /* 0x000000030a00780c */ /* 0x000fe40003f05070 */
[----:B------:R-:W-:Y:S02]  /*0e40*/  IADD3 R10, P1, PT, R12, R11, RZ ;  /* 0x0000000b0c0a7210 */ /* 0x000fe40007f3e0ff */
[----:B------:R-:W-:Y:S02]  /*0e50*/  ISETP.NE.AND.EX P0, PT, RZ, RZ, PT, P0 ;  /* 0x000000ffff00720c */ /* 0x000fe40003f05300 */
[----:B------:R-:W-:-:S11]  /*0e60*/  IADD3.X R23, PT, PT, R13, R0, RZ, P1, !PT ;  /* 0x000000000d177210 */ /* 0x000fd60000ffe4ff */
[----:B------:R-:W-:Y:S05]  /*0e70*/  @!P0 BRA `(.L_x_145) ;  /* 0x0000000000c48947 */ /* 0x000fea0003800000 */
[----:B------:R-:W0:Y:S01]  /*0e80*/  LDCU.64 UR6, c[0x0][0x380] ;  /* 0x00007000ff0677ac */ /* 0x000e220008000a00 */
[----:B------:R-:W-:Y:S01]  /*0e90*/  VIADD R6, R22, 0x1 ;  /* 0x0000000116067836 */ /* 0x000fe20000000000 */
[----:B------:R-:W-:Y:S01]  /*0ea0*/  BSSY.RECONVERGENT B1, `(.L_x_146) ;  /* 0x0000026000017945 */ /* 0x000fe20003800200 */
[----:B------:R-:W1:Y:S03]  /*0eb0*/  LDCU.64 UR8, c[0x0][0x390] ;  /* 0x00007200ff0877ac */ /* 0x000e660008000a00 */
[----:B------:R-:W-:Y:S02]  /*0ec0*/  LOP3.LUT R6, R6, 0x3, RZ, 0xc0, !PT ;  /* 0x0000000306067812 */ /* 0x000fe400078ec0ff */
[----:B0-----:R-:W-:Y:S02]  /*0ed0*/  LEA R9, P0, R20, UR6, 0x2 ;  /* 0x0000000614097c11 */ /* 0x001fe4000f8010ff */
[----:B------:R-:W-:-:S02]  /*0ee0*/  LEA R7, P1, R18, UR6, 0x2 ;  /* 0x0000000612077c11 */ /* 0x000fc4000f8210ff */
[----:B-1----:R-:W-:Y:S02]  /*0ef0*/  LEA R5, P2, R16, UR8, 0x2 ;  /* 0x0000000810057c11 */ /* 0x002fe4000f8410ff */
[----:B------:R-:W-:Y:S01]  /*0f00*/  LEA.HI.X R20, R20, UR7, R25, 0x2, P0 ;  /* 0x0000000714147c11 */ /* 0x000fe200080f1419 */
[----:B------:R-:W-:Y:S01]  /*0f10*/  IMAD.MOV.U32 R25, RZ, RZ, RZ ;  /* 0x000000ffff197224 */ /* 0x000fe200078e00ff */
[----:B------:R-:W-:Y:S02]  /*0f20*/  LEA.HI.X R16, R16, UR9, R29, 0x2, P2 ;  /* 0x0000000910107c11 */ /* 0x000fe400090f141d */
[----:B------:R-:W-:-:S07]  /*0f30*/  LEA.HI.X R8, R18, UR7, R27, 0x2, P1 ;  /* 0x0000000712087c11 */ /* 0x000fce00088f141b */
.L_x_147:
[----:B-----5:R-:W-:Y:S01]  /*0f40*/  FSETP.NEU.FTZ.AND P2, PT, R14, RZ, PT ;  /* 0x000000ff0e00720b */ /* 0x020fe20003f5d000 */
[----:B------:R-:W-:Y:S01]  /*0f50*/  IMAD.MOV.U32 R29, RZ, RZ, R23 ;  /* 0x000000ffff1d7224 */ /* 0x000fe200078e0017 */
[----:B------:R-:W-:-:S11]  /*0f60*/  MOV R28, R10 ;  /* 0x0000000a001c7202 */ /* 0x000fd60000000f00 */
[----:B------:R-:W-:Y:S01]  /*0f70*/  @P2 IADD3 R2, P0, PT, R12, R5, RZ ;  /* 0x000000050c022210 */ /* 0x000fe20007f1e0ff */
[----:B------:R-:W2:Y:S04]  /*0f80*/  @P2 LDG.E R28, desc[UR12][R28.64] ;  /* 0x0000000c1c1c2981 */ /* 0x000ea8000c1e1900 */
[----:B------:R-:W-:-:S06]  /*0f90*/  @P2 IMAD.X R3, R13, 0x1, R16, P0 ;  /* 0x000000010d032824 */ /* 0x000fcc00000e0610 */
[----:B------:R-:W2:Y:S01]  /*0fa0*/  @P2 LDG.E R3, desc[UR12][R2.64] ;  /* 0x0000000c02032981 */ /* 0x000ea2000c1e1900 */
[----:B0-----:R-:W0:Y:S01]  /*0fb0*/  @P2 MUFU.RCP R19, R14 ;  /* 0x0000000e00132308 */ /* 0x001e220000001000 */
[C---:B------:R-:W-:Y:S01]  /*0fc0*/  IADD3 R26, P0, PT, R12.reuse, R7, RZ ;  /* 0x000000070c1a7210 */ /* 0x040fe20007f1e0ff */
[----:B------:R-:W-:Y:S01]  /*0fd0*/  IMAD.MOV.U32 R17, RZ, RZ, RZ ;  /* 0x000000ffff117224 */ /* 0x000fe200078e00ff */
[----:B------:R-:W-:-:S03]  /*0fe0*/  IADD3 R18, P1, PT, R12, R9, RZ ;  /* 0x000000090c127210 */ /* 0x000fc60007f3e0ff */
[----:B------:R-:W-:Y:S01]  /*0ff0*/  IMAD.X R27, R13, 0x1, R8, P0 ;  /* 0x000000010d1b7824 */ /* 0x000fe200000e0608 */
[----:B------:R-:W-:-:S04]  /*1000*/  IADD3 R6, P0, PT, R6, -0x1, RZ ;  /* 0xffffffff06067810 */ /* 0x000fc80007f1e0ff */
[----:B------:R-:W-:Y:S02]  /*1010*/  IADD3.X R25, PT, PT, R25, -0x1, RZ, P0, !PT ;  /* 0xffffffff19197810 */ /* 0x000fe400007fe4ff */
[----:B------:R-:W-:-:S04]  /*1020*/  ISETP.NE.U32.AND P0, PT, R6, RZ, PT ;  /* 0x000000ff0600720c */ /* 0x000fc80003f05070 */
[----:B------:R-:W-:Y:S01]  /*1030*/  ISETP.NE.AND.EX P0, PT, R25, RZ, PT, P0 ;  /* 0x000000ff1900720c */ /* 0x000fe20003f05300 */
[----:B--2---:R-:W-:-:S04]  /*1040*/  @P2 FADD.FTZ R4, R28, -R3 ;  /* 0x800000031c042221 */ /* 0x004fc80000010000 */
[----:B------:R-:W-:-:S04]  /*1050*/  @P2 FMUL.FTZ R4, R15, R4 ;  /* 0x000000040f042220 */ /* 0x000fc80000410000 */
[----:B0-----:R-:W-:Y:S01]  /*1060*/  @P2 FMUL.FTZ R17, R4, R19 ;  /* 0x0000001304112220 */ /* 0x001fe20000410000 */
[----:B------:R-:W-:-:S03]  /*1070*/  IADD3.X R19, PT, PT, R13, R20, RZ, P1, !PT ;  /* 0x000000140d137210 */ /* 0x000fc60000ffe4ff */
[----:B------:R-:W-:Y:S01]  /*1080*/  FADD.FTZ R21, -R17, -RZ ;  /* 0x800000ff11157221 */ /* 0x000fe20000010100 */
[----:B------:R0:W-:Y:S04]  /*1090*/  STG.E desc[UR12][R26.64], R17 ;  /* 0x000000111a007986 */ /* 0x0001e8000c10190c */
[----:B------:R0:W-:Y:S01]  /*10a0*/  STG.E desc[UR12][R18.64], R21 ;  /* 0x0000001512007986 */ /* 0x0001e2000c10190c */
[----:B------:R-:W-:Y:S02]  /*10b0*/  IADD3 R10, P1, P2, R11, UR14, R12 ;  /* 0x0000000e0b0a7c10 */ /* 0x000fe4000fa3e00c */
[----:B------:R-:W-:Y:S02]  /*10c0*/  IADD3 R12, P3, PT, R12, UR14, RZ ;  /* 0x0000000e0c0c7c10 */ /* 0x000fe4000ff7e0ff */
[----:B------:R-:W-:-:S02]  /*10d0*/  IADD3.X R23, PT, PT, R0, UR15, R13, P1, P2 ;  /* 0x0000000f00177c10 */ /* 0x000fc40008fe440d */
[----:B------:R-:W-:Y:S01]  /*10e0*/  IADD3.X R13, PT, PT, R13, UR15, RZ, P3, !PT ;  /* 0x0000000f0d0d7c10 */ /* 0x000fe20009ffe4ff */
[----:B------:R-:W-:Y:S08]  /*10f0*/  @P0 BRA `(.L_x_147) ;  /* 0xfffffffc00900947 */ /* 0x000ff0000383ffff */
[----:B------:R-:W-:Y:S05]  /*1100*/  BSYNC.RECONVERGENT B1 ;  /* 0x0000000000017941 */ /* 0x000fea0003800200 */
.L_x_146:
[-C--:B------:R-:W-:Y:S02]  /*1110*/  IADD3 R4, P1, PT, R7, R12.reuse, RZ ;  /* 0x0000000c07047210 */ /* 0x080fe40007f3e0ff */
[-C--:B------:R-:W-:Y:S01]  /*1120*/  IADD3 R2, P0, PT, R9, R12.reuse, RZ ;  /* 0x0000000c09027210 */ /* 0x080fe20007f1e0ff */
[----:B------:R-:W-:Y:S01]  /*1130*/  IMAD.MOV.U32 R9, RZ, RZ, R23 ;  /* 0x000000ffff097224 */ /* 0x000fe200078e0017 */
[----:B------:R-:W-:Y:S01]  /*1140*/  IADD3 R6, P2, PT, R5, R12, RZ ;  /* 0x0000000c05067210 */ /* 0x000fe20007f5e0ff */
[--C-:B------:R-:W-:Y:S01]  /*1150*/  IMAD.X R5, R8, 0x1, R13.reuse, P1 ;  /* 0x0000000108057824 */ /* 0x100fe200008e060d */
[----:B------:R-:W-:Y:S01]  /*1160*/  MOV R8, R10 ;  /* 0x0000000a00087202 */ /* 0x000fe20000000f00 */
[--C-:B------:R-:W-:Y:S02]  /*1170*/  IMAD.X R3, R20, 0x1, R13.reuse, P0 ;  /* 0x0000000114037824 */ /* 0x100fe400000e060d */
[----:B------:R-:W-:-:S08]  /*1180*/  IMAD.X R7, R16, 0x1, R13, P2 ;  /* 0x0000000110077824 */ /* 0x000fd000010e060d */
.L_x_145:
[----:B------:R-:W-:Y:S05]  /*1190*/  BSYNC.RECONVERGENT B0 ;  /* 0x0000000000007941 */ /* 0x000fea0003800200 */
.L_x_144:
[----:B------:R-:W-:-:S04]  /*11a0*/  ISETP.GE.U32.AND P0, PT, R22, 0x3, PT ;  /* 0x000000031600780c */ /* 0x000fc80003f06070 */
[----:B------:R-:W-:-:S13]  /*11b0*/  ISETP.GE.U32.AND.EX P0, PT, R24, RZ, PT, P0 ;  /* 0x000000ff1800720c */ /* 0x000fda0003f06100 */
[----:B------:R-:W-:Y:S05]  /*11c0*/  @!P0 EXIT ;  /* 0x000000000000894d */ /* 0x000fea0003800000 */
[----:B0-----:R-:W0:Y:S01]  /*11d0*/  LDC.64 R16, c[0x0][0x3b0] ;  /* 0x0000ec00ff107b82 */ /* 0x001e220000000a00 */
[C---:B-----5:R-:W-:Y:S02]  /*11e0*/  FSETP.NEU.FTZ.AND P0, PT, R14.reuse, RZ, PT ;  /* 0x000000ff0e00720b */ /* 0x060fe40003f1d000 */
[----:B------:R-:W-:Y:S02]  /*11f0*/  FSETP.NEU.FTZ.AND P1, PT, R14, RZ, PT ;  /* 0x000000ff0e00720b */ /* 0x000fe40003f3d000 */
[----:B0-----:R-:W-:-:S04]  /*1200*/  LEA R12, P2, R16, R11, 0x2 ;  /* 0x0000000b100c7211 */ /* 0x001fc800078410ff */
[----:B------:R-:W-:-:S09]  /*1210*/  LEA.HI.X R0, R16, R0, R17, 0x2, P2 ;  /* 0x0000000010007211 */ /* 0x000fd200010f1411 */
.L_x_148:
[----:B------:R-:W-:Y:S01]  /*1220*/  IMAD.MOV.U32 R11, RZ, RZ, R23 ;  /* 0x000000ffff0b7224 */ /* 0x000fe200078e0017 */
[----:B------:R-:W2:Y:S04]  /*1230*/  @P0 LDG.E R16, desc[UR12][R6.64] ;  /* 0x0000000c06100981 */ /* 0x000ea8000c1e1900 */
[----:B------:R-:W2:Y:S01]  /*1240*/  @P0 LDG.E R13, desc[UR12][R10.64] ;  /* 0x0000000c0a0d0981 */ /* 0x000ea2000c1e1900 */
[----:B------:R-:W0:Y:S01]  /*1250*/  @P0 MUFU.RCP R17, R14 ;  /* 0x0000000e00110308 */ /* 0x000e220000001000 */
[----:B--2---:R-:W-:Y:S01]  /*1260*/  @P0 FADD.FTZ R16, R13, -R16 ;  /* 0x800000100d100221 */ /* 0x004fe20000010000 */
[----:B------:R-:W-:-:S03]  /*1270*/  IMAD.MOV.U32 R13, RZ, RZ, RZ ;  /* 0x000000ffff0d7224 */ /* 0x000fc600078e00ff */
[----:B------:R-:W-:-:S04]  /*1280*/  @P0 FMUL.FTZ R16, R15, R16 ;  /* 0x000000100f100220 */ /* 0x000fc80000410000 */
[----:B0-----:R-:W-:Y:S01]  /*1290*/  @P0 FMUL.FTZ R13, R16, R17 ;  /* 0x00000011100d0220 */ /* 0x001fe20000410000 */
[----:B------:R-:W-:-:S03]  /*12a0*/  PLOP3.LUT P0, PT, P1, PT, PT, 0x80, 0x8 ;  /* 0x000000000008781c */ /* 0x000fc60000f0f070 */
[----:B------:R-:W-:Y:S01]  /*12b0*/  FADD.FTZ R21, -R13, -RZ ;  /* 0x800000ff0d157221 */ /* 0x000fe20000010100 */
[----:B------:R-:W-:Y:S09]  /*12c0*/  STG.E desc[UR12][R4.64], R13 ;  /* 0x0000000d04007986 */ /* 0x000ff2000c10190c */
[----:B------:R-:W-:-:S02]  /*12d0*/  @P0 IADD3 R20, P2, PT, R10, UR14, RZ ;  /* 0x0000000e0a140c10 */ /* 0x000fc4000ff5e0ff */
[----:B------:R-:W-:Y:S02]  /*12e0*/  @P0 IADD3 R22, P3, PT, R6, UR14, RZ ;  /* 0x0000000e06160c10 */ /* 0x000fe4000ff7e0ff */
[----:B------:R-:W-:Y:S01]  /*12f0*/  @P0 IADD3.X R17, PT, PT, R11, UR15, RZ, P2, !PT ;  /* 0x0000000f0b110c10 */ /* 0x000fe200097fe4ff */
[----:B------:R0:W-:Y:S01]  /*1300*/  STG.E desc[UR12][R2.64], R21 ;  /* 0x0000001502007986 */ /* 0x0001e2000c10190c */
[----:B------:R-:W-:-:S06]  /*1310*/  @P0 IADD3.X R23, PT, PT, R7, UR15, RZ, P3, !PT ;  /* 0x0000000f07170c10 */ /* 0x000fcc0009ffe4ff */
[----:B------:R-:W2:Y:S01]  /*1320*/  @P0 LDG.E R23, desc[UR12][R22.64] ;  /* 0x0000000c16170981 */ /* 0x000ea2000c1e1900 */
[----:B0-----:R-:W-:-:S05]  /*1330*/  @P0 MOV R21, R17 ;  /* 0x0000001100150202 */ /* 0x001fca0000000f00 */
[----:B------:R-:W2:Y:S01]  /*1340*/  @P0 LDG.E R20, desc[UR12][R20.64] ;  /* 0x0000000c14140981 */ /* 0x000ea2000c1e1900 */
[----:B------:R-:W0:Y:S01]  /*1350*/  @P0 MUFU.RCP R24, R14 ;  /* 0x0000000e00180308 */ /* 0x000e220000001000 */
[----:B------:R-:W-:Y:S01]  /*1360*/  IMAD.MOV.U32 R25, RZ, RZ, RZ ;  /* 0x000000ffff197224 */ /* 0x000fe200078e00ff */
[----:B------:R-:W-:Y:S01]  /*1370*/  IADD3 R16, P2, PT, R4, UR14, RZ ;  /* 0x0000000e04107c10 */ /* 0x000fe2000ff5e0ff */
[----:B------:R-:W-:Y:S02]  /*1380*/  IMAD.U32 R27, RZ, RZ, UR4 ;  /* 0x00000004ff1b7e24 */ /* 0x000fe4000f8e00ff */
[----:B------:R-:W-:Y:S01]  /*1390*/  IMAD.U32 R29, RZ, RZ, UR4 ;  /* 0x00000004ff1d7e24 */ /* 0x000fe2000f8e00ff */
[----:B------:R-:W-:Y:S01]  /*13a0*/  IADD3.X R17, PT, PT, R5, UR15, RZ, P2, !PT ;  /* 0x0000000f05117c10 */ /* 0x000fe200097fe4ff */
[----:B--2---:R-:W-:-:S04]  /*13b0*/  @P0 FADD.FTZ R18, R20, -R23 ;  /* 0x8000001714120221 */ /* 0x004fc80000010000 */
[----:B------:R-:W-:Y:S01]  /*13c0*/  @P0 FMUL.FTZ R13, R15, R18 ;  /* 0x000000120f0d0220 */ /* 0x000fe20000410000 */
[----:B------:R-:W-:-:S03]  /*13d0*/  IADD3 R18, P3, PT, R2, UR14, RZ ;  /* 0x0000000e02127c10 */ /* 0x000fc6000ff7e0ff */
[----:B0-----:R-:W-:Y:S01]  /*13e0*/  @P0 FMUL.FTZ R25, R13, R24 ;  /* 0x000000180d190220 */ /* 0x001fe20000410000 */
[----:B------:R-:W-:Y:S01]  /*13f0*/  IADD3.X R19, PT, PT, R3, UR15, RZ, P3, !PT ;  /* 0x0000000f03137c10 */ /* 0x000fe20009ffe4ff */
[----:B------:R-:W-:-:S04]  /*1400*/  @P0 IMAD.WIDE.U32 R20, R27, 0x8, R10 ;  /* 0x000000081b140825 */ /* 0x000fc800078e000a */
[----:B------:R-:W-:Y:S01]  /*1410*/  FADD.FTZ R13, -R25, -RZ ;  /* 0x800000ff190d7221 */ /* 0x000fe20000010100 */
[----:B------:R-:W-:Y:S01]  /*1420*/  @P0 IMAD.WIDE.U32 R22, R29, 0x8, R6 ;  /* 0x000000081d160825 */ /* 0x000fe200078e0006 */
[----:B------:R0:W-:Y:S04]  /*1430*/  STG.E desc[UR12][R16.64], R25 ;  /* 0x0000001910007986 */ /* 0x0001e8000c10190c */
[----:B------:R1:W-:Y:S04]  /*1440*/  STG.E desc[UR12][R18.64], R13 ;  /* 0x0000000d12007986 */ /* 0x0003e8000c10190c */
[----:B------:R-:W2:Y:S04]  /*1450*/  @P0 LDG.E R20, desc[UR12][R20.64] ;  /* 0x0000000c14140981 */ /* 0x000ea8000c1e1900 */
[----:B------:R-:W2:Y:S01]  /*1460*/  @P0 LDG.E R23, desc[UR12][R22.64] ;  /* 0x0000000c16170981 */ /* 0x000ea2000c1e1900 */
[----:B------:R-:W3:Y:S01]  /*1470*/  @P0 MUFU.RCP R29, R14 ;  /* 0x0000000e001d0308 */ /* 0x000ee20000001000 */
[----:B------:R-:W-:-:S02]  /*1480*/  HFMA2 R27, -RZ, RZ, 0, 0 ;  /* 0x00000000ff1b7431 */ /* 0x000fc400000001ff */
[----:B------:R-:W-:Y:S02]  /*1490*/  IMAD.U32 R31, RZ, RZ, UR4 ;  /* 0x00000004ff1f7e24 */ /* 0x000fe4000f8e00ff */
[----:B------:R-:W-:Y:S02]  /*14a0*/  IMAD.U32 R33, RZ, RZ, UR4 ;  /* 0x00000004ff217e24 */ /* 0x000fe4000f8e00ff */
[----:B0-----:R-:W-:Y:S02]  /*14b0*/  IMAD.U32 R25, RZ, RZ, UR4 ;  /* 0x00000004ff197e24 */ /* 0x001fe4000f8e00ff */
[----:B------:R-:W-:-:S04]  /*14c0*/  IMAD.WIDE.U32 R16, R31, 0x8, R4 ;  /* 0x000000081f107825 */ /* 0x000fc800078e0004 */
[----:B-1----:R-:W-:-:S04]  /*14d0*/  IMAD.WIDE.U32 R18, R33, 0x8, R2 ;  /* 0x0000000821127825 */ /* 0x002fc800078e0002 */
[----:B--2---:R-:W-:-:S04]  /*14e0*/  @P0 FADD.FTZ R24, R20, -R23 ;  /* 0x8000001714180221 */ /* 0x004fc80000010000 */
[----:B------:R-:W-:-:S04]  /*14f0*/  @P0 FMUL.FTZ R24, R15, R24 ;  /* 0x000000180f180220 */ /* 0x000fc80000410000 */
[----:B---3--:R-:W-:Y:S01]  /*1500*/  @P0 FMUL.FTZ R27, R24, R29 ;  /* 0x0000001d181b0220 */ /* 0x008fe20000410000 */
[----:B------:R-:W-:Y:S01]  /*1510*/  MOV R29, UR4 ;  /* 0x00000004001d7c02 */ /* 0x000fe20008000f00 */
[----:B------:R-:W-:-:S04]  /*1520*/  @P0 IMAD.WIDE.U32 R20, R25, 0xc, R10 ;  /* 0x0000000c19140825 */ /* 0x000fc800078e000a */
[----:B------:R-:W-:Y:S01]  /*1530*/  FADD.FTZ R13, -R27, -RZ ;  /* 0x800000ff1b0d7221 */ /* 0x000fe20000010100 */
[----:B------:R-:W-:Y:S01]  /*1540*/  @P0 IMAD.WIDE.U32 R22, R29, 0xc, R6 ;  /* 0x0000000c1d160825 */ /* 0x000fe200078e0006 */
[----:B------:R0:W-:Y:S04]  /*1550*/  STG.E desc[UR12][R16.64], R27 ;  /* 0x0000001b10007986 */ /* 0x0001e8000c10190c */
[----:B------:R1:W-:Y:S04]  /*1560*/  STG.E desc[UR12][R18.64], R13 ;  /* 0x0000000d12007986 */ /* 0x0003e8000c10190c */
[----:B------:R2:W3:Y:S04]  /*1570*/  @P0 LDG.E R20, desc[UR12][R20.64] ;  /* 0x0000000c14140981 */ /* 0x0004e8000c1e1900 */
[----:B------:R-:W3:Y:S01]  /*1580*/  @P0 LDG.E R23, desc[UR12][R22.64] ;  /* 0x0000000c16170981 */ /* 0x000ee2000c1e1900 */
[----:B------:R-:W4:Y:S01]  /*1590*/  @P0 MUFU.RCP R29, R14 ;  /* 0x0000000e001d0308 */ /* 0x000f220000001000 */
[----:B------:R-:W-:-:S02]  /*15a0*/  IMAD.MOV.U32 R25, RZ, RZ, RZ ;  /* 0x000000ffff197224 */ /* 0x000fc400078e00ff */
[----:B0-----:R-:W-:-:S04]  /*15b0*/  IMAD.WIDE.U32 R16, R31, 0xc, R4 ;  /* 0x0000000c1f107825 */ /* 0x001fc800078e0004 */
[----:B-1----:R-:W-:-:S04]  /*15c0*/  IMAD.WIDE.U32 R18, R33, 0xc, R2 ;  /* 0x0000000c21127825 */ /* 0x002fc800078e0002 */
[----:B--2---:R-:W-:Y:S02]  /*15d0*/  IMAD.U32 R21, RZ, RZ, UR4 ;  /* 0x00000004ff157e24 */ /* 0x004fe4000f8e00ff */
[----:B------:R-:W-:Y:S02]  /*15e0*/  IMAD.U32 R27, RZ, RZ, UR4 ;  /* 0x00000004ff1b7e24 */ /* 0x000fe4000f8e00ff */
[----:B------:R-:W-:-:S04]  /*15f0*/  IMAD.WIDE.U32 R10, R31, 0x10, R10 ;  /* 0x000000101f0a7825 */ /* 0x000fc800078e000a */
[----:B------:R-:W-:-:S04]  /*1600*/  IMAD.WIDE.U32 R2, R21, 0x10, R2 ;  /* 0x0000001015027825 */ /* 0x000fc800078e0002 */
[----:B------:R-:W-:-:S04]  /*1610*/  IMAD.WIDE.U32 R6, R27, 0x10, R6 ;  /* 0x000000101b067825 */ /* 0x000fc800078e0006 */
[----:B---3--:R-:W-:-:S04]  /*1620*/  @P0 FADD.FTZ R24, R20, -R23 ;  /* 0x8000001714180221 */ /* 0x008fc80000010000 */
[----:B------:R-:W-:-:S04]  /*1630*/  @P0 FMUL.FTZ R24, R15, R24 ;  /* 0x000000180f180220 */ /* 0x000fc80000410000 */
[----:B----4-:R-:W-:Y:S01]  /*1640*/  @P0 FMUL.FTZ R25, R24, R29 ;  /* 0x0000001d18190220 */ /* 0x010fe20000410000 */
[----:B------:R-:W-:-:S03]  /*1650*/  IMAD.U32 R29, RZ, RZ, UR4 ;  /* 0x00000004ff1d7e24 */ /* 0x000fc6000f8e00ff */
[----:B------:R-:W-:Y:S01]  /*1660*/  FADD.FTZ R13, -R25, -RZ ;  /* 0x800000ff190d7221 */ /* 0x000fe20000010100 */
[----:B------:R-:W-:Y:S01]  /*1670*/  IMAD.WIDE.U32 R8, R29, 0x10, R8 ;  /* 0x000000101d087825 */ /* 0x000fe200078e0008 */
[----:B------:R0:W-:Y:S04]  /*1680*/  STG.E desc[UR12][R16.64], R25 ;  /* 0x0000001910007986 */ /* 0x0001e8000c10190c */
[----:B------:R0:W-:Y:S01]  /*1690*/  STG.E desc[UR12][R18.64], R13 ;  /* 0x0000000d12007986 */ /* 0x0001e2000c10190c */
[----:B------:R-:W-:-:S04]  /*16a0*/  ISETP.GE.U32.AND P2, PT, R8, R12, PT ;  /* 0x0000000c0800720c */ /* 0x000fc80003f46070 */
[----:B------:R-:W-:Y:S02]  /*16b0*/  ISETP.GE.U32.AND.EX P2, PT, R9, R0, PT, P2 ;  /* 0x000000000900720c */ /* 0x000fe40003f46120 */
[----:B------:R-:W-:-:S05]  /*16c0*/  MOV R23, UR4 ;  /* 0x0000000400177c02 */ /* 0x000fca0008000f00 */
[----:B------:R-:W-:-:S04]  /*16d0*/  IMAD.WIDE.U32 R4, R23, 0x10, R4 ;  /* 0x0000001017047825 */ /* 0x000fc800078e0004 */
[----:B------:R-:W-:Y:S02]  /*16e0*/  IMAD.MOV.U32 R23, RZ, RZ, R11 ;  /* 0x000000ffff177224 */ /* 0x000fe400078e000b */
[----:B0-----:R-:W-:Y:S05]  /*16f0*/  @!P2 BRA `(.L_x_148) ;  /* 0xfffffff800c8a947 */ /* 0x001fea000383ffff */
[----:B------:R-:W-:Y:S05]  /*1700*/  EXIT ;  /* 0x000000000000794d */ /* 0x000fea0003800000 */
        .weak           $__internal_15_$__cuda_sm20_div_u64
        .type           $__internal_15_$__cuda_sm20_div_u64,@function
        .size           $__internal_15_$__cuda_sm20_div_u64,($__internal_16_$__cuda_sm20_dsqrt_rn_f64_mediumpath_v1 - $__internal_15_$__cuda_sm20_div_u64)
$__internal_15_$__cuda_sm20_div_u64:
[----:B------:R-:W-:Y:S01]  /*1710*/  UMOV UR6, UR14 ;  /* 0x0000000e00067c82 */ /* 0x000fe20008000000 */
[----:B------:R-:W-:Y:S02]  /*1720*/  UMOV UR7, UR15 ;  /* 0x0000000f00077c82 */ /* 0x000fe40008000000 */
[----:B------:R-:W0:Y:S02]  /*1730*/  I2F.U64.RP R26, UR6 ;  /* 0x00000006001a7d12 */ /* 0x000e240008309000 */
[----:B0-----:R-:W0:Y:S02]  /*1740*/  MUFU.RCP R26, R26 ;  /* 0x0000001a001a7308 */ /* 0x001e240000001000 */
[----:B0-----:R-:W-:-:S15]  /*1750*/  VIADD R22, R26, 0x1ffffffe ;  /* 0x1ffffffe1a167836 */ /* 0x001fde0000000000 */
[----:B------:R-:W-:-:S15]  /*1760*/  NOP ;  /* 0x0000000000007918 */ /* 0x000fde0000000000 */
[----:B------:R-:W-:-:S15]  /*1770*/  NOP ;  /* 0x0000000000007918 */ /* 0x000fde0000000000 */
[----:B------:R-:W-:-:S15]  /*1780*/  NOP ;  /* 0x0000000000007918 */ /* 0x000fde0000000000 */
[----:B------:R-:W0:Y:S02]  /*1790*/  F2I.U64.TRUNC R22, R22 ;  /* 0x0000001600167311 */ /* 0x000e24000020d800 */
[----:B0-----:R-:W-:Y:S02]  /*17a0*/  R2UR UR6, R22 ;  /* 0x00000000160672ca */ /* 0x001fe400000e0000 */
[----:B------:R-:W-:Y:S01]  /*17b0*/  R2UR UR7, R23 ;  /* 0x00000000170772ca */ /* 0x000fe200000e0000 */
[----:B------:R-:W-:-:S10]  /*17c0*/  HFMA2 R23, -RZ, RZ, 0, 0 ;  /* 0x00000000ff177431 */ /* 0x000fd400000001ff */
        /* <DEDUP_REMOVED lines=50> */
[----:B------:R-:W-:Y:S02]  /*1af0*/  SEL R22, R23, R26, P0 ;  /* 0x0000001a17167207 */ /* 0x000fe40000000000 */
[----:B------:R-:W-:Y:S02]  /*1b00*/  IADD3 R26, P2, PT, R35, 0x1, RZ ;  /* 0x00000001231a7810 */ /* 0x000fe40007f5e0ff */
[----:B------:R-:W-:Y:S02]  /*1b10*/  SEL R30, R30, R33, P0 ;  /* 0x000000211e1e7207 */ /* 0x000fe40000000000 */
[----:B------:R-:W-:Y:S01]  /*1b20*/  ISETP.GE.U32.AND P0, PT, R28, UR14, PT ;  /* 0x0000000e1c007c0c */ /* 0x000fe2000bf06070 */
[----:B------:R-:W-:Y:S01]  /*1b30*/  IMAD.X R31, RZ, RZ, R22, P2 ;  /* 0x000000ffff1f7224 */ /* 0x000fe200010e0616 */
[----:B------:R-:W-:-:S02]  /*1b40*/  ISETP.NE.U32.AND P1, PT, RZ, UR14, PT ;  /* 0x0000000eff007c0c */ /* 0x000fc4000bf25070 */
[----:B------:R-:W-:Y:S02]  /*1b50*/  ISETP.GE.U32.AND.EX P0, PT, R30, UR15, PT, P0 ;  /* 0x0000000f1e007c0c */ /* 0x000fe4000bf06100 */
[----:B------:R-:W-:Y:S02]  /*1b60*/  MOV R23, 0x0 ;  /* 0x0000000000177802 */ /* 0x000fe40000000f00 */
[----:B------:R-:W-:Y:S01]  /*1b70*/  SEL R31, R31, R22, P0 ;  /* 0x000000161f1f7207 */ /* 0x000fe20000000000 */
[----:B------:R-:W-:Y:S01]  /*1b80*/  IMAD.MOV.U32 R22, RZ, RZ, R24 ;  /* 0x000000ffff167224 */ /* 0x000fe200078e0018 */
[----:B------:R-:W-:Y:S02]  /*1b90*/  ISETP.NE.AND.EX P1, PT, RZ, UR15, PT, P1 ;  /* 0x0000000fff007c0c */ /* 0x000fe4000bf25310 */
[----:B------:R-:W-:Y:S02]  /*1ba0*/  SEL R26, R26, R35, P0 ;  /* 0x000000231a1a7207 */ /* 0x000fe40000000000 */
[----:B------:R-:W-:-:S02]  /*1bb0*/  SEL R31, R31, 0xffffffff, P1 ;  /* 0xffffffff1f1f7807 */ /* 0x000fc40000800000 */
[----:B------:R-:W-:Y:S01]  /*1bc0*/  SEL R26, R26, 0xffffffff, P1 ;  /* 0xffffffff1a1a7807 */ /* 0x000fe20000800000 */
[----:B------:R-:W-:Y:S06]  /*1bd0*/  RET.REL.NODEC R22 `(_ZN2at6native55_GLOBAL__N__6c1c77d0_17_DistanceKernel_cu_7dd49032_311431pdist_backward_kernel_cuda_implIfNS1_5distsIfE3twoEEEvPT_PKS6_S9_S9_llllS6_dd) ;  /* 0xffffffe416087950 */ /* 0x000fec0003c3ffff */
        .weak           $__internal_16_$__cuda_sm20_dsqrt_rn_f64_mediumpath_v1
        .type           $__internal_16_$__cuda_sm20_dsqrt_rn_f64_mediumpath_v1,@function
        .size           $__internal_16_$__cuda_sm20_dsqrt_rn_f64_mediumpath_v1,(.L_x_785 - $__internal_16_$__cuda_sm20_dsqrt_rn_f64_mediumpath_v1)
$__internal_16_$__cuda_sm20_dsqrt_rn_f64_mediumpath_v1:
[----:B------:R-:W-:Y:S01]  /*1be0*/  ISETP.GE.U32.AND P0, PT, R4, -0x3400000, PT ;  /* 0xfcc000000400780c */ /* 0x000fe20003f06070 */
[----:B------:R-:W-:Y:S01]  /*1bf0*/  BSSY.RECONVERGENT B1, `(.L_x_149) ;  /* 0x000004a000017945 */ /* 0x000fe20003800200 */
[----:B------:R-:W-:-:S11]  /*1c00*/  IMAD.MOV.U32 R9, RZ, RZ, R17 ;  /* 0x000000ffff097224 */ /* 0x000fd600078e0011 */
[----:B------:R-:W-:Y:S05]  /*1c10*/  @!P0 BRA `(.L_x_150) ;  /* 0x00000000003c8947 */ /* 0x000fea0003800000 */
[----:B------:R-:W0:Y:S02]  /*1c20*/  DFMA.RM R8, R12, R8, R10 ;  /* 0x000000080c08722b */ /* 0x000e24000000400a */
[----:B0-----:R-:W-:-:S05]  /*1c30*/  IADD3 R4, P0, PT, R8, 0x1, RZ ;  /* 0x0000000108047810 */ /* 0x001fca0007f1e0ff */
[----:B------:R-:W-:-:S15]  /*1c40*/  IMAD.X R5, RZ, RZ, R9, P0 ;  /* 0x000000ffff057224 */ /* 0x000fde00000e0609 */
[----:B------:R-:W-:-:S15]  /*1c50*/  NOP ;  /* 0x0000000000007918 */ /* 0x000fde0000000000 */
[----:B------:R-:W-:-:S15]  /*1c60*/  NOP ;  /* 0x0000000000007918 */ /* 0x000fde0000000000 */
[----:B------:R-:W-:-:S12]  /*1c70*/  NOP ;  /* 0x0000000000007918 */ /* 0x000fd80000000000 */
        /* <DEDUP_REMOVED lines=9> */
.L_x_150:
[----:B------:R-:W0:Y:S02]  /*1d10*/  DSETP.NE.AND P0, PT, R2, RZ, PT ;  /* 0x000000ff0200722a */ /* 0x000e240003f05000 */
[----:B0-----:R-:W-:Y:S05]  /*1d20*/  @!P0 BRA `(.L_x_152) ;  /* 0x0000000000d48947 */ /* 0x001fea0003800000 */
[----:B------:R-:W-:-:S13]  /*1d30*/  ISETP.GE.AND P0, PT, R3, RZ, PT ;  /* 0x000000ff0300720c */ /* 0x000fda0003f06270 */
[----:B------:R-:W-:Y:S01]  /*1d40*/  @!P0 MOV R4, 0x0 ;  /* 0x0000000000048802 */ /* 0x000fe20000000f00 */
[----:B------:R-:W-:Y:S01]  /*1d50*/  @!P0 IMAD.MOV.U32 R5, RZ, RZ, -0x80000 ;  /* 0xfff80000ff058424 */ /* 0x000fe200078e00ff */
[----:B------:R-:W-:Y:S06]  /*1d60*/  @!P0 BRA `(.L_x_151) ;  /* 0x0000000000c88947 */ /* 0x000fec0003800000 */
[----:B------:R-:W-:-:S13]  /*1d70*/  ISETP.GT.AND P0, PT, R3, 0x7fefffff, PT ;  /* 0x7fefffff0300780c */ /* 0x000fda0003f04270 */
[----:B------:R-:W-:Y:S05]  /*1d80*/  @P0 BRA `(.L_x_152) ;  /* 0x0000000000bc0947 */ /* 0x000fea0003800000 */
[----:B------:R-:W0:Y:S01]  /*1d90*/  DMUL R2, R2, 8.11296384146066816958e+31 ;  /* 0x4690000002027828 */ /* 0x000e220000000000 */
[----:B------:R-:W-:Y:S01]  /*1da0*/  IMAD.MOV.U32 R4, RZ, RZ, RZ ;  /* 0x000000ffff047224 */ /* 0x000fe200078e00ff */
[----:B0-----:R-:W0:Y:S01]  /*1db0*/  MUFU.RSQ64H R5, R3 ;  /* 0x0000000300057308 */ /* 0x001e220000001c00 */
[----:B------:R-:W-:Y:S01]  /*1dc0*/  MOV R10, 0x0 ;  /* 0x00000000000a7802 */ /* 0x000fe20000000f00 */
[----:B------:R-:W-:-:S15]  /*1dd0*/  IMAD.MOV.U32 R11, RZ, RZ, 0x3fd80000 ;  /* 0x3fd80000ff0b7424 */ /* 0x000fde00078e00ff */
        /* <DEDUP_REMOVED lines=40> */
[----:B0-----:R-:W-:Y:S01]  /*2060*/  IADD3 R5, PT, PT, R5, -0x3500000, RZ ;  /* 0xfcb0000005057810 */ /* 0x001fe20007ffe0ff */
[----:B------:R-:W-:Y:S06]  /*2070*/  BRA `(.L_x_151) ;  /* 0x0000000000047947 */ /* 0x000fec0003800000 */
.L_x_152:
[----:B------:R0:W1:Y:S02]  /*2080*/  DADD R4, R2, R2 ;  /* 0x0000000002047229 */ /* 0x0000640000000002 */
.L_x_151:
[----:B------:R-:W-:Y:S05]  /*2090*/  BSYNC.RECONVERGENT B1 ;  /* 0x0000000000017941 */ /* 0x000fea0003800200 */
.L_x_149:
[----:B0-----:R-:W-:Y:S01]  /*20a0*/  MOV R2, R0 ;  /* 0x0000000000027202 */ /* 0x001fe20000000f00 */
[----:B------:R-:W-:Y:S02]  /*20b0*/  IMAD.MOV.U32 R3, RZ, RZ, 0x0 ;  /* 0x00000000ff037424 */ /* 0x000fe400078e00ff */
[----:B-1----:R-:W-:Y:S02]  /*20c0*/  IMAD.MOV.U32 R14, RZ, RZ, R4 ;  /* 0x000000ffff0e7224 */ /* 0x002fe400078e0004 */
[----:B------:R-:W-:Y:S01]  /*20d0*/  IMAD.MOV.U32 R15, RZ, RZ, R5 ;  /* 0x000000ffff0f7224 */ /* 0x000fe200078e0005 */
[----:B------:R-:W-:Y:S06]  /*20e0*/  RET.REL.NODEC R2 `(_ZN2at6native55_GLOBAL__N__6c1c77d0_17_DistanceKernel_cu_7dd49032_311431pdist_backward_kernel_cuda_implIfNS1_5distsIfE3twoEEEvPT_PKS6_S9_S9_llllS6_dd) ;  /* 0xffffffdc02c47950 */ /* 0x000fec0003c3ffff */
.L_x_153:
        /* <DEDUP_REMOVED lines=9> */
.L_x_785:


//--------------------- .text._ZN2at6native55_GLOBAL__N__6c1c77d0_17_DistanceKernel_cu_7dd49032_311431pdist_backward_kernel_cuda_implIfNS1_5distsIfE6lt_twoEEEvPT_PKS6_S9_S9_llllS6_dd --------------------------
	.section	.text._ZN2at6native55_GLOBAL__N__6c1c77d0_17_DistanceKernel_cu_7dd49032_311431pdist_backward_kernel_cuda_implIfNS1_5distsIfE6lt_twoEEEvPT_PKS6_S9_S9_llllS6_dd,"ax",@progbits
	.align	128
.text._ZN2at6native55_GLOBAL__N__6c1c77d0_17_DistanceKernel_cu_7dd49032_311431pdist_backward_kernel_cuda_implIfNS1_5distsIfE6lt_twoEEEvPT_PKS6_S9_S9_llllS6_dd:
        .type           _ZN2at6native55_GLOBAL__N__6c1c77d0_17_DistanceKernel_cu_7dd49032_311431pdist_backward_kernel_cuda_implIfNS1_5distsIfE6lt_twoEEEvPT_PKS6_S9_S9_llllS6_dd,@function
        .size           _ZN2at6native55_GLOBAL__N__6c1c77d0_17_DistanceKernel_cu_7dd49032_311431pdist_backward_kernel_cuda_implIfNS1_5distsIfE6lt_twoEEEvPT_PKS6_S9_S9_llllS6_dd,(.L_x_788 - _ZN2at6native55_GLOBAL__N__6c1c77d0_17_DistanceKernel_cu_7dd49032_311431pdist_backward_kernel_cuda_implIfNS1_5distsIfE6lt_twoEEEvPT_PKS6_S9_S9_llllS6_dd)
        .other          _ZN2at6native55_GLOBAL__N__6c1c77d0_17_DistanceKernel_cu_7dd49032_311431pdist_backward_kernel_cuda_implIfNS1_5distsIfE6lt_twoEEEvPT_PKS6_S9_S9_llllS6_dd,@"STO_CUDA_ENTRY STV_DEFAULT"
_ZN2at6native55_GLOBAL__N__6c1c77d0_17_DistanceKernel_cu_7dd49032_311431pdist_backward_kernel_cuda_implIfNS1_5distsIfE6lt_twoEEEvPT_PKS6_S9_S9_llllS6_dd:
        /* <DEDUP_REMOVED lines=73> */
[----:B------:R-:W-:Y:S05]  /*0490*/  CALL.REL.NOINC `($__internal_18_$__cuda_sm20_dsqrt_rn_f64_mediumpath_v1) ;  /* 0x0000001c00607944 */ /* 0x000fea0003c00000 */
.L_x_155:
[----:B------:R-:W-:Y:S05]  /*04a0*/  BSYNC.RECONVERGENT B0 ;  /* 0x0000000000007941 */ /* 0x000fea0003800200 */
.L_x_154:
        /* <DEDUP_REMOVED lines=16> */
[----:B--2---:R-:W-:Y:S02]  /*05b0*/  IMAD.U32 R13, RZ, RZ, UR11 ;  /* 0x0000000bff0d7e24 */ /* 0x004fe4000f8e00ff */
[----:B------:R-:W-:Y:S02]  /*05c0*/  IMAD.IADD R5, R5, 0x1, R11 ;  /* 0x0000000105057824 */ /* 0x000fe400078e020b */
[----:B------:R-:W-:Y:S02]  /*05d0*/  IMAD.X R8, RZ, RZ, ~R3, P0 ;  /* 0x000000ffff087224 */ /* 0x000fe400000e0e03 */
[----:B-1----:R-:W-:Y:S01]  /*05e0*/  VIADD R31, R31, UR5 ;  /* 0x000000051f1f7c36 */ /* 0x002fe20008000000 */
[----:B------:R-:W-:Y:S01]  /*05f0*/  LEA.HI R19, P0, R5, R4, RZ, 0x1 ;  /* 0x0000000405137211 */ /* 0x000fe200078108ff */
[----:B------:R-:W-:-:S03]  /*0600*/  IMAD R8, R8, UR10, RZ ;  /* 0x0000000a08087c24 */ /* 0x000fc6000f8e02ff */
[----:B------:R-:W-:Y:S01]  /*0610*/  IADD3.X R0, PT, PT, RZ, R5, RZ, P0, !PT ;  /* 0x00000005ff007210 */ /* 0x000fe200007fe4ff */
        /* <DEDUP_REMOVED lines=21> */
[----:B------:R-:W-:Y:S01]  /*0770*/  IMAD R21, R19, UR11, R12 ;  /* 0x0000000b13157c24 */ /* 0x000fe2000f8e020c */
[----:B------:R-:W-:Y:S01]  /*0780*/  IADD3 R13, PT, PT, R7, R5, RZ ;  /* 0x00000005070d7210 */ /* 0x000fe20007ffe0ff */
[----:B------:R-:W-:Y:S01]  /*0790*/  IMAD.WIDE.U32 R8, R9, UR10, R14 ;  /* 0x0000000a09087c25 */ /* 0x000fe2000f8e000e */
[----:B----4-:R-:W-:-:S03]  /*07a0*/  LEA R12, P0, R6, UR22, 0x2 ;  /* 0x00000016060c7c11 */ /* 0x010fc6000f8010ff */
[----:B------:R-:W-:Y:S01]  /*07b0*/  IMAD.WIDE.U32 R18, R19, UR10, R2 ;  /* 0x0000000a13127c25 */ /* 0x000fe2000f8e0002 */
[----:B------:R-:W-:-:S03]  /*07c0*/  LEA.HI.X R13, R6, UR23, R13, 0x2, P0 ;  /* 0x00000017060d7c11 */ /* 0x000fc600080f140d */
[----:B-----5:R-:W-:Y:S02]  /*07d0*/  IMAD R15, R15, UR6, RZ ;  /* 0x000000060f0f7c24 */ /* 0x020fe4000f8e02ff */
[----:B------:R-:W-:-:S04]  /*07e0*/  IMAD.WIDE.U32 R16, R14, UR6, RZ ;  /* 0x000000060e107c25 */ /* 0x000fc8000f8e00ff */
[----:B------:R-:W-:Y:S02]  /*07f0*/  IMAD.IADD R7, R19, 0x1, R21 ;  /* 0x0000000113077824 */ /* 0x000fe400078e0215 */
[----:B------:R-:W-:Y:S01]  /*0800*/  IMAD R15, R14, UR7, R15 ;  /* 0x000000070e0f7c24 */ /* 0x000fe2000f8e020f */
[----:B------:R-:W-:Y:S01]  /*0810*/  IADD3 R14, P1, PT, R31, R16, RZ ;  /* 0x000000101f0e7210 */ /* 0x000fe20007f3e0ff */
[----:B------:R-:W-:Y:S02]  /*0820*/  IMAD R7, R7, UR6, RZ ;  /* 0x0000000607077c24 */ /* 0x000fe4000f8e02ff */
[----:B------:R-:W-:Y:S01]  /*0830*/  IMAD.IADD R29, R17, 0x1, R15 ;  /* 0x00000001111d7824 */ /* 0x000fe200078e020f */
[----:B------:R-:W-:Y:S01]  /*0840*/  LEA R6, P0, R14, UR16, 0x2 ;  /* 0x000000100e067c11 */ /* 0x000fe2000f8010ff */
[----:B------:R-:W-:Y:S02]  /*0850*/  IMAD R27, R18, UR7, R7 ;  /* 0x00000007121b7c24 */ /* 0x000fe4000f8e0207 */
[----:B------:R-:W-:-:S02]  /*0860*/  IMAD.X R7, RZ, RZ, R29, P1 ;  /* 0x000000ffff077224 */ /* 0x000fc400008e061d */
[----:B------:R-:W-:Y:S02]  /*0870*/  IMAD.IADD R5, R9, 0x1, R23 ;  /* 0x0000000109057824 */ /* 0x000fe400078e0217 */
        /* <DEDUP_REMOVED lines=23> */
[----:B------:R-:W-:Y:S02]  /*09f0*/  IMAD R3, R0, UR6, RZ ;  /* 0x0000000600037c24 */ /* 0x000fe4000f8e02ff */
[----:B------:R-:W-:Y:S01]  /*0a00*/  IMAD.IADD R9, R9, 0x1, R33 ;  /* 0x0000000109097824 */ /* 0x000fe200078e0221 */
[----:B------:R-:W-:Y:S01]  /*0a10*/  MOV R33, UR16 ;  /* 0x0000001000217c02 */ /* 0x000fe20008000f00 */
[----:B------:R-:W-:Y:S01]  /*0a20*/  IMAD R35, R4, UR7, R3 ;  /* 0x0000000704237c24 */ /* 0x000fe2000f8e0203 */
[----:B------:R1:W5:Y:S01]  /*0a30*/  LDG.E R15, desc[UR12][R12.64] ;  /* 0x0000000c0c0f7981 */ /* 0x000362000c1e1900 */
[----:B------:R-:W-:-:S02]  /*0a40*/  IMAD.SHL.U32 R0, R8, 0x4, RZ ;  /* 0x0000000408007824 */ /* 0x000fc400078e00ff */
[----:B------:R-:W-:Y:S01]  /*0a50*/  IMAD.WIDE.U32 R2, R31, 0x4, RZ ;  /* 0x000000041f027825 */ /* 0x000fe200078e00ff */
[----:B------:R-:W-:Y:S02]  /*0a60*/  SHF.L.U64.HI R8, R8, 0x2, R9 ;  /* 0x0000000208087819 */ /* 0x000fe40000010209 */
[----:B------:R-:W-:Y:S01]  /*0a70*/  IADD3 R9, P0, P1, R33, UR14, R0 ;  /* 0x0000000e21097c10 */ /* 0x000fe2000f91e000 */
[----:B0-----:R-:W-:Y:S02]  /*0a80*/  IMAD.U32 R11, RZ, RZ, UR17 ;  /* 0x00000011ff0b7e24 */ /* 0x001fe4000f8e00ff */
[----:B------:R-:W-:-:S04]  /*0a90*/  IMAD.WIDE.U32 R4, R4, UR6, RZ ;  /* 0x0000000604047c25 */ /* 0x000fc8000f8e00ff */
[----:B-1----:R-:W-:Y:S01]  /*0aa0*/  IMAD.MOV.U32 R12, RZ, RZ, R2 ;  /* 0x000000ffff0c7224 */ /* 0x002fe200078e0002 */
[----:B------:R-:W-:Y:S01]  /*0ab0*/  IADD3.X R10, PT, PT, R11, UR15, R8, P0, P1 ;  /* 0x0000000f0b0a7c10 */ /* 0x000fe200087e2408 */
[----:B------:R-:W-:Y:S01]  /*0ac0*/  IMAD.MOV.U32 R13, RZ, RZ, R3 ;  /* 0x000000ffff0d7224 */ /* 0x000fe200078e0003 */
[C---:B------:R-:W-:Y:S02]  /*0ad0*/  LEA R31, P2, R4.reuse, UR16, 0x2 ;  /* 0x00000010041f7c11 */ /* 0x040fe4000f8410ff */
[----:B------:R-:W-:Y:S02]  /*0ae0*/  IADD3 R5, PT, PT, R5, R35, RZ ;  /* 0x0000002305057210 */ /* 0x000fe40007ffe0ff */
[----:B------:R-:W-:Y:S02]  /*0af0*/  IADD3 R28, P0, PT, R9, R12, RZ ;  /* 0x0000000c091c7210 */ /* 0x000fe40007f1e0ff */
[----:B------:R-:W-:Y:S02]  /*0b00*/  LEA.HI.X R4, R4, UR17, R5, 0x2, P2 ;  /* 0x0000001104047c11 */ /* 0x000fe400090f1405 */
[-C--:B------:R-:W-:Y:S01]  /*0b10*/  ISETP.GT.U32.AND P1, PT, R28, R31.reuse, PT ;  /* 0x0000001f1c00720c */ /* 0x080fe20003f24070 */
[----:B------:R-:W-:Y:S01]  /*0b20*/  IMAD.X R5, R10, 0x1, R13, P0 ;  /* 0x000000010a057824 */ /* 0x000fe200000e060d */
[----:B------:R-:W-:-:S04]  /*0b30*/  ISETP.GE.U32.AND P0, PT, R28, R31, PT ;  /* 0x0000001f1c00720c */ /* 0x000fc80003f06070 */
        /* <DEDUP_REMOVED lines=38> */
.L_x_157:
[----:B------:R-:W-:-:S07]  /*0da0*/  MOV R24, 0xdc0 ;  /* 0x00000dc000187802 */ /* 0x000fce0000000f00 */
[----:B-----5:R-:W-:Y:S05]  /*0db0*/  CALL.REL.NOINC `($__internal_17_$__cuda_sm20_div_u64) ;  /* 0x0000000c00e47944 */ /* 0x020fea0003c00000 */
[----:B------:R-:W-:Y:S01]  /*0dc0*/  MOV R22, R26 ;  /* 0x0000001a00167202 */ /* 0x000fe20000000f00 */
[----:B------:R-:W-:-:S07]  /*0dd0*/  IMAD.MOV.U32 R23, RZ, RZ, R31 ;  /* 0x000000ffff177224 */ /* 0x000fce00078e001f */
.L_x_158:
[----:B------:R-:W-:Y:S05]  /*0de0*/  BSYNC.RECONVERGENT B0 ;  /* 0x0000000000007941 */ /* 0x000fea0003800200 */
.L_x_156:
[----:B------:R-:W0:Y:S01]  /*0df0*/  LDC R26, c[0x0][0x3c0] ;  /* 0x0000f000ff1a7b82 */ /* 0x000e220000000800 */
[----:B------:R-:W-:Y:S01]  /*0e00*/  IADD3 R10, P2, PT, R22, R10, RZ ;  /* 0x0000000a160a7210 */ /* 0x000fe20007f5e0ff */
[----:B------:R-:W-:Y:S03]  /*0e10*/  BSSY.RECONVERGENT B0, `(.L_x_159) ;  /* 0x000004e000007945 */ /* 0x000fe60003800200 */
[----:B------:R-:W-:-:S04]  /*0e20*/  LOP3.LUT R22, R10, 0x3, RZ, 0xc0, !PT ;  /* 0x000000030a167812 */ /* 0x000fc800078ec0ff */
[----:B------:R-:W-:Y:S01]  /*0e30*/  ISETP.NE.U32.AND P0, PT, R22, 0x3, PT ;  /* 0x000000031600780c */ /* 0x000fe20003f05070 */
[----:B------:R-:W-:-:S03]  /*0e40*/  IMAD.X R22, RZ, RZ, R23, P2 ;  /* 0x000000ffff167224 */ /* 0x000fc600010e0617 */
[----:B------:R-:W-:Y:S01]  /*0e50*/  ISETP.NE.AND.EX P0, PT, RZ, RZ, PT, P0 ;  /* 0x000000ffff00720c */ /* 0x000fe20003f05300 */
[----:B0-----:R-:W-:-:S05]  /*0e60*/  FADD.FTZ R24, R26, -1 ;  /* 0xbf8000001a187421 */ /* 0x001fca0000010000 */
[----:B------:R-:W-:Y:S02]  /*0e70*/  R2UR UR5, R24 ;  /* 0x00000000180572ca */ /* 0x000fe400000e0000 */
[----:B------:R-:W-:-:S05]  /*0e80*/  IADD3 R24, P1, PT, R12, R11, RZ ;  /* 0x0000000b0c187210 */ /* 0x000fca0007f3e0ff */
[----:B------:R-:W-:Y:S01]  /*0e90*/  IMAD.X R23, R13, 0x1, R0, P1 ;  /* 0x000000010d177824 */ /* 0x000fe200008e0600 */
[----:B------:R-:W-:Y:S07]  /*0ea0*/  @!P0 BRA `(.L_x_160) ;  /* 0x0000000400108947 */ /* 0x000fee0003800000 */
[----:B-----5:R-:W0:Y:S01]  /*0eb0*/  MUFU.LG2 R2, R14 ;  /* 0x0000000e00027308 */ /* 0x020e220000000c00 */
[----:B------:R-:W1:Y:S01]  /*0ec0*/  LDCU.64 UR6, c[0x0][0x380] ;  /* 0x00007000ff0677ac */ /* 0x000e620008000a00 */
[----:B------:R-:W-:Y:S01]  /*0ed0*/  FSETP.GEU.FTZ.AND P1, PT, R26, 1, PT ;  /* 0x3f8000001a00780b */ /* 0x000fe20003f3e000 */
[----:B------:R-:W-:Y:S02]  /*0ee0*/  VIADD R26, R10, 0x1 ;  /* 0x000000010a1a7836 */ /* 0x000fe40000000000 */
[----:B------:R-:W-:Y:S01]  /*0ef0*/  HFMA2 R21, -RZ, RZ, 0, 0 ;  /* 0x00000000ff157431 */ /* 0x000fe200000001ff */
[----:B------:R-:W2:Y:S01]  /*0f00*/  LDCU.64 UR8, c[0x0][0x390] ;  /* 0x00007200ff0877ac */ /* 0x000ea20008000a00 */
[----:B------:R-:W-:Y:S01]  /*0f10*/  BSSY.RECONVERGENT B1, `(.L_x_161) ;  /* 0x0000035000017945 */ /* 0x000fe20003800200 */
[----:B------:R-:W-:Y:S02]  /*0f20*/  FSETP.NEU.FTZ.AND P2, PT, R14, RZ, PT ;  /* 0x000000ff0e00720b */ /* 0x000fe40003f5d000 */
[----:B------:R-:W-:Y:S01]  /*0f30*/  LOP3.LUT R26, R26, 0x3, RZ, 0xc0, !PT ;  /* 0x000000031a1a7812 */ /* 0x000fe200078ec0ff */
[----:B0-----:R-:W-:Y:S01]  /*0f40*/  FMUL.FTZ R2, R2, UR5 ;  /* 0x0000000502027c20 */ /* 0x001fe20008410000 */
[----:B-1----:R-:W-:-:S02]  /*0f50*/  LEA R17, P0, R20, UR6, 0x2 ;  /* 0x0000000614117c11 */ /* 0x002fc4000f8010ff */
[----:B------:R-:W-:Y:S01]  /*0f60*/  LEA R19, P3, R18, UR6, 0x2 ;  /* 0x0000000612137c11 */ /* 0x000fe2000f8610ff */
[----:B------:R0:W1:Y:S01]  /*0f70*/  MUFU.EX2 R4, -R2 ;  /* 0x8000000200047308 */ /* 0x0000620000000800 */
[----:B--2---:R-:W-:Y:S02]  /*0f80*/  LEA R5, P4, R16, UR8, 0x2 ;  /* 0x0000000810057c11 */ /* 0x004fe4000f8810ff */
[----:B------:R-:W-:Y:S02]  /*0f90*/  LEA.HI.X R20, R20, UR7, R25, 0x2, P0 ;  /* 0x0000000714147c11 */ /* 0x000fe400080f1419 */
[----:B------:R-:W-:Y:S02]  /*0fa0*/  LEA.HI.X R16, R16, UR9, R29, 0x2, P4 ;  /* 0x0000000910107c11 */ /* 0x000fe4000a0f141d */
[----:B0-----:R-:W-:-:S07]  /*0fb0*/  LEA.HI.X R18, R18, UR7, R27, 0x2, P3 ;  /* 0x0000000712127c11 */ /* 0x001fce00098f141b */
.L_x_164:
[----:B------:R-:W-:Y:S01]  /*0fc0*/  IADD3 R2, P0, PT, R12, R5, RZ ;  /* 0x000000050c027210 */ /* 0x000fe20007f1e0ff */
[----:B------:R-:W-:-:S04]  /*0fd0*/  IMAD.MOV.U32 R25, RZ, RZ, R23 ;  /* 0x000000ffff197224 */ /* 0x000fc800078e0017 */
[C---:B------:R-:W-:Y:S01]  /*0fe0*/  IMAD.X R3, R13.reuse, 0x1, R16, P0 ;  /* 0x000000010d037824 */ /* 0x040fe200000e0610 */
[----:B------:R-:W2:Y:S05]  /*0ff0*/  LDG.E R24, desc[UR12][R24.64] ;  /* 0x0000000c18187981 */ /* 0x000eaa000c1e1900 */
[----:B------:R-:W2:Y:S01]  /*1000*/  LDG.E R3, desc[UR12][R2.64] ;  /* 0x0000000c02037981 */ /* 0x000ea2000c1e1900 */
[C---:B------:R-:W-:Y:S01]  /*1010*/  IADD3 R6, P3, PT, R12.reuse, R19, RZ ;  /* 0x000000130c067210 */ /* 0x040fe20007f7e0ff */
[----:B------:R-:W-:Y:S01]  /*1020*/  BSSY.RECONVERGENT B2, `(.L_x_162) ;  /* 0x0000017000027945 */ /* 0x000fe20003800200 */
[----:B------:R-:W-:Y:S02]  /*1030*/  IADD3 R8, P4, PT, R12, R17, RZ ;  /* 0x000000110c087210 */ /* 0x000fe40007f9e0ff */
[----:B------:R-:W-:Y:S01]  /*1040*/  MOV R27, RZ ;  /* 0x000000ff001b7202 */ /* 0x000fe20000000f00 */
[----:B------:R-:W-:-:S02]  /*1050*/  IMAD.X R7, R13, 0x1, R18, P3 ;  /* 0x000000010d077824 */ /* 0x000fc400018e0612 */
[----:B------:R-:W-:Y:S02]  /*1060*/  IMAD.X R9, R13, 0x1, R20, P4 ;  /* 0x000000010d097824 */ /* 0x000fe400020e0614 */
[----:B--2---:R-:W-:-:S05]  /*1070*/  FADD.FTZ R28, R24, -R3 ;  /* 0x80000003181c7221 */ /* 0x004fca0000010000 */
[----:B------:R-:W-:-:S04]  /*1080*/  FSETP.NEU.FTZ.AND P0, PT, R28, RZ, PT ;  /* 0x000000ff1c00720b */ /* 0x000fc80003f1d000 */
[----:B------:R-:W-:-:S13]  /*1090*/  PLOP3.LUT P0, PT, P2, P1, P0, 0x1f, 0x0 ;  /* 0x000000000000781c */ /* 0x000fda0001702307 */
[----:B------:R-:W-:Y:S05]  /*10a0*/  @P0 BRA `(.L_x_163) ;  /* 0x0000000000380947 */ /* 0x000fea0003800000 */
[C---:B------:R-:W-:Y:S01]  /*10b0*/  FADD.FTZ R23, |R28|.reuse, -RZ ;  /* 0x800000ff1c177221 */ /* 0x040fe20000010200 */
[C---:B------:R-:W-:Y:S01]  /*10c0*/  FSETP.GT.FTZ.AND P0, PT, R28.reuse, RZ, PT ;  /* 0x000000ff1c00720b */ /* 0x040fe20003f14000 */
[----:B------:R-:W-:Y:S01]  /*10d0*/  IMAD.MOV.U32 R3, RZ, RZ, RZ ;  /* 0x000000ffff037224 */ /* 0x000fe200078e00ff */
[----:B------:R-:W-:Y:S02]  /*10e0*/  FSETP.GEU.FTZ.AND P3, PT, R28, RZ, PT ;  /* 0x000000ff1c00720b */ /* 0x000fe40003f7e000 */
[----:B------:R-:W-:Y:S01]  /*10f0*/  SEL R2, RZ, 0x1, !P0 ;  /* 0x00000001ff027807 */ /* 0x000fe20004000000 */
[----:B------:R-:W0:Y:S08]  /*1100*/  MUFU.LG2 R23, R23 ;  /* 0x0000001700177308 */ /* 0x000e300000000c00 */
[----:B------:R-:W-:-:S02]  /*1110*/  @!P0 IMAD.MOV R3, RZ, RZ, -0x1 ;  /* 0xffffffffff038424 */ /* 0x000fc400078e02ff */
[----:B------:R-:W-:-:S05]  /*1120*/  @P3 IMAD.MOV R3, RZ, RZ, R2 ;  /* 0x000000ffff033224 */ /* 0x000fca00078e0202 */
[----:B------:R-:W-:Y:S01]  /*1130*/  I2FP.F32.S32 R3, R3 ;  /* 0x0000000300037245 */ /* 0x000fe20000201400 */
[----:B0-----:R-:W-:-:S06]  /*1140*/  FMUL.FTZ R24, R23, UR5 ;  /* 0x0000000517187c20 */ /* 0x001fcc0008410000 */
[----:B------:R-:W0:Y:S02]  /*1150*/  MUFU.EX2 R24, R24 ;  /* 0x0000001800187308 */ /* 0x000e240000000800 */
[----:B0-----:R-:W-:-:S04]  /*1160*/  FMUL.FTZ R2, R3, R24 ;  /* 0x0000001803027220 */ /* 0x001fc80000410000 */
[----:B------:R-:W-:-:S04]  /*1170*/  FMUL.FTZ R27, R15, R2 ;  /* 0x000000020f1b7220 */ /* 0x000fc80000410000 */
[----:B-1----:R-:W-:-:S07]  /*1180*/  FMUL.FTZ R27, R27, R4 ;  /* 0x000000041b1b7220 */ /* 0x002fce0000410000 */
.L_x_163:
[----:B------:R-:W-:Y:S05]  /*1190*/  BSYNC.RECONVERGENT B2 ;  /* 0x0000000000027941 */ /* 0x000fea0003800200 */
.L_x_162:
[----:B------:R-:W-:Y:S01]  /*11a0*/  FADD.FTZ R3, -R27, -RZ ;  /* 0x800000ff1b037221 */ /* 0x000fe20000010100 */
[----:B------:R-:W-:Y:S01]  /*11b0*/  IADD3 R26, P0, PT, R26, -0x1, RZ ;  /* 0xffffffff1a1a7810 */ /* 0x000fe20007f1e0ff */
[----:B------:R0:W-:Y:S01]  /*11c0*/  STG.E desc[UR12][R6.64], R27 ;  /* 0x0000001b06007986 */ /* 0x0001e2000c10190c */
[----:B------:R-:W-:Y:S02]  /*11d0*/  IADD3 R24, P3, P4, R11, UR14, R12 ;  /* 0x0000000e0b187c10 */ /* 0x000fe4000fc7e00c */
[----:B------:R-:W-:Y:S01]  /*11e0*/  IADD3.X R21, PT, PT, R21, -0x1, RZ, P0, !PT ;  /* 0xffffffff15157810 */ /* 0x000fe200007fe4ff */
[----:B------:R0:W-:Y:S01]  /*11f0*/  STG.E desc[UR12][R8.64], R3 ;  /* 0x0000000308007986 */ /* 0x0001e2000c10190c */
[----:B------:R-:W-:Y:S02]  /*1200*/  ISETP.NE.U32.AND P0, PT, R26, RZ, PT ;  /* 0x000000ff1a00720c */ /* 0x000fe40003f05070 */
[----:B------:R-:W-:Y:S02]  /*1210*/  IADD3 R12, P5, PT, R12, UR14, RZ ;  /* 0x0000000e0c0c7c10 */ /* 0x000fe4000ffbe0ff */
[----:B------:R-:W-:-:S02]  /*1220*/  ISETP.NE.AND.EX P0, PT, R21, RZ, PT, P0 ;  /* 0x000000ff1500720c */ /* 0x000fc40003f05300 */
[----:B------:R-:W-:Y:S02]  /*1230*/  IADD3.X R23, PT, PT, R0, UR15, R13, P3, P4 ;  /* 0x0000000f00177c10 */ /* 0x000fe40009fe840d */
[----:B------:R-:W-:-:S09]  /*1240*/  IADD3.X R13, PT, PT, R13, UR15, RZ, P5, !PT ;  /* 0x0000000f0d0d7c10 */ /* 0x000fd2000affe4ff */
[----:B0-----:R-:W-:Y:S05]  /*1250*/  @P0 BRA `(.L_x_164) ;  /* 0xfffffffc00580947 */ /* 0x001fea000383ffff */
[----:B------:R-:W-:Y:S05]  /*1260*/  BSYNC.RECONVERGENT B1 ;  /* 0x0000000000017941 */ /* 0x000fea0003800200 */
.L_x_161:
[-C--:B------:R-:W-:Y:S01]  /*1270*/  IADD3 R2, P0, PT, R17, R12.reuse, RZ ;  /* 0x0000000c11027210 */ /* 0x080fe20007f1e0ff */
[----:B------:R-:W-:Y:S01]  /*1280*/  IMAD.MOV.U32 R8, RZ, RZ, R24 ;  /* 0x000000ffff087224 */ /* 0x000fe200078e0018 */
[-C--:B------:R-:W-:Y:S01]  /*1290*/  IADD3 R6, P2, PT, R5, R12.reuse, RZ ;  /* 0x0000000c05067210 */ /* 0x080fe20007f5e0ff */
[----:B------:R-:W-:Y:S01]  /*12a0*/  IMAD.MOV.U32 R9, RZ, RZ, R23 ;  /* 0x000000ffff097224 */ /* 0x000fe200078e0017 */
[----:B-1----:R-:W-:Y:S01]  /*12b0*/  IADD3 R4, P1, PT, R19, R12, RZ ;  /* 0x0000000c13047210 */ /* 0x002fe20007f3e0ff */
[--C-:B------:R-:W-:Y:S02]  /*12c0*/  IMAD.X R3, R20, 0x1, R13.reuse, P0 ;  /* 0x0000000114037824 */ /* 0x100fe400000e060d */
[----:B------:R-:W-:Y:S01]  /*12d0*/  IMAD.X R7, R16, 0x1, R13, P2 ;  /* 0x0000000110077824 */ /* 0x000fe200010e060d */
[----:B------:R-:W-:-:S09]  /*12e0*/  IADD3.X R5, PT, PT, R18, R13, RZ, P1, !PT ;  /* 0x0000000d12057210 */ /* 0x000fd20000ffe4ff */
.L_x_160:
[----:B------:R-:W-:Y:S05]  /*12f0*/  BSYNC.RECONVERGENT B0 ;  /* 0x0000000000007941 */ /* 0x000fea0003800200 */
.L_x_159:
[----:B------:R-:W-:-:S04]  /*1300*/  ISETP.GE.U32.AND P0, PT, R10, 0x3, PT ;  /* 0x000000030a00780c */ /* 0x000fc80003f06070 */
[----:B------:R-:W-:-:S13]  /*1310*/  ISETP.GE.U32.AND.EX P0, PT, R22, RZ, PT, P0 ;  /* 0x000000ff1600720c */ /* 0x000fda0003f06100 */
[----:B------:R-:W-:Y:S05]  /*1320*/  @!P0 EXIT ;  /* 0x000000000000894d */ /* 0x000fea0003800000 */
[----:B------:R-:W0:Y:S01]  /*1330*/  LDC.64 R12, c[0x0][0x3b0] ;  /* 0x0000ec00ff0c7b82 */ /* 0x000e220000000a00 */
[C---:B-----5:R-:W-:Y:S02]  /*1340*/  FSETP.NEU.FTZ.AND P3, PT, R14.reuse, RZ, PT ;  /* 0x000000ff0e00720b */ /* 0x060fe40003f7d000 */
[----:B------:R-:W-:-:S05]  /*1350*/  FSETP.NEU.FTZ.AND P1, PT, R14, RZ, PT ;  /* 0x000000ff0e00720b */ /* 0x000fca0003f3d000 */
[----:B------:R-:W1:Y:S08]  /*1360*/  LDC R10, c[0x0][0x3c0] ;  /* 0x0000f000ff0a7b82 */ /* 0x000e700000000800 */
[----:B------:R-:W2:Y:S01]  /*1370*/  LDC R16, c[0x0][0x3c0] ;  /* 0x0000f000ff107b82 */ /* 0x000ea20000000800 */
[----:B0-----:R-:W-:-:S04]  /*1380*/  LEA R11, P4, R12, R11, 0x2 ;  /* 0x0000000b0c0b7211 */ /* 0x001fc800078810ff */
[----:B------:R-:W-:Y:S02]  /*1390*/  LEA.HI.X R0, R12, R0, R13, 0x2, P4 ;  /* 0x000000000c007211 */ /* 0x000fe400020f140d */
[----:B-1----:R-:W-:Y:S02]  /*13a0*/  FSETP.GEU.FTZ.AND P2, PT, R10, 1, PT ;  /* 0x3f8000000a00780b */ /* 0x002fe40003f5e000 */
[----:B--2---:R-:W-:-:S13]  /*13b0*/  FSETP.GEU.FTZ.AND P0, PT, R16, 1, PT ;  /* 0x3f8000001000780b */ /* 0x004fda0003f1e000 */
.L_x_167:
[----:B------:R-:W-:Y:S01]  /*13c0*/  IMAD.MOV.U32 R22, RZ, RZ, R24 ;  /* 0x000000ffff167224 */ /* 0x000fe200078e0018 */
[----:B------:R-:W2:Y:S04]  /*13d0*/  LDG.E R13, desc[UR12][R6.64] ;  /* 0x0000000c060d7981 */ /* 0x000ea8000c1e1900 */
[----:B------:R-:W2:Y:S01]  /*13e0*/  LDG.E R10, desc[UR12][R22.64] ;  /* 0x0000000c160a7981 */ /* 0x000ea2000c1e1900 */
[----:B------:R-:W-:Y:S02]  /*13f0*/  IMAD.MOV.U32 R19, RZ, RZ, RZ ;  /* 0x000000ffff137224 */ /* 0x000fe400078e00ff */
[----:B--2---:R-:W-:-:S05]  /*1400*/  FADD.FTZ R10, R10, -R13 ;  /* 0x8000000d0a0a7221 */ /* 0x004fca0000010000 */
[----:B------:R-:W-:-:S04]  /*1410*/  FSETP.NEU.FTZ.AND P4, PT, R10, RZ, PT ;  /* 0x000000ff0a00720b */ /* 0x000fc80003f9d000 */
[----:B------:R-:W-:-:S13]  /*1420*/  PLOP3.LUT P2, PT, P3, P2, P4, 0x1f, 0x0 ;  /* 0x000000000000781c */ /* 0x000fda0001f44347 */
[----:B------:R-:W-:-:S06]  /*1430*/  @!P2 FADD.FTZ R13, |R10|, -RZ ;  /* 0x800000ff0a0da221 */ /* 0x000fcc0000010200 */
[----:B------:R-:W0:Y:S01]  /*1440*/  @!P2 MUFU.LG2 R13, R13 ;  /* 0x0000000d000da308 */ /* 0x000e220000000c00 */
[C---:B------:R-:W-:Y:S02]  /*1450*/  FSETP.GT.OR P4, PT, R10.reuse, RZ, P2 ;  /* 0x000000ff0a00720b */ /* 0x040fe40001784400 */
[----:B------:R-:W-:-:S05]  /*1460*/  FSETP.GEU.AND P5, PT, R10, RZ, !P2 ;  /* 0x000000ff0a00720b */ /* 0x000fca00057ae000 */
[----:B------:R-:W1:Y:S01]  /*1470*/  @!P2 MUFU.LG2 R16, R14 ;  /* 0x0000000e0010a308 */ /* 0x000e620000000c00 */
[----:B------:R-:W-:-:S04]  /*1480*/  @!P2 FSETP.GT.FTZ.AND P3, PT, R10, RZ, PT ;  /* 0x000000ff0a00a20b */ /* 0x000fc80003f74000 */
[----:B------:R-:W-:Y:S01]  /*1490*/  @!P2 SEL R10, RZ, 0x1, !P3 ;  /* 0x00000001ff0aa807 */ /* 0x000fe20005800000 */
[----:B0-----:R-:W-:Y:S01]  /*14a0*/  @!P2 FMUL.FTZ R18, R13, UR5 ;  /* 0x000000050d12ac20 */ /* 0x001fe20008410000 */
[----:B------:R-:W-:-:S03]  /*14b0*/  @!P2 MOV R12, RZ ;  /* 0x000000ff000ca202 */ /* 0x000fc60000000f00 */
[----:B------:R-:W0:Y:S01]  /*14c0*/  @!P2 MUFU.EX2 R17, R18 ;  /* 0x000000120011a308 */ /* 0x000e220000000800 */
[----:B------:R-:W-:Y:S02]  /*14d0*/  @!P4 IMAD.MOV R12, RZ, RZ, -0x1 ;  /* 0xffffffffff0cc424 */ /* 0x000fe400078e02ff */
[----:B------:R-:W-:Y:S02]  /*14e0*/  @P5 IMAD.MOV R12, RZ, RZ, R10 ;  /* 0x000000ffff0c5224 */ /* 0x000fe400078e020a */
[----:B-1----:R-:W-:-:S04]  /*14f0*/  @!P2 FMUL.FTZ R20, R16, UR5 ;  /* 0x000000051014ac20 */ /* 0x002fc80008410000 */
[----:B------:R-:W1:Y:S01]  /*1500*/  @!P2 MUFU.EX2 R13, -R20 ;  /* 0x80000014000da308 */ /* 0x000e620000000800 */
[----:B------:R-:W-:-:S05]  /*1510*/  @!P2 I2FP.F32.S32 R10, R12 ;  /* 0x0000000c000aa245 */ /* 0x000fca0000201400 */
[----:B0-----:R-:W-:-:S04]  /*1520*/  @!P2 FMUL.FTZ R10, R10, R17 ;  /* 0x000000110a0aa220 */ /* 0x001fc80000410000 */
[----:B------:R-:W-:Y:S01]  /*1530*/  @!P2 FMUL.FTZ R10, R15, R10 ;  /* 0x0000000a0f0aa220 */ /* 0x000fe20000410000 */
[----:B------:R-:W-:Y:S02]  /*1540*/  IADD3 R12, P4, PT, R6, UR14, RZ ;  /* 0x0000000e060c7c10 */ /* 0x000fe4000ff9e0ff */
[----:B------:R-:W-:Y:S01]  /*1550*/  IADD3 R16, P3, PT, R22, UR14, RZ ;  /* 0x0000000e16107c10 */ /* 0x000fe2000ff7e0ff */
[----:B-1----:R-:W-:Y:S01]  /*1560*/  @!P2 FMUL.FTZ R19, R10, R13 ;  /* 0x0000000d0a13a220 */ /* 0x002fe20000410000 */
[----:B------:R-:W-:Y:S02]  /*1570*/  IADD3.X R13, PT, PT, R7, UR15, RZ, P4, !PT ;  /* 0x0000000f070d7c10 */ /* 0x000fe4000a7fe4ff */
[----:B------:R-:W-:Y:S01]  /*1580*/  IADD3.X R17, PT, PT, R23, UR15, RZ, P3, !PT ;  /* 0x0000000f17117c10 */ /* 0x000fe20009ffe4ff */
[----:B------:R-:W-:Y:S01]  /*1590*/  FADD.FTZ R21, -R19, -RZ ;  /* 0x800000ff13157221 */ /* 0x000fe20000010100 */
[----:B------:R0:W-:Y:S04]  /*15a0*/  STG.E desc[UR12][R4.64], R19 ;  /* 0x0000001304007986 */ /* 0x0001e8000c10190c */
[----:B------:R1:W-:Y:S04]  /*15b0*/  STG.E desc[UR12][R2.64], R21 ;  /* 0x0000001502007986 */ /* 0x0003e8000c10190c */
[----:B------:R-:W2:Y:S04]  /*15c0*/  LDG.E R16, desc[UR12][R16.64] ;  /* 0x0000000c10107981 */ /* 0x000ea8000c1e1900 */
[----:B------:R-:W2:Y:S01]  /*15d0*/  LDG.E R13, desc[UR12][R12.64] ;  /* 0x0000000c0c0d7981 */ /* 0x000ea2000c1e1900 */
[----:B------:R-:W-:-:S02]  /*15e0*/  PLOP3.LUT P2, PT, P0, PT, PT, 0x80, 0x8 ;  /* 0x000000000008781c */ /* 0x000fc4000074f070 */
[----:B------:R-:W-:Y:S01]  /*15f0*/  PLOP3.LUT P3, PT, P1, PT, PT, 0x80, 0x8 ;  /* 0x000000000008781c */ /* 0x000fe20000f6f070 */
[----:B------:R-:W-:Y:S01]  /*1600*/  IMAD.MOV.U32 R25, RZ, RZ, RZ ;  /* 0x000000ffff197224 */ /* 0x000fe200078e00ff */
[----:B------:R-:W-:Y:S01]  /*1610*/  MOV R29, UR4 ;  /* 0x00000004001d7c02 */ /* 0x000fe20008000f00 */
[----:B0-----:R-:W-:Y:S02]  /*1620*/  IMAD.U32 R19, RZ, RZ, UR4 ;  /* 0x00000004ff137e24 */ /* 0x001fe4000f8e00ff */
[----:B--2---:R-:W-:-:S05]  /*1630*/  FADD.FTZ R10, R16, -R13 ;  /* 0x8000000d100a7221 */ /* 0x004fca0000010000 */
[----:B------:R-:W-:-:S04]  /*1640*/  FSETP.NEU.FTZ.AND P4, PT, R10, RZ, PT ;  /* 0x000000ff0a00720b */ /* 0x000fc80003f9d000 */
[----:B------:R-:W-:-:S04]  /*1650*/  PLOP3.LUT P4, PT, P2, P4, PT, 0x2, 0x20 ;  /* 0x000000000020781c */ /* 0x000fc80001788072 */
[----:B------:R-:W-:-:S04]  /*1660*/  PLOP3.LUT P4, PT, P3, P4, PT, 0x8f, 0xf8 ;  /* 0x0000000000f8781c */ /* 0x000fc80001f89177 */
[----:B------:R-:W-:-:S09]  /*1670*/  FSETP.GT.OR P6, PT, R10, RZ, P4 ;  /* 0x000000ff0a00720b */ /* 0x000fd200027c4400 */
[----:B------:R-:W-:-:S06]  /*1680*/  @!P4 FADD.FTZ R18, |R10|, -RZ ;  /* 0x800000ff0a12c221 */ /* 0x000fcc0000010200 */
[----:B------:R-:W0:Y:S01]  /*1690*/  @!P4 MUFU.LG2 R18, R18 ;  /* 0x000000120012c308 */ /* 0x000e220000000c00 */
[----:B------:R-:W-:-:S07]  /*16a0*/  FSETP.GEU.AND P5, PT, R10, RZ, !P4 ;  /* 0x000000ff0a00720b */ /* 0x000fce00067ae000 */
[----:B------:R-:W2:Y:S01]  /*16b0*/  @!P4 MUFU.LG2 R17, R14 ;  /* 0x0000000e0011c308 */ /* 0x000ea20000000c00 */
[----:B------:R-:W-:Y:S01]  /*16c0*/  @!P4 IMAD.MOV.U32 R12, RZ, RZ, RZ ;  /* 0x000000ffff0cc224 */ /* 0x000fe200078e00ff */
[----:B------:R-:W-:Y:S02]  /*16d0*/  @!P6 IADD3 R12, PT, PT, RZ, -0x1, RZ ;  /* 0xffffffffff0ce810 */ /* 0x000fe40007ffe0ff */
[----:B------:R-:W-:Y:S01]  /*16e0*/  @!P4 FSETP.GT.FTZ.AND P6, PT, R10, RZ, PT ;  /* 0x000000ff0a00c20b */ /* 0x000fe20003fd4000 */
[----:B0-----:R-:W-:-:S03]  /*16f0*/  @!P4 FMUL.FTZ R16, R18, UR5 ;  /* 0x000000051210cc20 */ /* 0x001fc60008410000 */
[----:B------:R-:W-:Y:S01]  /*1700*/  @!P4 SEL R10, RZ, 0x1, !P6 ;  /* 0x00000001ff0ac807 */ /* 0x000fe20007000000 */
[----:B------:R-:W0:Y:S04]  /*1710*/  @!P4 MUFU.EX2 R13, R16 ;  /* 0x00000010000dc308 */ /* 0x000e280000000800 */
[----:B------:R-:W-:Y:S02]  /*1720*/  @P5 IMAD.MOV R12, RZ, RZ, R10 ;  /* 0x000000ffff0c5224 */ /* 0x000fe400078e020a */
[----:B--2---:R-:W-:-:S03]  /*1730*/  @!P4 FMUL.FTZ R17, R17, UR5 ;  /* 0x000000051111cc20 */ /* 0x004fc60008410000 */
[----:B------:R-:W-:-:S03]  /*1740*/  @!P4 I2FP.F32.S32 R10, R12 ;  /* 0x0000000c000ac245 */ /* 0x000fc60000201400 */
[----:B------:R-:W2:Y:S02]  /*1750*/  @!P4 MUFU.EX2 R17, -R17 ;  /* 0x800000110011c308 */ /* 0x000ea40000000800 */
[----:B0-----:R-:W-:-:S04]  /*1760*/  @!P4 FMUL.FTZ R10, R10, R13 ;  /* 0x0000000d0a0ac220 */ /* 0x001fc80000410000 */
[----:B------:R-:W-:Y:S01]  /*1770*/  @!P4 FMUL.FTZ R10, R15, R10 ;  /* 0x0000000a0f0ac220 */ /* 0x000fe20000410000 */
[----:B------:R-:W-:-:S03]  /*1780*/  IADD3 R12, P5, PT, R4, UR14, RZ ;  /* 0x0000000e040c7c10 */ /* 0x000fc6000ffbe0ff */
[----:B--2---:R-:W-:Y:S01]  /*1790*/  @!P4 FMUL.FTZ R25, R10, R17 ;  /* 0x000000110a19c220 */ /* 0x004fe20000410000 */
[----:B------:R-:W-:Y:S01]  /*17a0*/  IADD3 R20, P4, PT, R2, UR14, RZ ;  /* 0x0000000e02147c10 */ /* 0x000fe2000ff9e0ff */
[----:B------:R-:W-:Y:S01]  /*17b0*/  IMAD.WIDE.U32 R16, R19, 0x8, R22 ;  /* 0x0000000813107825 */ /* 0x000fe200078e0016 */
[----:B------:R-:W-:-:S03]  /*17c0*/  IADD3.X R13, PT, PT, R5, UR15, RZ, P5, !PT ;  /* 0x0000000f050d7c10 */ /* 0x000fc6000affe4ff */
[----:B------:R-:W-:Y:S01]  /*17d0*/  FADD.FTZ R27, -R25, -RZ ;  /* 0x800000ff191b7221 */ /* 0x000fe20000010100 */
[----:B-1----:R-:W-:Y:S01]  /*17e0*/  IADD3.X R21, PT, PT, R3, UR15, RZ, P4, !PT ;  /* 0x0000000f03157c10 */ /* 0x002fe2000a7fe4ff */
[----:B------:R-:W-:Y:S01]  /*17f0*/  IMAD.WIDE.U32 R18, R29, 0x8, R6 ;  /* 0x000000081d127825 */ /* 0x000fe200078e0006 */
[----:B------:R0:W-:Y:S04]  /*1800*/  STG.E desc[UR12][R12.64], R25 ;  /* 0x000000190c007986 */ /* 0x0001e8000c10190c */
[----:B------:R1:W-:Y:S04]  /*1810*/  STG.E desc[UR12][R20.64], R27 ;  /* 0x0000001b14007986 */ /* 0x0003e8000c10190c */
[----:B------:R-:W2:Y:S04]  /*1820*/  LDG.E R16, desc[UR12][R16.64] ;  /* 0x0000000c10107981 */ /* 0x000ea8000c1e1900 */
[----:B------:R-:W2:Y:S01]  /*1830*/  LDG.E R19, desc[UR12][R18.64] ;  /* 0x0000000c12137981 */ /* 0x000ea2000c1e1900 */
[----:B------:R-:W-:-:S02]  /*1840*/  HFMA2 R29, -RZ, RZ, 0, 0 ;  /* 0x00000000ff1d7431 */ /* 0x000fc400000001ff */
[----:B0-----:R-:W-:Y:S01]  /*1850*/  IMAD.U32 R25, RZ, RZ, UR4 ;  /* 0x00000004ff197e24 */ /* 0x001fe2000f8e00ff */
[----:B-1----:R-:W-:Y:S01]  /*1860*/  MOV R27, UR4 ;  /* 0x00000004001b7c02 */ /* 0x002fe20008000f00 */
[----:B------:R-:W-:-:S04]  /*1870*/  IMAD.U32 R21, RZ, RZ, UR4 ;  /* 0x00000004ff157e24 */ /* 0x000fc8000f8e00ff */
[----:B------:R-:W-:-:S04]  /*1880*/  IMAD.WIDE.U32 R20, R21, 0x8, R2 ;  /* 0x0000000815147825 */ /* 0x000fc800078e0002 */
[----:B--2---:R-:W-:-:S05]  /*1890*/  FADD.FTZ R10, R16, -R19 ;  /* 0x80000013100a7221 */ /* 0x004fca0000010000 */
[----:B------:R-:W-:-:S04]  /*18a0*/  FSETP.NEU.FTZ.AND P4, PT, R10, RZ, PT ;  /* 0x000000ff0a00720b */ /* 0x000fc80003f9d000 */
[----:B------:R-:W-:-:S13]  /*18b0*/  PLOP3.LUT P4, PT, P3, P2, P4, 0x1f, 0x0 ;  /* 0x000000000000781c */ /* 0x000fda0001f84347 */
[C---:B------:R-:W-:Y:S01]  /*18c0*/  @!P4 FADD.FTZ R24, |R10|.reuse, -RZ ;  /* 0x800000ff0a18c221 */ /* 0x040fe20000010200 */
[----:B------:R-:W-:-:S05]  /*18d0*/  FSETP.GT.OR P6, PT, R10, RZ, P4 ;  /* 0x000000ff0a00720b */ /* 0x000fca00027c4400 */
[----:B------:R-:W0:Y:S01]  /*18e0*/  @!P4 MUFU.LG2 R24, R24 ;  /* 0x000000180018c308 */ /* 0x000e220000000c00 */
[----:B------:R-:W-:-:S07]  /*18f0*/  FSETP.GEU.AND P5, PT, R10, RZ, !P4 ;  /* 0x000000ff0a00720b */ /* 0x000fce00067ae000 */
[----:B------:R-:W1:Y:S01]  /*1900*/  @!P4 MUFU.LG2 R26, R14 ;  /* 0x0000000e001ac308 */ /* 0x000e620000000c00 */
[----:B------:R-:W-:Y:S02]  /*1910*/  @!P4 IMAD.MOV.U32 R12, RZ, RZ, RZ ;  /* 0x000000ffff0cc224 */ /* 0x000fe400078e00ff */
[----:B------:R-:W-:Y:S01]  /*1920*/  @!P6 IMAD.MOV R12, RZ, RZ, -0x1 ;  /* 0xffffffffff0ce424 */ /* 0x000fe200078e02ff */
[----:B------:R-:W-:Y:S01]  /*1930*/  @!P4 FSETP.GT.FTZ.AND P6, PT, R10, RZ, PT ;  /* 0x000000ff0a00c20b */ /* 0x000fe20003fd4000 */
[----:B0-----:R-:W-:-:S03]  /*1940*/  @!P4 FMUL.FTZ R13, R24, UR5 ;  /* 0x00000005180dcc20 */ /* 0x001fc60008410000 */
[----:B------:R-:W-:-:S03]  /*1950*/  @!P4 SEL R10, RZ, 0x1, !P6 ;  /* 0x00000001ff0ac807 */ /* 0x000fc60007000000 */
[----:B------:R-:W0:Y:S02]  /*1960*/  @!P4 MUFU.EX2 R13, R13 ;  /* 0x0000000d000dc308 */ /* 0x000e240000000800 */
[----:B------:R-:W-:Y:S02]  /*1970*/  @P5 IMAD.MOV R12, RZ, RZ, R10 ;  /* 0x000000ffff0c5224 */ /* 0x000fe400078e020a */
[----:B-1----:R-:W-:-:S04]  /*1980*/  @!P4 FMUL.FTZ R26, R26, UR5 ;  /* 0x000000051a1acc20 */ /* 0x002fc80008410000 */
[----:B------:R-:W1:Y:S01]  /*1990*/  @!P4 MUFU.EX2 R17, -R26 ;  /* 0x8000001a0011c308 */ /* 0x000e620000000800 */
[----:B------:R-:W-:-:S05]  /*19a0*/  @!P4 I2FP.F32.S32 R10, R12 ;  /* 0x0000000c000ac245 */ /* 0x000fca0000201400 */
[----:B0-----:R-:W-:Y:S01]  /*19b0*/  @!P4 FMUL.FTZ R10, R10, R13 ;  /* 0x0000000d0a0ac220 */ /* 0x001fe20000410000 */
[----:B------:R-:W-:-:S03]  /*19c0*/  IMAD.U32 R19, RZ, RZ, UR4 ;  /* 0x00000004ff137e24 */ /* 0x000fc6000f8e00ff */
[----:B------:R-:W-:Y:S01]  /*19d0*/  @!P4 FMUL.FTZ R10, R15, R10 ;  /* 0x0000000a0f0ac220 */ /* 0x000fe20000410000 */
[----:B------:R-:W-:-:S04]  /*19e0*/  IMAD.WIDE.U32 R18, R19, 0x8, R4 ;  /* 0x0000000813127825 */ /* 0x000fc800078e0004 */
[----:B-1----:R-:W-:Y:S01]  /*19f0*/  @!P4 FMUL.FTZ R29, R10, R17 ;  /* 0x000000110a1dc220 */ /* 0x002fe20000410000 */
[----:B------:R-:W-:-:S04]  /*1a00*/  IMAD.WIDE.U32 R24, R25, 0xc, R22 ;  /* 0x0000000c19187825 */ /* 0x000fc800078e0016 */
[----:B------:R-:W-:Y:S01]  /*1a10*/  FADD.FTZ R31, -R29, -RZ ;  /* 0x800000ff1d1f7221 */ /* 0x000fe20000010100 */
[----:B------:R-:W-:Y:S01]  /*1a20*/  IMAD.WIDE.U32 R26, R27, 0xc, R6 ;  /* 0x0000000c1b1a7825 */ /* 0x000fe200078e0006 */
[----:B------:R0:W-:Y:S04]  /*1a30*/  STG.E desc[UR12][R18.64], R29 ;  /* 0x0000001d12007986 */ /* 0x0001e8000c10190c */
[----:B------:R1:W-:Y:S04]  /*1a40*/  STG.E desc[UR12][R20.64], R31 ;  /* 0x0000001f14007986 */ /* 0x0003e8000c10190c */
[----:B------:R-:W2:Y:S04]  /*1a50*/  LDG.E R24, desc[UR12][R24.64] ;  /* 0x0000000c18187981 */ /* 0x000ea8000c1e1900 */
[----:B------:R-:W2:Y:S01]  /*1a60*/  LDG.E R27, desc[UR12][R26.64] ;  /* 0x0000000c1a1b7981 */ /* 0x000ea2000c1e1900 */
[----:B------:R-:W-:Y:S01]  /*1a70*/  IMAD.U32 R17, RZ, RZ, UR4 ;  /* 0x00000004ff117e24 */ /* 0x000fe2000f8e00ff */
[----:B------:R-:W-:Y:S01]  /*1a80*/  BSSY.RECONVERGENT B0, `(.L_x_165) ;  /* 0x000001a000007945 */ /* 0x000fe20003800200 */
[----:B------:R-:W-:-:S02]  /*1a90*/  IMAD.U32 R13, RZ, RZ, UR4 ;  /* 0x00000004ff0d7e24 */ /* 0x000fc4000f8e00ff */
[----:B------:R-:W-:-:S04]  /*1aa0*/  IMAD.WIDE.U32 R16, R17, 0xc, R4 ;  /* 0x0000000c11107825 */ /* 0x000fc800078e0004 */
[----:B------:R-:W-:-:S04]  /*1ab0*/  IMAD.WIDE.U32 R12, R13, 0xc, R2 ;  /* 0x0000000c0d0c7825 */ /* 0x000fc800078e0002 */
[----:B0-----:R-:W-:Y:S02]  /*1ac0*/  IMAD.MOV.U32 R19, RZ, RZ, RZ ;  /* 0x000000ffff137224 */ /* 0x001fe400078e00ff */
[----:B--2---:R-:W-:-:S05]  /*1ad0*/  FADD.FTZ R10, R24, -R27 ;  /* 0x8000001b180a7221 */ /* 0x004fca0000010000 */
[----:B------:R-:W-:-:S04]  /*1ae0*/  FSETP.NEU.FTZ.AND P4, PT, R10, RZ, PT ;  /* 0x000000ff0a00720b */ /* 0x000fc80003f9d000 */
[----:B------:R-:W-:-:S13]  /*1af0*/  PLOP3.LUT P4, PT, P3, P2, P4, 0x1f, 0x0 ;  /* 0x000000000000781c */ /* 0x000fda0001f84347 */
[----:B-1----:R-:W-:Y:S05]  /*1b00*/  @P4 BRA `(.L_x_166) ;  /* 0x0000000000444947 */ /* 0x002fea0003800000 */
[C---:B------:R-:W-:Y:S01]  /*1b10*/  FADD.FTZ R19, |R10|.reuse, -RZ ;  /* 0x800000ff0a137221 */ /* 0x040fe20000010200 */
[----:B------:R-:W0:Y:S01]  /*1b20*/  MUFU.LG2 R24, R14 ;  /* 0x0000000e00187308 */ /* 0x000e220000000c00 */
[C---:B------:R-:W-:Y:S02]  /*1b30*/  FSETP.GT.FTZ.AND P4, PT, R10.reuse, RZ, PT ;  /* 0x000000ff0a00720b */ /* 0x040fe40003f94000 */
[----:B------:R-:W-:Y:S02]  /*1b40*/  FSETP.GEU.FTZ.AND P5, PT, R10, RZ, PT ;  /* 0x000000ff0a00720b */ /* 0x000fe40003fbe000 */
[----:B------:R-:W-:Y:S02]  /*1b50*/  SEL R10, RZ, 0x1, !P4 ;  /* 0x00000001ff0a7807 */ /* 0x000fe40006000000 */
[----:B------:R-:W-:Y:S01]  /*1b60*/  MOV R18, RZ ;  /* 0x000000ff00127202 */ /* 0x000fe20000000f00 */
[----:B------:R-:W1:Y:S06]  /*1b70*/  MUFU.LG2 R19, R19 ;  /* 0x0000001300137308 */ /* 0x000e6c0000000c00 */
[----:B------:R-:W-:-:S02]  /*1b80*/  @!P4 IMAD.MOV R18, RZ, RZ, -0x1 ;  /* 0xffffffffff12c424 */ /* 0x000fc400078e02ff */
[----:B------:R-:W-:Y:S02]  /*1b90*/  @P5 IMAD.MOV R18, RZ, RZ, R10 ;  /* 0x000000ffff125224 */ /* 0x000fe400078e020a */
[----:B0-----:R-:W-:-:S03]  /*1ba0*/  FMUL.FTZ R24, R24, UR5 ;  /* 0x0000000518187c20 */ /* 0x001fc60008410000 */
[----:B------:R-:W-:Y:S01]  /*1bb0*/  I2FP.F32.S32 R18, R18 ;  /* 0x0000001200127245 */ /* 0x000fe20000201400 */
[----:B-1----:R-:W-:Y:S02]  /*1bc0*/  FMUL.FTZ R20, R19, UR5 ;  /* 0x0000000513147c20 */ /* 0x002fe40008410000 */
[----:B------:R-:W-:Y:S04]  /*1bd0*/  MUFU.EX2 R19, -R24 ;  /* 0x8000001800137308 */ /* 0x000fe80000000800 */
[----:B------:R-:W0:Y:S02]  /*1be0*/  MUFU.EX2 R21, R20 ;  /* 0x0000001400157308 */ /* 0x000e240000000800 */
[----:B0-----:R-:W-:-:S04]  /*1bf0*/  FMUL.FTZ R18, R18, R21 ;  /* 0x0000001512127220 */ /* 0x001fc80000410000 */
[----:B------:R-:W-:-:S04]  /*1c00*/  FMUL.FTZ R18, R15, R18 ;  /* 0x000000120f127220 */ /* 0x000fc80000410000 */
[----:B------:R-:W-:-:S07]  /*1c10*/  FMUL.FTZ R19, R18, R19 ;  /* 0x0000001312137220 */ /* 0x000fce0000410000 */
.L_x_166:
[----:B------:R-:W-:Y:S05]  /*1c20*/  BSYNC.RECONVERGENT B0 ;  /* 0x0000000000007941 */ /* 0x000fea0003800200 */
.L_x_165:
[----:B------:R-:W-:Y:S02]  /*1c30*/  IMAD.U32 R31, RZ, RZ, UR4 ;  /* 0x00000004ff1f7e24 */ /* 0x000fe4000f8e00ff */
[----:B------:R-:W-:Y:S01]  /*1c40*/  FADD.FTZ R21, -R19, -RZ ;  /* 0x800000ff13157221 */ /* 0x000fe20000010100 */
[----:B------:R0:W-:Y:S01]  /*1c50*/  STG.E desc[UR12][R16.64], R19 ;  /* 0x0000001310007986 */ /* 0x0001e2000c10190c */
[----:B------:R-:W-:Y:S01]  /*1c60*/  IMAD.U32 R33, RZ, RZ, UR4 ;  /* 0x00000004ff217e24 */ /* 0x000fe2000f8e00ff */
[----:B------:R-:W-:Y:S01]  /*1c70*/  MOV R25, UR4 ;  /* 0x0000000400197c02 */ /* 0x000fe20008000f00 */
[----:B------:R-:W-:Y:S01]  /*1c80*/  IMAD.WIDE.U32 R8, R31, 0x10, R8 ;  /* 0x000000101f087825 */ /* 0x000fe200078e0008 */
[----:B------:R0:W-:Y:S03]  /*1c90*/  STG.E desc[UR12][R12.64], R21 ;  /* 0x000000150c007986 */ /* 0x0001e6000c10190c */
[----:B------:R-:W-:Y:S01]  /*1ca0*/  IMAD.WIDE.U32 R22, R33, 0x10, R22 ;  /* 0x0000001021167825 */ /* 0x000fe200078e0016 */
[----:B------:R-:W-:-:S03]  /*1cb0*/  ISETP.GE.U32.AND P4, PT, R8, R11, PT ;  /* 0x0000000b0800720c */ /* 0x000fc60003f86070 */
[----:B------:R-:W-:Y:S01]  /*1cc0*/  IMAD.U32 R27, RZ, RZ, UR4 ;  /* 0x00000004ff1b7e24 */ /* 0x000fe2000f8e00ff */
[----:B------:R-:W-:Y:S01]  /*1cd0*/  ISETP.GE.U32.AND.EX P4, PT, R9, R0, PT, P4 ;  /* 0x000000000900720c */ /* 0x000fe20003f86140 */
[----:B------:R-:W-:Y:S01]  /*1ce0*/  IMAD.U32 R29, RZ, RZ, UR4 ;  /* 0x00000004ff1d7e24 */ /* 0x000fe2000f8e00ff */
[----:B------:R-:W-:Y:S01]  /*1cf0*/  MOV R24, R22 ;  /* 0x0000001600187202 */ /* 0x000fe20000000f00 */
[----:B------:R-:W-:-:S04]  /*1d00*/  IMAD.WIDE.U32 R2, R25, 0x10, R2 ;  /* 0x0000001019027825 */ /* 0x000fc800078e0002 */
[----:B------:R-:W-:-:S04]  /*1d10*/  IMAD.WIDE.U32 R4, R27, 0x10, R4 ;  /* 0x000000101b047825 */ /* 0x000fc800078e0004 */
[----:B------:R-:W-:Y:S02]  /*1d20*/  IMAD.WIDE.U32 R6, R29, 0x10, R6 ;  /* 0x000000101d067825 */ /* 0x000fe400078e0006 */
[----:B0-----:R-:W-:Y:S05]  /*1d30*/  @!P4 BRA `(.L_x_167) ;  /* 0xfffffff400a0c947 */ /* 0x001fea000383ffff */
[----:B------:R-:W-:Y:S05]  /*1d40*/  EXIT ;  /* 0x000000000000794d */ /* 0x000fea0003800000 */
        .weak           $__internal_17_$__cuda_sm20_div_u64
        .type           $__internal_17_$__cuda_sm20_div_u64,@function
        .size           $__internal_17_$__cuda_sm20_div_u64,($__internal_18_$__cuda_sm20_dsqrt_rn_f64_mediumpath_v1 - $__internal_17_$__cuda_sm20_div_u64)
$__internal_17_$__cuda_sm20_div_u64:
        /* <DEDUP_REMOVED lines=48> */
[----:B------:R-:W-:-:S03]  /*2050*/  IMAD.WIDE.U32 R22, R35, UR14, RZ ;  /* 0x0000000e23167c25 */ /* 0x000fc6000f8e00ff */
[----:B------:R-:W-:Y:S01]  /*2060*/  IADD3.X R26, PT, PT, RZ, R26, RZ, P1, !PT ;  /* 0x0000001aff1a7210 */ /* 0x000fe20000ffe4ff */
[----:B------:R-:W-:Y:S01]  /*2070*/  IMAD R23, R35, UR15, R23 ;  /* 0x0000000f23177c24 */ /* 0x000fe2000f8e0217 */
[----:B------:R-:W-:-:S03]  /*2080*/  IADD3 R31, P1, PT, -R22, R31, RZ ;  /* 0x0000001f161f7210 */ /* 0x000fc60007f3e1ff */
[----:B------:R-:W-:Y:S01]  /*2090*/  IMAD R22, R26, UR14, R23 ;  /* 0x0000000e1a167c24 */ /* 0x000fe2000f8e0217 */
[----:B------:R-:W-:-:S03]  /*20a0*/  ISETP.GE.U32.AND P0, PT, R31, UR14, PT ;  /* 0x0000000e1f007c0c */ /* 0x000fc6000bf06070 */
[----:B------:R-:W-:Y:S01]  /*20b0*/  IMAD.X R33, R33, 0x1, ~R22, P1 ;  /* 0x0000000121217824 */ /* 0x000fe200008e0e16 */
[----:B------:R-:W-:Y:S02]  /*20c0*/  IADD3 R22, P2, PT, R35, 0x1, RZ ;  /* 0x0000000123167810 */ /* 0x000fe40007f5e0ff */
[----:B------:R-:W-:Y:S02]  /*20d0*/  IADD3 R28, P1, PT, R31, -UR14, RZ ;  /* 0x8000000e1f1c7c10 */ /* 0x000fe4000ff3e0ff */
[C---:B------:R-:W-:Y:S01]  /*20e0*/  ISETP.GE.U32.AND.EX P0, PT, R33.reuse, UR15, PT, P0 ;  /* 0x0000000f21007c0c */ /* 0x040fe2000bf06100 */
[----:B------:R-:W-:Y:S01]  /*20f0*/  IMAD.X R23, RZ, RZ, R26, P2 ;  /* 0x000000ffff177224 */ /* 0x000fe200010e061a */
[----:B------:R-:W-:Y:S02]  /*2100*/  IADD3.X R30, PT, PT, R33, ~UR15, RZ, P1, !PT ;  /* 0x8000000f211e7c10 */ /* 0x000fe40008ffe4ff */
[----:B------:R-:W-:Y:S02]  /*2110*/  SEL R35, R22, R35, P0 ;  /* 0x0000002316237207 */ /* 0x000fe40000000000 */
[----:B------:R-:W-:-:S02]  /*2120*/  SEL R28, R28, R31, P0 ;  /* 0x0000001f1c1c7207 */ /* 0x000fc40000000000 */
[----:B------:R-:W-:Y:S01]  /*2130*/  SEL R22, R23, R26, P0 ;  /* 0x0000001a17167207 */ /* 0x000fe20000000000 */
[----:B------:R-:W-:Y:S01]  /*2140*/  IMAD.MOV.U32 R23, RZ, RZ, 0x0 ;  /* 0x00000000ff177424 */ /* 0x000fe200078e00ff */
[----:B------:R-:W-:Y:S02]  /*2150*/  IADD3 R26, P2, PT, R35, 0x1, RZ ;  /* 0x00000001231a7810 */ /* 0x000fe40007f5e0ff */
[----:B------:R-:W-:Y:S02]  /*2160*/  SEL R30, R30, R33, P0 ;  /* 0x000000211e1e7207 */ /* 0x000fe40000000000 */
[----:B------:R-:W-:Y:S01]  /*2170*/  ISETP.GE.U32.AND P0, PT, R28, UR14, PT ;  /* 0x0000000e1c007c0c */ /* 0x000fe2000bf06070 */
[----:B------:R-:W-:Y:S01]  /*2180*/  IMAD.X R31, RZ, RZ, R22, P2 ;  /* 0x000000ffff1f7224 */ /* 0x000fe200010e0616 */
[----:B------:R-:W-:Y:S02]  /*2190*/  ISETP.NE.U32.AND P1, PT, RZ, UR14, PT ;  /* 0x0000000eff007c0c */ /* 0x000fe4000bf25070 */
[----:B------:R-:W-:-:S02]  /*21a0*/  ISETP.GE.U32.AND.EX P0, PT, R30, UR15, PT, P0 ;  /* 0x0000000f1e007c0c */ /* 0x000fc4000bf06100 */
[----:B------:R-:W-:Y:S02]  /*21b0*/  ISETP.NE.AND.EX P1, PT, RZ, UR15, PT, P1 ;  /* 0x0000000fff007c0c */ /* 0x000fe4000bf25310 */
[----:B------:R-:W-:Y:S02]  /*21c0*/  SEL R31, R31, R22, P0 ;  /* 0x000000161f1f7207 */ /* 0x000fe40000000000 */
[----:B------:R-:W-:Y:S02]  /*21d0*/  MOV R22, R24 ;  /* 0x0000001800167202 */ /* 0x000fe40000000f00 */
[----:B------:R-:W-:Y:S02]  /*21e0*/  SEL R26, R26, R35, P0 ;  /* 0x000000231a1a7207 */ /* 0x000fe40000000000 */
[----:B------:R-:W-:Y:S02]  /*21f0*/  SEL R31, R31, 0xffffffff, P1 ;  /* 0xffffffff1f1f7807 */ /* 0x000fe40000800000 */
[----:B------:R-:W-:Y:S01]  /*2200*/  SEL R26, R26, 0xffffffff, P1 ;  /* 0xffffffff1a1a7807 */ /* 0x000fe20000800000 */
[----:B------:R-:W-:Y:S06]  /*2210*/  RET.REL.NODEC R22 `(_ZN2at6native55_GLOBAL__N__6c1c77d0_17_DistanceKernel_cu_7dd49032_311431pdist_backward_kernel_cuda_implIfNS1_5distsIfE6lt_twoEEEvPT_PKS6_S9_S9_llllS6_dd) ;  /* 0xffffffdc16787950 */ /* 0x000fec0003c3ffff */
        .weak           $__internal_18_$__cuda_sm20_dsqrt_rn_f64_mediumpath_v1
        .type           $__internal_18_$__cuda_sm20_dsqrt_rn_f64_mediumpath_v1,@function
        .size           $__internal_18_$__cuda_sm20_dsqrt_rn_f64_mediumpath_v1,(.L_x_788 - $__internal_18_$__cuda_sm20_dsqrt_rn_f64_mediumpath_v1)
$__internal_18_$__cuda_sm20_dsqrt_rn_f64_mediumpath_v1:
        /* <DEDUP_REMOVED lines=19> */
.L_x_169:
        /* <DEDUP_REMOVED lines=55> */
.L_x_171:
[----:B------:R0:W1:Y:S02]  /*26c0*/  DADD R4, R2, R2 ;  /* 0x0000000002047229 */ /* 0x0000640000000002 */
.L_x_170:
[----:B------:R-:W-:Y:S05]  /*26d0*/  BSYNC.RECONVERGENT B1 ;  /* 0x0000000000017941 */ /* 0x000fea0003800200 */
.L_x_168:
[----:B0-----:R-:W-:Y:S01]  /*26e0*/  IMAD.MOV.U32 R2, RZ, RZ, R0 ;  /* 0x000000ffff027224 */ /* 0x001fe200078e0000 */
[----:B-1----:R-:W-:Y:S01]  /*26f0*/  MOV R15, R5 ;  /* 0x00000005000f7202 */ /* 0x002fe20000000f00 */
[----:B------:R-:W-:Y:S02]  /*2700*/  IMAD.MOV.U32 R3, RZ, RZ, 0x0 ;  /* 0x00000000ff037424 */ /* 0x000fe400078e00ff */
[----:B------:R-:W-:Y:S02]  /*2710*/  IMAD.MOV.U32 R14, RZ, RZ, R4 ;  /* 0x000000ffff0e7224 */ /* 0x000fe400078e0004 */
[----:B------:R-:W-:Y:S05]  /*2720*/  RET.REL.NODEC R2 `(_ZN2at6native55_GLOBAL__N__6c1c77d0_17_DistanceKernel_cu_7dd49032_311431pdist_backward_kernel_cuda_implIfNS1_5distsIfE6lt_twoEEEvPT_PKS6_S9_S9_llllS6_dd) ;  /* 0xffffffd802347950 */ /* 0x000fea0003c3ffff */
.L_x_172:
        /* <DEDUP_REMOVED lines=13> */
.L_x_788:


//--------------------- .text._ZN2at6native55_GLOBAL__N__6c1c77d0_17_DistanceKernel_cu_7dd49032_311431pdist_backward_kernel_cuda_implIfNS1_5distsIfE3oneEEEvPT_PKS6_S9_S9_llllS6_dd --------------------------
	.section	.text._ZN2at6native55_GLOBAL__N__6c1c77d0_17_DistanceKernel_cu_7dd49032_311431pdist_backward_kernel_cuda_implIfNS1_5distsIfE3oneEEEvPT_PKS6_S9_S9_llllS6_dd,"ax",@progbits
	.align	128
.text._ZN2at6native55_GLOBAL__N__6c1c77d0_17_DistanceKernel_cu_7dd49032_311431pdist_backward_kernel_cuda_implIfNS1_5distsIfE3oneEEEvPT_PKS6_S9_S9_llllS6_dd:
        .type           _ZN2at6native55_GLOBAL__N__6c1c77d0_17_DistanceKernel_cu_7dd49032_311431pdist_backward_kernel_cuda_implIfNS1_5distsIfE3oneEEEvPT_PKS6_S9_S9_llllS6_dd,@function
        .size           _ZN2at6native55_GLOBAL__N__6c1c77d0_17_DistanceKernel_cu_7dd49032_311431pdist_backward_kernel_cuda_implIfNS1_5distsIfE3oneEEEvPT_PKS6_S9_S9_llllS6_dd,(.L_x_791 - _ZN2at6native55_GLOBAL__N__6c1c77d0_17_DistanceKernel_cu_7dd49032_311431pdist_backward_kernel_cuda_implIfNS1_5distsIfE3oneEEEvPT_PKS6_S9_S9_llllS6_dd)
        .other          _ZN2at6native55_GLOBAL__N__6c1c77d0_17_DistanceKernel_cu_7dd49032_311431pdist_backward_kernel_cuda_implIfNS1_5distsIfE3oneEEEvPT_PKS6_S9_S9_llllS6_dd,@"STO_CUDA_ENTRY STV_DEFAULT"
_ZN2at6native55_GLOBAL__N__6c1c77d0_17_DistanceKernel_cu_7dd49032_311431pdist_backward_kernel_cuda_implIfNS1_5distsIfE3oneEEEvPT_PKS6_S9_S9_llllS6_dd:
        /* <DEDUP_REMOVED lines=74> */
[----:B------:R-:W-:Y:S05]  /*04a0*/  CALL.REL.NOINC `($__internal_20_$__cuda_sm20_dsqrt_rn_f64_mediumpath_v1) ;  /* 0x0000001800047944 */ /* 0x000fea0003c00000 */
.L_x_174:
[----:B------:R-:W-:Y:S05]  /*04b0*/  BSYNC.RECONVERGENT B0 ;  /* 0x0000000000007941 */ /* 0x000fea0003800200 */
.L_x_173:
[----:B------:R-:W0:Y:S01]  /*04c0*/  LDCU.64 UR6, c[0x0][0x3c8] ;  /* 0x00007900ff0677ac */ /* 0x000e220008000a00 */
[----:B------:R-:W1:Y:S01]  /*04d0*/  S2R R23, SR_TID.Y ;  /* 0x0000000000177919 */ /* 0x000e620000002200 */
[----:B------:R-:W2:Y:S01]  /*04e0*/  LDCU.128 UR16, c[0x0][0x3a0] ;  /* 0x00007400ff1077ac */ /* 0x000ea20008000c00 */
[----:B------:R-:W3:Y:S01]  /*04f0*/  LDCU.128 UR20, c[0x0][0x380] ;  /* 0x00007000ff1477ac */ /* 0x000ee20008000c00 */
[----:B------:R-:W4:Y:S01]  /*0500*/  LDCU.64 UR8, c[0x0][0x390] ;  /* 0x00007200ff0877ac */ /* 0x000f220008000a00 */
        /* <DEDUP_REMOVED lines=8> */
[C---:B--2---:R-:W-:Y:S01]  /*0590*/  IADD3 R15, P1, PT, -R8.reuse, UR18, RZ ;  /* 0x00000012080f7c10 */ /* 0x044fe2000ff3e1ff */
[----:B------:R-:W-:-:S03]  /*05a0*/  IMAD.WIDE.U32 R4, R8, R8, R8 ;  /* 0x0000000808047225 */ /* 0x000fc600078e0008 */
[----:B------:R-:W-:Y:S01]  /*05b0*/  IADD3 R15, P2, PT, R15, -0x2, RZ ;  /* 0xfffffffe0f0f7810 */ /* 0x000fe20007f5e0ff */
[----:B------:R-:W-:Y:S01]  /*05c0*/  IMAD R11, R8, R9, R7 ;  /* 0x00000009080b7224 */ /* 0x000fe200078e0207 */
[----:B------:R-:W-:-:S03]  /*05d0*/  IADD3 R7, P0, PT, RZ, -R8, RZ ;  /* 0x80000008ff077210 */ /* 0x000fc60007f1e0ff */
[----:B------:R-:W-:Y:S01]  /*05e0*/  IMAD.IADD R5, R5, 0x1, R11 ;  /* 0x0000000105057824 */ /* 0x000fe200078e020b */
[----:B-1----:R-:W-:Y:S01]  /*05f0*/  IADD3 R23, PT, PT, R23, UR4, RZ ;  /* 0x0000000417177c10 */ /* 0x002fe2000fffe0ff */
[----:B------:R-:W-:-:S03]  /*0600*/  IMAD.X R6, RZ, RZ, ~R9, P0 ;  /* 0x000000ffff067224 */ /* 0x000fc600000e0e09 */
[----:B------:R-:W-:Y:S01]  /*0610*/  LEA.HI R11, P0, R5, R4, RZ, 0x1 ;  /* 0x00000004050b7211 */ /* 0x000fe200078108ff */
[----:B------:R-:W-:-:S04]  /*0620*/  IMAD R6, R6, UR18, RZ ;  /* 0x0000001206067c24 */ /* 0x000fc8000f8e02ff */
[----:B------:R-:W-:Y:S02]  /*0630*/  IMAD.X R0, RZ, RZ, R5, P0 ;  /* 0x000000ffff007224 */ /* 0x000fe400000e0605 */
[----:B------:R-:W-:-:S03]  /*0640*/  IMAD.WIDE.U32 R4, R7, UR18, R2 ;  /* 0x0000001207047c25 */ /* 0x000fc6000f8e0002 */
[----:B------:R-:W-:Y:S01]  /*0650*/  SHF.R.S64 R11, R11, 0x1, R0 ;  /* 0x000000010b0b7819 */ /* 0x000fe20000001000 */
[----:B------:R-:W-:Y:S01]  /*0660*/  IMAD R6, R7, UR19, R6 ;  /* 0x0000001307067c24 */ /* 0x000fe2000f8e0206 */
[----:B------:R-:W-:Y:S01]  /*0670*/  SHF.R.S32.HI R7, RZ, 0x1, R0 ;  /* 0x00000001ff077819 */ /* 0x000fe20000011400 */
[----:B------:R-:W-:Y:S01]  /*0680*/  IMAD R3, R3, UR16, RZ ;  /* 0x0000001003037c24 */ /* 0x000fe2000f8e02ff */
[----:B------:R-:W-:-:S03]  /*0690*/  IADD3 R11, P0, PT, R11, R4, RZ ;  /* 0x000000040b0b7210 */ /* 0x000fc60007f1e0ff */
[----:B------:R-:W-:Y:S01]  /*06a0*/  IMAD R13, R2, UR17, R3 ;  /* 0x00000011020d7c24 */ /* 0x000fe2000f8e0203 */
[----:B------:R-:W-:Y:S02]  /*06b0*/  IADD3.X R7, PT, PT, R7, R5, R6, P0, !PT ;  /* 0x0000000507077210 */ /* 0x000fe400007fe406 */
[----:B------:R-:W-:Y:S02]  /*06c0*/  MOV R5, UR19 ;  /* 0x0000001300057c02 */ /* 0x000fe40008000f00 */
[----:B------:R-:W-:Y:S01]  /*06d0*/  IADD3 R12, P0, PT, R8, 0x1, RZ ;  /* 0x00000001080c7810 */ /* 0x000fe20007f1e0ff */
[----:B------:R-:W-:Y:S01]  /*06e0*/  IMAD R10, R7, UR18, RZ ;  /* 0x00000012070a7c24 */ /* 0x000fe2000f8e02ff */
[----:B------:R-:W-:Y:S01]  /*06f0*/  IADD3.X R3, PT, PT, ~R9, -0x1, R5, P2, P1 ;  /* 0xffffffff09037810 */ /* 0x000fe200017e2505 */
[----:B------:R-:W-:-:S04]  /*0700*/  IMAD.WIDE.U32 R4, R2, UR16, RZ ;  /* 0x0000001002047c25 */ /* 0x000fc8000f8e00ff */
[--C-:B------:R-:W-:Y:S01]  /*0710*/  IMAD.X R0, RZ, RZ, R9.reuse, P0 ;  /* 0x000000ffff007224 */ /* 0x100fe200000e0609 */
[----:B------:R-:W-:Y:S01]  /*0720*/  IADD3 R6, P0, PT, R11, R12, RZ ;  /* 0x0000000c0b067210 */ /* 0x000fe20007f1e0ff */
[----:B------:R-:W-:Y:S02]  /*0730*/  IMAD R14, R3, UR18, RZ ;  /* 0x00000012030e7c24 */ /* 0x000fe4000f8e02ff */
[C---:B------:R-:W-:Y:S02]  /*0740*/  IMAD R17, R11.reuse, UR19, R10 ;  /* 0x000000130b117c24 */ /* 0x040fe4000f8e020a */
[----:B------:R-:W-:-:S04]  /*0750*/  IMAD.WIDE.U32 R2, R11, UR18, R8 ;  /* 0x000000120b027c25 */ /* 0x000fc8000f8e0008 */
[----:B------:R-:W-:Y:S01]  /*0760*/  IMAD.X R7, R7, 0x1, R0, P0 ;  /* 0x0000000107077824 */ /* 0x000fe200000e0600 */
[----:B---3--:R-:W-:Y:S01]  /*0770*/  LEA R10, P0, R4, UR22, 0x2 ;  /* 0x00000016040a7c11 */ /* 0x008fe2000f8010ff */
[----:B------:R-:W-:Y:S02]  /*0780*/  IMAD R19, R15, UR19, R14 ;  /* 0x000000130f137c24 */ /* 0x000fe4000f8e020e */
[----:B------:R-:W-:Y:S02]  /*0790*/  IMAD.IADD R3, R3, 0x1, R17 ;  /* 0x0000000103037824 */ /* 0x000fe400078e0211 */
[----:B------:R-:W-:-:S04]  /*07a0*/  IMAD.WIDE.U32 R14, R15, UR18, R6 ;  /* 0x000000120f0e7c25 */ /* 0x000fc8000f8e0006 */
[----:B------:R-:W-:Y:S02]  /*07b0*/  IMAD.IADD R5, R5, 0x1, R13 ;  /* 0x0000000105057824 */ /* 0x000fe400078e020d */
[----:B-----5:R-:W-:Y:S02]  /*07c0*/  IMAD R13, R3, UR6, RZ ;  /* 0x00000006030d7c24 */ /* 0x020fe4000f8e02ff */
[----:B------:R-:W-:Y:S01]  /*07d0*/  IMAD.IADD R3, R15, 0x1, R19 ;  /* 0x000000010f037824 */ /* 0x000fe200078e0213 */
[----:B------:R-:W-:Y:S01]  /*07e0*/  LEA.HI.X R11, R4, UR23, R5, 0x2, P0 ;  /* 0x00000017040b7c11 */ /* 0x000fe200080f1405 */
[----:B------:R-:W-:Y:S01]  /*07f0*/  IMAD R5, R7, UR6, RZ ;  /* 0x0000000607057c24 */ /* 0x000fe2000f8e02ff */
[----:B------:R-:W-:Y:S01]  /*0800*/  ISETP.GE.U32.AND P0, PT, R23, UR6, PT ;  /* 0x0000000617007c0c */ /* 0x000fe2000bf06070 */
[----:B------:R-:W-:Y:S02]  /*0810*/  IMAD R3, R3, UR6, RZ ;  /* 0x0000000603037c24 */ /* 0x000fe4000f8e02ff */
[----:B------:R-:W-:Y:S01]  /*0820*/  IMAD R21, R6, UR7, R5 ;  /* 0x0000000706157c24 */ /* 0x000fe2000f8e0205 */
[----:B------:R-:W-:Y:S01]  /*0830*/  ISETP.GE.AND.EX P0, PT, RZ, UR7, PT, P0 ;  /* 0x00000007ff007c0c */ /* 0x000fe2000bf06300 */
[----:B------:R-:W-:-:S04]  /*0840*/  IMAD.WIDE.U32 R4, R2, UR6, RZ ;  /* 0x0000000602047c25 */ /* 0x000fc8000f8e00ff */
[----:B------:R-:W-:Y:S01]  /*0850*/  IMAD R13, R2, UR7, R13 ;  /* 0x00000007020d7c24 */ /* 0x000fe2000f8e020d */
[----:B------:R-:W-:Y:S01]  /*0860*/  IADD3 R27, P1, PT, R23, R4, RZ ;  /* 0x00000004171b7210 */ /* 0x000fe20007f3e0ff */
[C---:B------:R-:W-:Y:S02]  /*0870*/  IMAD R17, R14.reuse, UR7, R3 ;  /* 0x000000070e117c24 */ /* 0x040fe4000f8e0203 */
[----:B------:R-:W-:Y:S01]  /*0880*/  IMAD.WIDE.U32 R2, R14, UR6, RZ ;  /* 0x000000060e027c25 */ /* 0x000fe2000f8e00ff */
[----:B------:R-:W-:-:S03]  /*0890*/  LEA R18, P3, R27, UR20, 0x2 ;  /* 0x000000141b127c11 */ /* 0x000fc6000f8610ff */
[----:B------:R-:W-:Y:S01]  /*08a0*/  IMAD.WIDE.U32 R6, R6, UR6, RZ ;  /* 0x0000000606067c25 */ /* 0x000fe2000f8e00ff */
[----:B------:R-:W-:-:S03]  /*08b0*/  IADD3 R29, P5, PT, R23, R2, RZ ;  /* 0x00000002171d7210 */ /* 0x000fc60007fbe0ff */
[----:B------:R-:W-:Y:S01]  /*08c0*/  IMAD.IADD R21, R7, 0x1, R21 ;  /* 0x0000000107157824 */ /* 0x000fe200078e0215 */
[----:B------:R-:W-:Y:S01]  /*08d0*/  IADD3 R25, P2, PT, R23, R6, RZ ;  /* 0x0000000617197210 */ /* 0x000fe20007f5e0ff */
[----:B------:R-:W-:Y:S02]  /*08e0*/  IMAD.IADD R19, R5, 0x1, R13 ;  /* 0x0000000105137824 */ /* 0x000fe400078e020d */
[----:B------:R-:W-:Y:S01]  /*08f0*/  IMAD.IADD R17, R3, 0x1, R17 ;  /* 0x0000000103117824 */ /* 0x000fe200078e0211 */
[----:B------:R-:W-:Y:S01]  /*0900*/  IADD3.X R24, PT, PT, RZ, R21, RZ, P2, !PT ;  /* 0x00000015ff187210 */ /* 0x000fe200017fe4ff */
[----:B------:R-:W-:Y:S01]  /*0910*/  IMAD.X R22, RZ, RZ, R19, P1 ;  /* 0x000000ffff167224 */ /* 0x000fe200008e0613 */
[----:B------:R-:W-:Y:S01]  /*0920*/  LEA R20, P2, R29, UR20, 0x2 ;  /* 0x000000141d147c11 */ /* 0x000fe2000f8410ff */
[----:B------:R-:W-:Y:S01]  /*0930*/  IMAD.X R14, RZ, RZ, R17, P5 ;  /* 0x000000ffff0e7224 */ /* 0x000fe200028e0611 */
[----:B----4-:R-:W-:Y:S01]  /*0940*/  LEA R16, P4, R25, UR8, 0x2 ;  /* 0x0000000819107c11 */ /* 0x010fe2000f8810ff */
[----:B------:R-:W-:Y:S01]  /*0950*/  IMAD R13, R9, UR6, RZ ;  /* 0x00000006090d7c24 */ /* 0x000fe2000f8e02ff */
[----:B------:R-:W-:-:S02]  /*0960*/  LEA.HI.X R27, R27, UR21, R22, 0x2, P3 ;  /* 0x000000151b1b7c11 */ /* 0x000fc400098f1416 */
[----:B------:R-:W-:Y:S01]  /*0970*/  LEA.HI.X R29, R29, UR21, R14, 0x2, P2 ;  /* 0x000000151d1d7c11 */ /* 0x000fe200090f140e */
[----:B------:R-:W-:Y:S01]  /*0980*/  IMAD R31, R8, UR7, R13 ;  /* 0x00000007081f7c24 */ /* 0x000fe2000f8e020d */
[----:B------:R-:W-:Y:S01]  /*0990*/  LEA.HI.X R25, R25, UR9, R24, 0x2, P4 ;  /* 0x0000000919197c11 */ /* 0x000fe2000a0f1418 */
[----:B------:R-:W-:Y:S06]  /*09a0*/  @P0 EXIT ;  /* 0x000000000000094d */ /* 0x000fec0003800000 */
[----:B------:R-:W-:Y:S01]  /*09b0*/  IMAD.WIDE.U32 R14, R8, UR6, RZ ;  /* 0x00000006080e7c25 */ /* 0x000fe2000f8e00ff */
[----:B------:R-:W-:Y:S01]  /*09c0*/  UIMAD.WIDE.U32 UR14, UR10, 0x4, URZ ;  /* 0x000000040a0e78a5 */ /* 0x000fe2000f8e00ff */
[----:B------:R0:W5:Y:S01]  /*09d0*/  LDG.E R10, desc[UR12][R10.64] ;  /* 0x0000000c0a0a7981 */ /* 0x000162000c1e1900 */
[----:B------:R-:W-:Y:S01]  /*09e0*/  BSSY.RECONVERGENT B0, `(.L_x_175) ;  /* 0x000003a000007945 */ /* 0x000fe20003800200 */
[----:B------:R-:W-:Y:S01]  /*09f0*/  IMAD R9, R0, UR6, RZ ;  /* 0x0000000600097c24 */ /* 0x000fe2000f8e02ff */
[----:B------:R-:W-:Y:S01]  /*0a00*/  SHF.L.U32 R22, R14, 0x2, RZ ;  /* 0x000000020e167819 */ /* 0x000fe200000006ff */
[----:B------:R-:W-:Y:S02]  /*0a10*/  IMAD.IADD R15, R15, 0x1, R31 ;  /* 0x000000010f0f7824 */ /* 0x000fe400078e021f */
[----:B------:R-:W-:Y:S02]  /*0a20*/  IMAD R33, R12, UR7, R9 ;  /* 0x000000070c217c24 */ /* 0x000fe4000f8e0209 */
[----:B------:R-:W-:Y:S01]  /*0a30*/  IMAD.U32 R31, RZ, RZ, UR8 ;  /* 0x00000008ff1f7e24 */ /* 0x000fe2000f8e00ff */
[----:B------:R-:W-:Y:S01]  /*0a40*/  SHF.L.U64.HI R14, R14, 0x2, R15 ;  /* 0x000000020e0e7819 */ /* 0x000fe2000001020f */
[----:B------:R-:W-:-:S03]  /*0a50*/  IMAD.WIDE.U32 R8, R23, 0x4, RZ ;  /* 0x0000000417087825 */ /* 0x000fc600078e00ff */
[----:B------:R-:W-:Y:S01]  /*0a60*/  IADD3 R23, P0, P1, R31, UR14, R22 ;  /* 0x0000000e1f177c10 */ /* 0x000fe2000f91e016 */
[----:B------:R-:W-:Y:S02]  /*0a70*/  IMAD.U32 R35, RZ, RZ, UR9 ;  /* 0x00000009ff237e24 */ /* 0x000fe4000f8e00ff */
[----:B------:R-:W-:Y:S02]  /*0a80*/  IMAD.MOV.U32 R0, RZ, RZ, R8 ;  /* 0x000000ffff007224 */ /* 0x000fe400078e0008 */
[----:B------:R-:W-:Y:S01]  /*0a90*/  IMAD.WIDE.U32 R12, R12, UR6, RZ ;  /* 0x000000060c0c7c25 */ /* 0x000fe2000f8e00ff */
[----:B------:R-:W-:Y:S02]  /*0aa0*/  IADD3.X R26, PT, PT, R35, UR15, R14, P0, P1 ;  /* 0x0000000f231a7c10 */ /* 0x000fe400087e240e */
[----:B------:R-:W-:Y:S01]  /*0ab0*/  IADD3 R24, P0, PT, R23, R0, RZ ;  /* 0x0000000017187210 */ /* 0x000fe20007f1e0ff */
[----:B------:R-:W-:Y:S01]  /*0ac0*/  IMAD.MOV.U32 R15, RZ, RZ, R9 ;  /* 0x000000ffff0f7224 */ /* 0x000fe200078e0009 */
[----:B0-----:R-:W-:Y:S01]  /*0ad0*/  LEA R11, P2, R12, UR8, 0x2 ;  /* 0x000000080c0b7c11 */ /* 0x001fe2000f8410ff */
[----:B------:R-:W-:-:S03]  /*0ae0*/  IMAD.IADD R33, R13, 0x1, R33 ;  /* 0x000000010d217824 */ /* 0x000fc600078e0221 */
[----:B------:R-:W-:Y:S02]  /*0af0*/  IADD3.X R26, PT, PT, R26, R15, RZ, P0, !PT ;  /* 0x0000000f1a1a7210 */ /* 0x000fe400007fe4ff */
[----:B------:R-:W-:Y:S02]  /*0b00*/  LEA.HI.X R33, R12, UR9, R33, 0x2, P2 ;  /* 0x000000090c217c11 */ /* 0x000fe400090f1421 */
[CC--:B------:R-:W-:Y:S02]  /*0b10*/  ISETP.GT.U32.AND P1, PT, R24.reuse, R11.reuse, PT ;  /* 0x0000000b1800720c */ /* 0x0c0fe40003f24070 */
[----:B------:R-:W-:Y:S02]  /*0b20*/  ISETP.GE.U32.AND P0, PT, R24, R11, PT ;  /* 0x0000000b1800720c */ /* 0x000fe40003f06070 */
[CC--:B------:R-:W-:Y:S02]  /*0b30*/  ISETP.GT.U32.AND.EX P1, PT, R26.reuse, R33.reuse, PT, P1 ;  /* 0x000000211a00720c */ /* 0x0c0fe40003f24110 */
[----:B------:R-:W-:-:S02]  /*0b40*/  ISETP.GE.U32.AND.EX P0, PT, R26, R33, PT, P0 ;  /* 0x000000211a00720c */ /* 0x000fc40003f06100 */
[----:B------:R-:W-:Y:S02]  /*0b50*/  SEL R12, R24, R11, P1 ;  /* 0x0000000b180c7207 */ /* 0x000fe40000800000 */
[----:B------:R-:W-:Y:S02]  /*0b60*/  SEL R13, RZ, 0x1, P0 ;  /* 0x00000001ff0d7807 */ /* 0x000fe40000000000 */
[----:B------:R-:W-:Y:S02]  /*0b70*/  IADD3 R11, P0, PT, R22, UR8, RZ ;  /* 0x00000008160b7c10 */ /* 0x000fe4000ff1e0ff */
[----:B------:R-:W-:Y:S02]  /*0b80*/  IADD3 R31, P2, P3, R12, -R24, -R13 ;  /* 0x800000180c1f7210 */ /* 0x000fe40007b5e80d */
[----:B------:R-:W-:Y:S02]  /*0b90*/  SEL R33, R26, R33, P1 ;  /* 0x000000211a217207 */ /* 0x000fe40000800000 */
[----:B------:R-:W-:-:S02]  /*0ba0*/  IADD3.X R12, PT, PT, R14, UR9, RZ, P0, !PT ;  /* 0x000000090e0c7c10 */ /* 0x000fc400087fe4ff */
[----:B------:R-:W-:Y:S02]  /*0bb0*/  IADD3 R14, P0, PT, R8, R11, RZ ;  /* 0x0000000b080e7210 */ /* 0x000fe40007f1e0ff */
[----:B------:R-:W-:-:S03]  /*0bc0*/  IADD3.X R33, PT, PT, R33, -0x1, ~R26, P2, P3 ;  /* 0xffffffff21217810 */ /* 0x000fc600017e6c1a */
[----:B------:R-:W-:Y:S01]  /*0bd0*/  IMAD.X R23, R9, 0x1, R12, P0 ;  /* 0x0000000109177824 */ /* 0x000fe200000e060c */
[----:B------:R-:W-:-:S13]  /*0be0*/  ISETP.NE.U32.AND P0, PT, R33, RZ, PT ;  /* 0x000000ff2100720c */ /* 0x000fda0003f05070 */
        /* <DEDUP_REMOVED lines=21> */
.L_x_176:
[----:B------:R-:W-:-:S07]  /*0d40*/  MOV R22, 0xd60 ;  /* 0x00000d6000167802 */ /* 0x000fce0000000f00 */
[----:B-----5:R-:W-:Y:S05]  /*0d50*/  CALL.REL.NOINC `($__internal_19_$__cuda_sm20_div_u64) ;  /* 0x0000000800a47944 */ /* 0x020fea0003c00000 */
[----:B------:R-:W-:Y:S01]  /*0d60*/  MOV R8, R24 ;  /* 0x0000001800087202 */ /* 0x000fe20000000f00 */
[----:B------:R-:W-:-:S07]  /*0d70*/  IMAD.MOV.U32 R9, RZ, RZ, R31 ;  /* 0x000000ffff097224 */ /* 0x000fce00078e001f */
.L_x_177:
[----:B------:R-:W-:Y:S05]  /*0d80*/  BSYNC.RECONVERGENT B0 ;  /* 0x0000000000007941 */ /* 0x000fea0003800200 */
.L_x_175:
        /* <DEDUP_REMOVED lines=10> */
[----:B------:R-:W-:Y:S02]  /*0e30*/  VIADD R24, R13, 0x1 ;  /* 0x000000010d187836 */ /* 0x000fe40000000000 */
[----:B------:R-:W-:Y:S01]  /*0e40*/  HFMA2 R25, -RZ, RZ, 0, 0 ;  /* 0x00000000ff197431 */ /* 0x000fe200000001ff */
[----:B------:R-:W-:Y:S01]  /*0e50*/  BSSY.RECONVERGENT B1, `(.L_x_180) ;  /* 0x0000026000017945 */ /* 0x000fe20003800200 */
[----:B------:R-:W1:Y:S01]  /*0e60*/  LDCU.64 UR6, c[0x0][0x390] ;  /* 0x00007200ff0677ac */ /* 0x000e620008000a00 */
[----:B------:R-:W-:Y:S02]  /*0e70*/  LOP3.LUT R24, R24, 0x3, RZ, 0xc0, !PT ;  /* 0x0000000318187812 */ /* 0x000fe400078ec0ff */
[----:B0-----:R-:W-:Y:S02]  /*0e80*/  LEA R7, P0, R2, UR4, 0x2 ;  /* 0x0000000402077c11 */ /* 0x001fe4000f8010ff */
[----:B------:R-:W-:-:S02]  /*0e90*/  LEA R5, P1, R4, UR4, 0x2 ;  /* 0x0000000404057c11 */ /* 0x000fc4000f8210ff */
[----:B-1----:R-:W-:Y:S02]  /*0ea0*/  LEA R3, P2, R6, UR6, 0x2 ;  /* 0x0000000606037c11 */ /* 0x002fe4000f8410ff */
[----:B------:R-:W-:Y:S02]  /*0eb0*/  LEA.HI.X R2, R2, UR5, R17, 0x2, P0 ;  /* 0x0000000502027c11 */ /* 0x000fe400080f1411 */
[----:B------:R-:W-:Y:S02]  /*0ec0*/  LEA.HI.X R6, R6, UR7, R21, 0x2, P2 ;  /* 0x0000000706067c11 */ /* 0x000fe400090f1415 */
[----:B------:R-:W-:-:S07]  /*0ed0*/  LEA.HI.X R4, R4, UR5, R19, 0x2, P1 ;  /* 0x0000000504047c11 */ /* 0x000fce00088f1413 */
.L_x_181:
[----:B------:R-:W-:Y:S01]  /*0ee0*/  IADD3 R16, P0, PT, R0, R3, RZ ;  /* 0x0000000300107210 */ /* 0x000fe20007f1e0ff */
[----:B------:R-:W2:Y:S04]  /*0ef0*/  LDG.E R8, desc[UR12][R8.64] ;  /* 0x0000000c08087981 */ /* 0x000ea8000c1e1900 */
[----:B------:R-:W-:-:S06]  /*0f00*/  IMAD.X R17, R15, 0x1, R6, P0 ;  /* 0x000000010f117824 */ /* 0x000fcc00000e0606 */
[----:B------:R-:W2:Y:S01]  /*0f10*/  LDG.E R17, desc[UR12][R16.64] ;  /* 0x0000000c10117981 */ /* 0x000ea2000c1e1900 */
[----:B------:R-:W-:Y:S02]  /*0f20*/  IMAD.MOV.U32 R18, RZ, RZ, RZ ;  /* 0x000000ffff127224 */ /* 0x000fe400078e00ff */
[----:B--2---:R-:W-:-:S05]  /*0f30*/  FADD.FTZ R14, R8, -R17 ;  /* 0x80000011080e7221 */ /* 0x004fca0000010000 */
[C---:B------:R-:W-:Y:S02]  /*0f40*/  FSETP.GT.FTZ.AND P0, PT, R14.reuse, RZ, PT ;  /* 0x000000ff0e00720b */ /* 0x040fe40003f14000 */
[----:B------:R-:W-:Y:S02]  /*0f50*/  FSETP.GEU.FTZ.AND P1, PT, R14, RZ, PT ;  /* 0x000000ff0e00720b */ /* 0x000fe40003f3e000 */
[----:B------:R-:W-:-:S09]  /*0f60*/  SEL R14, RZ, 0x1, !P0 ;  /* 0x00000001ff0e7807 */ /* 0x000fd20004000000 */
[----:B------:R-:W-:Y:S02]  /*0f70*/  @!P0 IMAD.MOV R18, RZ, RZ, -0x1 ;  /* 0xffffffffff128424 */ /* 0x000fe400078e02ff */
[----:B------:R-:W-:Y:S01]  /*0f80*/  @P1 IMAD.MOV R18, RZ, RZ, R14 ;  /* 0x000000ffff121224 */ /* 0x000fe200078e020e */
[----:B------:R-:W-:-:S04]  /*0f90*/  IADD3 R20, P0, PT, R0, R7, RZ ;  /* 0x0000000700147210 */ /* 0x000fc80007f1e0ff */
[----:B------:R-:W-:Y:S02]  /*0fa0*/  I2FP.F32.S32 R19, R18 ;  /* 0x0000001200137245 */ /* 0x000fe40000201400 */
[----:B------:R-:W-:-:S03]  /*0fb0*/  IADD3 R18, P1, PT, R0, R5, RZ ;  /* 0x0000000500127210 */ /* 0x000fc60007f3e0ff */
[----:B-----5:R-:W-:Y:S01]  /*0fc0*/  FMUL.FTZ R17, R10, R19 ;  /* 0x000000130a117220 */ /* 0x020fe20000410000 */
[C---:B------:R-:W-:Y:S01]  /*0fd0*/  IADD3.X R19, PT, PT, R15.reuse, R4, RZ, P1, !PT ;  /* 0x000000040f137210 */ /* 0x040fe20000ffe4ff */
[----:B------:R-:W-:Y:S01]  /*0fe0*/  IMAD.X R21, R15, 0x1, R2, P0 ;  /* 0x000000010f157824 */ /* 0x000fe200000e0602 */
[----:B------:R-:W-:Y:S01]  /*0ff0*/  IADD3 R24, P0, PT, R24, -0x1, RZ ;  /* 0xffffffff18187810 */ /* 0x000fe20007f1e0ff */
[----:B------:R-:W-:Y:S02]  /*1000*/  FADD.FTZ R23, -R17, -RZ ;  /* 0x800000ff11177221 */ /* 0x000fe40000010100 */
[----:B------:R0:W-:Y:S01]  /*1010*/  STG.E desc[UR12][R18.64], R17 ;  /* 0x0000001112007986 */ /* 0x0001e2000c10190c */
[----:B------:R-:W-:Y:S02]  /*1020*/  IADD3.X R25, PT, PT, R25, -0x1, RZ, P0, !PT ;  /* 0xffffffff19197810 */ /* 0x000fe400007fe4ff */
[----:B------:R-:W-:Y:S01]  /*1030*/  ISETP.NE.U32.AND P0, PT, R24, RZ, PT ;  /* 0x000000ff1800720c */ /* 0x000fe20003f05070 */
[----:B------:R0:W-:Y:S03]  /*1040*/  STG.E desc[UR12][R20.64], R23 ;  /* 0x0000001714007986 */ /* 0x0001e6000c10190c */
[----:B------:R-:W-:-:S02]  /*1050*/  ISETP.NE.AND.EX P0, PT, R25, RZ, PT, P0 ;  /* 0x000000ff1900720c */ /* 0x000fc40003f05300 */
[----:B------:R-:W-:Y:S02]  /*1060*/  IADD3 R8, P1, P2, R11, UR14, R0 ;  /* 0x0000000e0b087c10 */ /* 0x000fe4000fa3e000 */
[----:B------:R-:W-:Y:S02]  /*1070*/  IADD3 R0, P3, PT, R0, UR14, RZ ;  /* 0x0000000e00007c10 */ /* 0x000fe4000ff7e0ff */
[----:B------:R-:W-:Y:S02]  /*1080*/  IADD3.X R9, PT, PT, R12, UR15, R15, P1, P2 ;  /* 0x0000000f0c097c10 */ /* 0x000fe40008fe440f */
[----:B------:R-:W-:-:S05]  /*1090*/  IADD3.X R15, PT, PT, R15, UR15, RZ, P3, !PT ;  /* 0x0000000f0f0f7c10 */ /* 0x000fca0009ffe4ff */
[----:B0-----:R-:W-:Y:S05]  /*10a0*/  @P0 BRA `(.L_x_181) ;  /* 0xfffffffc008c0947 */ /* 0x001fea000383ffff */
[----:B------:R-:W-:Y:S05]  /*10b0*/  BSYNC.RECONVERGENT B1 ;  /* 0x0000000000017941 */ /* 0x000fea0003800200 */
.L_x_180:
[-C--:B------:R-:W-:Y:S01]  /*10c0*/  IADD3 R20, P0, PT, R7, R0.reuse, RZ ;  /* 0x0000000007147210 */ /* 0x080fe20007f1e0ff */
[----:B------:R-:W-:Y:S01]  /*10d0*/  IMAD.MOV.U32 R23, RZ, RZ, R9 ;  /* 0x000000ffff177224 */ /* 0x000fe200078e0009 */
[-C--:B------:R-:W-:Y:S02]  /*10e0*/  IADD3 R18, P1, PT, R5, R0.reuse, RZ ;  /* 0x0000000005127210 */ /* 0x080fe40007f3e0ff */
[----:B------:R-:W-:Y:S01]  /*10f0*/  IADD3 R16, P2, PT, R3, R0, RZ ;  /* 0x0000000003107210 */ /* 0x000fe20007f5e0ff */
[--C-:B------:R-:W-:Y:S01]  /*1100*/  IMAD.X R29, R2, 0x1, R15.reuse, P0 ;  /* 0x00000001021d7824 */ /* 0x100fe200000e060f */
[----:B------:R-:W-:Y:S01]  /*1110*/  MOV R14, R8 ;  /* 0x00000008000e7202 */ /* 0x000fe20000000f00 */
[--C-:B------:R-:W-:Y:S02]  /*1120*/  IMAD.X R27, R4, 0x1, R15.reuse, P1 ;  /* 0x00000001041b7824 */ /* 0x100fe400008e060f */
[----:B------:R-:W-:-:S08]  /*1130*/  IMAD.X R25, R6, 0x1, R15, P2 ;  /* 0x0000000106197824 */ /* 0x000fd000010e060f */
.L_x_179:
[----:B------:R-:W-:Y:S05]  /*1140*/  BSYNC.RECONVERGENT B0 ;  /* 0x0000000000007941 */ /* 0x000fea0003800200 */
.L_x_178:
[----:B------:R-:W-:-:S04]  /*1150*/  ISETP.GE.U32.AND P0, PT, R13, 0x3, PT ;  /* 0x000000030d00780c */ /* 0x000fc80003f06070 */
[----:B------:R-:W-:-:S13]  /*1160*/  ISETP.GE.U32.AND.EX P0, PT, R22, RZ, PT, P0 ;  /* 0x000000ff1600720c */ /* 0x000fda0003f06100 */
[----:B------:R-:W-:Y:S05]  /*1170*/  @!P0 EXIT ;  /* 0x000000000000894d */ /* 0x000fea0003800000 */
[----:B------:R-:W0:Y:S02]  /*1180*/  LDC.64 R2, c[0x0][0x3b0] ;  /* 0x0000ec00ff027b82 */ /* 0x000e240000000a00 */
[----:B0-----:R-:W-:-:S04]  /*1190*/  LEA R11, P0, R2, R11, 0x2 ;  /* 0x0000000b020b7211 */ /* 0x001fc800078010ff */
[----:B------:R-:W-:-:S09]  /*11a0*/  LEA.HI.X R12, R2, R12, R3, 0x2, P0 ;  /* 0x0000000c020c7211 */ /* 0x000fd200000f1403 */
.L_x_182:
[----:B------:R-:W-:Y:S01]  /*11b0*/  IMAD.MOV.U32 R17, RZ, RZ, R25 ;  /* 0x000000ffff117224 */ /* 0x000fe200078e0019 */
[----:B------:R-:W2:Y:S04]  /*11c0*/  LDG.E R0, desc[UR12][R8.64] ;  /* 0x0000000c08007981 */ /* 0x000ea8000c1e1900 */
[----:B0-----:R-:W2:Y:S01]  /*11d0*/  LDG.E R3, desc[UR12][R16.64] ;  /* 0x0000000c10037981 */ /* 0x001ea2000c1e1900 */
[----:B------:R-:W-:Y:S02]  /*11e0*/  IMAD.MOV.U32 R2, RZ, RZ, RZ ;  /* 0x000000ffff027224 */ /* 0x000fe400078e00ff */
[----:B------:R-:W-:Y:S02]  /*11f0*/  IMAD.MOV.U32 R19, RZ, RZ, R27 ;  /* 0x000000ffff137224 */ /* 0x000fe400078e001b */
[----:B------:R-:W-:-:S02]  /*1200*/  IMAD.MOV.U32 R21, RZ, RZ, R29 ;  /* 0x000000ffff157224 */ /* 0x000fc400078e001d */
[----:B--2---:R-:W-:-:S05]  /*1210*/  FADD.FTZ R0, R0, -R3 ;  /* 0x8000000300007221 */ /* 0x004fca0000010000 */
[C---:B------:R-:W-:Y:S02]  /*1220*/  FSETP.GT.FTZ.AND P0, PT, R0.reuse, RZ, PT ;  /* 0x000000ff0000720b */ /* 0x040fe40003f14000 */
[----:B------:R-:W-:Y:S02]  /*1230*/  FSETP.GEU.FTZ.AND P1, PT, R0, RZ, PT ;  /* 0x000000ff0000720b */ /* 0x000fe40003f3e000 */
[----:B------:R-:W-:-:S09]  /*1240*/  SEL R0, RZ, 0x1, !P0 ;  /* 0x00000001ff007807 */ /* 0x000fd20004000000 */
[----:B------:R-:W-:Y:S01]  /*1250*/  @!P0 IMAD.MOV R2, RZ, RZ, -0x1 ;  /* 0xffffffffff028424 */ /* 0x000fe200078e02ff */
[----:B------:R-:W-:Y:S02]  /*1260*/  IADD3 R4, P0, PT, R8, UR14, RZ ;  /* 0x0000000e08047c10 */ /* 0x000fe4000ff1e0ff */
[----:B------:R-:W-:Y:S02]  /*1270*/  @P1 IADD3 R2, PT, PT, R0, RZ, RZ ;  /* 0x000000ff00021210 */ /* 0x000fe40007ffe0ff */
[----:B------:R-:W-:Y:S02]  /*1280*/  IADD3.X R5, PT, PT, R9, UR15, RZ, P0, !PT ;  /* 0x0000000f09057c10 */ /* 0x000fe400087fe4ff */
[----:B------:R-:W-:Y:S02]  /*1290*/  I2FP.F32.S32 R3, R2 ;  /* 0x0000000200037245 */ /* 0x000fe40000201400 */
[----:B------:R-:W-:-:S03]  /*12a0*/  IADD3 R2, P1, PT, R16, UR14, RZ ;  /* 0x0000000e10027c10 */ /* 0x000fc6000ff3e0ff */
[----:B-----5:R-:W-:Y:S01]  /*12b0*/  FMUL.FTZ R7, R10, R3 ;  /* 0x000000030a077220 */ /* 0x020fe20000410000 */
[----:B------:R-:W-:-:S03]  /*12c0*/  IADD3.X R3, PT, PT, R17, UR15, RZ, P1, !PT ;  /* 0x0000000f11037c10 */ /* 0x000fc60008ffe4ff */
[----:B------:R-:W-:Y:S01]  /*12d0*/  FADD.FTZ R13, -R7, -RZ ;  /* 0x800000ff070d7221 */ /* 0x000fe20000010100 */
[----:B------:R0:W-:Y:S04]  /*12e0*/  STG.E desc[UR12][R18.64], R7 ;  /* 0x0000000712007986 */ /* 0x0001e8000c10190c */
[----:B------:R1:W-:Y:S04]  /*12f0*/  STG.E desc[UR12][R20.64], R13 ;  /* 0x0000000d14007986 */ /* 0x0003e8000c10190c */
[----:B------:R2:W3:Y:S04]  /*1300*/  LDG.E R4, desc[UR12][R4.64] ;  /* 0x0000000c04047981 */ /* 0x0004e8000c1e1900 */
[----:B------:R-:W3:Y:S01]  /*1310*/  LDG.E R3, desc[UR12][R2.64] ;  /* 0x0000000c02037981 */ /* 0x000ee2000c1e1900 */
[----:B------:R-:W-:-:S02]  /*1320*/  IMAD.MOV.U32 R6, RZ, RZ, RZ ;  /* 0x000000ffff067224 */ /* 0x000fc400078e00ff */
[----:B------:R-:W-:Y:S02]  /*1330*/  IMAD.U32 R15, RZ, RZ, UR10 ;  /* 0x0000000aff0f7e24 */ /* 0x000fe4000f8e00ff */
[----:B--2---:R-:W-:Y:S02]  /*1340*/  IMAD.U32 R5, RZ, RZ, UR10 ;  /* 0x0000000aff057e24 */ /* 0x004fe4000f8e00ff */
[----:B---3--:R-:W-:Y:S01]  /*1350*/  FADD.FTZ R0, R4, -R3 ;  /* 0x8000000304007221 */ /* 0x008fe20000010000 */
[----:B------:R-:W-:-:S04]  /*1360*/  IMAD.WIDE.U32 R2, R15, 0x8, R8 ;  /* 0x000000080f027825 */ /* 0x000fc800078e0008 */
[C---:B------:R-:W-:Y:S01]  /*1370*/  FSETP.GT.FTZ.AND P0, PT, R0.reuse, RZ, PT ;  /* 0x000000ff0000720b */ /* 0x040fe20003f14000 */
[----:B------:R-:W-:Y:S01]  /*1380*/  IMAD.WIDE.U32 R4, R5, 0x8, R16 ;  /* 0x0000000805047825 */ /* 0x000fe200078e0010 */
[----:B------:R-:W-:Y:S02]  /*1390*/  FSETP.GEU.FTZ.AND P1, PT, R0, RZ, PT ;  /* 0x000000ff0000720b */ /* 0x000fe40003f3e000 */
[----:B------:R-:W-:-:S09]  /*13a0*/  SEL R0, RZ, 0x1, !P0 ;  /* 0x00000001ff007807 */ /* 0x000fd20004000000 */
[----:B------:R-:W-:Y:S02]  /*13b0*/  @!P0 IMAD.MOV R6, RZ, RZ, -0x1 ;  /* 0xffffffffff068424 */ /* 0x000fe400078e02ff */
[----:B------:R-:W-:Y:S02]  /*13c0*/  @P1 IADD3 R6, PT, PT, R0, RZ, RZ ;  /* 0x000000ff00061210 */ /* 0x000fe40007ffe0ff */
[----:B------:R-:W-:Y:S02]  /*13d0*/  IADD3 R24, P1, PT, R20, UR14, RZ ;  /* 0x0000000e14187c10 */ /* 0x000fe4000ff3e0ff */
[----:B0-----:R-:W-:Y:S02]  /*13e0*/  I2FP.F32.S32 R7, R6 ;  /* 0x0000000600077245 */ /* 0x001fe40000201400 */
[----:B------:R-:W-:Y:S02]  /*13f0*/  IADD3 R6, P0, PT, R18, UR14, RZ ;  /* 0x0000000e12067c10 */ /* 0x000fe4000ff1e0ff */
[----:B------:R-:W-:Y:S01]  /*1400*/  IADD3.X R25, PT, PT, R21, UR15, RZ, P1, !PT ;  /* 0x0000000f15197c10 */ /* 0x000fe20008ffe4ff */
[----:B-1----:R-:W-:Y:S01]  /*1410*/  FMUL.FTZ R13, R10, R7 ;  /* 0x000000070a0d7220 */ /* 0x002fe20000410000 */
[----:B------:R-:W-:-:S03]  /*1420*/  IADD3.X R7, PT, PT, R19, UR15, RZ, P0, !PT ;  /* 0x0000000f13077c10 */ /* 0x000fc600087fe4ff */
[----:B------:R-:W-:Y:S02]  /*1430*/  FADD.FTZ R15, -R13, -RZ ;  /* 0x800000ff0d0f7221 */ /* 0x000fe40000010100 */
[----:B------:R-:W-:Y:S04]  /*1440*/  STG.E desc[UR12][R6.64], R13 ;  /* 0x0000000d06007986 */ /* 0x000fe8000c10190c */
[----:B------:R0:W-:Y:S04]  /*1450*/  STG.E desc[UR12][R24.64], R15 ;  /* 0x0000000f18007986 */ /* 0x0001e8000c10190c */
[----:B------:R-:W2:Y:S04]  /*1460*/  LDG.E R2, desc[UR12][R2.64] ;  /* 0x0000000c02027981 */ /* 0x000ea8000c1e1900 */
[----:B------:R-:W2:Y:S01]  /*1470*/  LDG.E R5, desc[UR12][R4.64] ;  /* 0x0000000c04057981 */ /* 0x000ea2000c1e1900 */
[----:B------:R-:W-:-:S02]  /*1480*/  IMAD.MOV.U32 R22, RZ, RZ, RZ ;  /* 0x000000ffff167224 */ /* 0x000fc400078e00ff */
[----:B------:R-:W-:Y:S02]  /*1490*/  IMAD.U32 R27, RZ, RZ, UR10 ;  /* 0x0000000aff1b7e24 */ /* 0x000fe4000f8e00ff */
[----:B0-----:R-:W-:Y:S02]  /*14a0*/  IMAD.U32 R15, RZ, RZ, UR10 ;  /* 0x0000000aff0f7e24 */ /* 0x001fe4000f8e00ff */
[----:B------:R-:W-:Y:S02]  /*14b0*/  IMAD.U32 R25, RZ, RZ, UR10 ;  /* 0x0000000aff197e24 */ /* 0x000fe4000f8e00ff */
[----:B------:R-:W-:Y:S02]  /*14c0*/  IMAD.U32 R29, RZ, RZ, UR10 ;  /* 0x0000000aff1d7e24 */ /* 0x000fe4000f8e00ff */
[----:B--2---:R-:W-:Y:S01]  /*14d0*/  FADD.FTZ R0, R2, -R5 ;  /* 0x8000000502007221 */ /* 0x004fe20000010000 */
[----:B------:R-:W-:-:S04]  /*14e0*/  IMAD.WIDE.U32 R2, R15, 0x8, R18 ;  /* 0x000000080f027825 */ /* 0x000fc800078e0012 */
[C---:B------:R-:W-:Y:S01]  /*14f0*/  FSETP.GT.FTZ.AND P0, PT, R0.reuse, RZ, PT ;  /* 0x000000ff0000720b */ /* 0x040fe20003f14000 */
[----:B------:R-:W-:Y:S01]  /*1500*/  IMAD.WIDE.U32 R4, R25, 0x8, R20 ;  /* 0x0000000819047825 */ /* 0x000fe200078e0014 */
[----:B------:R-:W-:Y:S02]  /*1510*/  FSETP.GEU.FTZ.AND P1, PT, R0, RZ, PT ;  /* 0x000000ff0000720b */ /* 0x000fe40003f3e000 */
[----:B------:R-:W-:Y:S01]  /*1520*/  SEL R0, RZ, 0x1, !P0 ;  /* 0x00000001ff007807 */ /* 0x000fe20004000000 */
[----:B------:R-:W-:-:S08]  /*1530*/  IMAD.WIDE.U32 R24, R29, 0xc, R16 ;  /* 0x0000000c1d187825 */ /* 0x000fd000078e0010 */
[----:B------:R-:W-:Y:S02]  /*1540*/  @!P0 IMAD.MOV R22, RZ, RZ, -0x1 ;  /* 0xffffffffff168424 */ /* 0x000fe400078e02ff */
[----:B------:R-:W-:-:S04]  /*1550*/  @P1 IADD3 R22, PT, PT, R0, RZ, RZ ;  /* 0x000000ff00161210 */ /* 0x000fc80007ffe0ff */
[----:B------:R-:W-:-:S05]  /*1560*/  I2FP.F32.S32 R7, R22 ;  /* 0x0000001600077245 */ /* 0x000fca0000201400 */
[----:B------:R-:W-:Y:S01]  /*1570*/  FMUL.FTZ R13, R10, R7 ;  /* 0x000000070a0d7220 */ /* 0x000fe20000410000 */
[----:B------:R-:W-:-:S04]  /*1580*/  IMAD.WIDE.U32 R6, R27, 0xc, R8 ;  /* 0x0000000c1b067825 */ /* 0x000fc800078e0008 */
[----:B------:R-:W-:Y:S01]  /*1590*/  FADD.FTZ R15, -R13, -RZ ;  /* 0x800000ff0d0f7221 */ /* 0x000fe20000010100 */
[----:B------:R0:W-:Y:S04]  /*15a0*/  STG.E desc[UR12][R2.64], R13 ;  /* 0x0000000d02007986 */ /* 0x0001e8000c10190c */
[----:B------:R1:W-:Y:S04]  /*15b0*/  STG.E desc[UR12][R4.64], R15 ;  /* 0x0000000f04007986 */ /* 0x0003e8000c10190c */
[----:B------:R-:W2:Y:S04]  /*15c0*/  LDG.E R6, desc[UR12][R6.64] ;  /* 0x0000000c06067981 */ /* 0x000ea8000c1e1900 */
[----:B------:R-:W2:Y:S01]  /*15d0*/  LDG.E R25, desc[UR12][R24.64] ;  /* 0x0000000c18197981 */ /* 0x000ea2000c1e1900 */
[----:B------:R-:W-:-:S02]  /*15e0*/  HFMA2 R22, -RZ, RZ, 0, 0 ;  /* 0x00000000ff167431 */ /* 0x000fc400000001ff */
[----:B0-----:R-:W-:Y:S02]  /*15f0*/  IMAD.U32 R13, RZ, RZ, UR10 ;  /* 0x0000000aff0d7e24 */ /* 0x001fe4000f8e00ff */
[----:B-1----:R-:W-:Y:S01]  /*1600*/  IMAD.U32 R5, RZ, RZ, UR10 ;  /* 0x0000000aff057e24 */ /* 0x002fe2000f8e00ff */
[----:B------:R-:W-:Y:S01]  /*1610*/  MOV R15, R23 ;  /* 0x00000017000f7202 */ /* 0x000fe20000000f00 */
[----:B------:R-:W-:Y:S02]  /*1620*/  IMAD.U32 R23, RZ, RZ, UR10 ;  /* 0x0000000aff177e24 */ /* 0x000fe4000f8e00ff */
[----:B------:R-:W-:Y:S02]  /*1630*/  IMAD.U32 R31, RZ, RZ, UR10 ;  /* 0x0000000aff1f7e24 */ /* 0x000fe4000f8e00ff */
[----:B------:R-:W-:-:S04]  /*1640*/  IMAD.WIDE.U32 R14, R29, 0x10, R14 ;  /* 0x000000101d0e7825 */ /* 0x000fc800078e000e */
[----:B------:R-:W-:-:S04]  /*1650*/  IMAD.WIDE.U32 R16, R27, 0x10, R16 ;  /* 0x000000101b107825 */ /* 0x000fc800078e0010 */
[----:B------:R-:W-:-:S04]  /*1660*/  IMAD.WIDE.U32 R8, R31, 0x10, R8 ;  /* 0x000000101f087825 */ /* 0x000fc800078e0008 */
[----:B--2---:R-:W-:Y:S01]  /*1670*/  FADD.FTZ R0, R6, -R25 ;  /* 0x8000001906007221 */ /* 0x004fe20000010000 */
[----:B------:R-:W-:-:S04]  /*1680*/  IMAD.U32 R25, RZ, RZ, UR10 ;  /* 0x0000000aff197e24 */ /* 0x000fc8000f8e00ff */
[C---:B------:R-:W-:Y:S02]  /*1690*/  FSETP.GT.FTZ.AND P0, PT, R0.reuse, RZ, PT ;  /* 0x000000ff0000720b */ /* 0x040fe40003f14000 */
[----:B------:R-:W-:Y:S02]  /*16a0*/  FSETP.GEU.FTZ.AND P1, PT, R0, RZ, PT ;  /* 0x000000ff0000720b */ /* 0x000fe40003f3e000 */
[----:B------:R-:W-:-:S09]  /*16b0*/  SEL R0, RZ, 0x1, !P0 ;  /* 0x00000001ff007807 */ /* 0x000fd20004000000 */
[----:B------:R-:W-:Y:S01]  /*16c0*/  @!P0 IMAD.MOV R22, RZ, RZ, -0x1 ;  /* 0xffffffffff168424 */ /* 0x000fe200078e02ff */
[----:B------:R-:W-:Y:S01]  /*16d0*/  ISETP.GE.U32.AND P0, PT, R14, R11, PT ;  /* 0x0000000b0e00720c */ /* 0x000fe20003f06070 */
[----:B------:R-:W-:-:S03]  /*16e0*/  @P1 IMAD.MOV R22, RZ, RZ, R0 ;  /* 0x000000ffff161224 */ /* 0x000fc600078e0200 */
[----:B------:R-:W-:Y:S02]  /*16f0*/  ISETP.GE.U32.AND.EX P0, PT, R15, R12, PT, P0 ;  /* 0x0000000c0f00720c */ /* 0x000fe40003f06100 */
[----:B------:R-:W-:-:S05]  /*1700*/  I2FP.F32.S32 R3, R22 ;  /* 0x0000001600037245 */ /* 0x000fca0000201400 */
[----:B------:R-:W-:Y:S01]  /*1710*/  FMUL.FTZ R7, R10, R3 ;  /* 0x000000030a077220 */ /* 0x000fe20000410000 */
[----:B------:R-:W-:-:S04]  /*1720*/  IMAD.WIDE.U32 R2, R5, 0xc, R18 ;  /* 0x0000000c05027825 */ /* 0x000fc800078e0012 */
[----:B------:R-:W-:-:S04]  /*1730*/  IMAD.WIDE.U32 R4, R13, 0xc, R20 ;  /* 0x0000000c0d047825 */ /* 0x000fc800078e0014 */
[----:B------:R-:W-:Y:S01]  /*1740*/  FADD.FTZ R13, -R7, -RZ ;  /* 0x800000ff070d7221 */ /* 0x000fe20000010100 */
[----:B------:R0:W-:Y:S01]  /*1750*/  STG.E desc[UR12][R2.64], R7 ;  /* 0x0000000702007986 */ /* 0x0001e2000c10190c */
[----:B------:R-:W-:-:S03]  /*1760*/  IMAD.WIDE.U32 R18, R25, 0x10, R18 ;  /* 0x0000001019127825 */ /* 0x000fc600078e0012 */
[----:B------:R0:W-:Y:S01]  /*1770*/  STG.E desc[UR12][R4.64], R13 ;  /* 0x0000000d04007986 */ /* 0x0001e2000c10190c */
[----:B------:R-:W-:Y:S01]  /*1780*/  IMAD.WIDE.U32 R20, R23, 0x10, R20 ;  /* 0x0000001017147825 */ /* 0x000fe200078e0014 */
[----:B------:R-:W-:-:S03]  /*1790*/  MOV R27, R19 ;  /* 0x00000013001b7202 */ /* 0x000fc60000000f00 */
[----:B------:R-:W-:Y:S02]  /*17a0*/  IMAD.MOV.U32 R29, RZ, RZ, R21 ;  /* 0x000000ffff1d7224 */ /* 0x000fe400078e0015 */
[----:B------:R-:W-:Y:S02]  /*17b0*/  IMAD.MOV.U32 R25, RZ, RZ, R17 ;  /* 0x000000ffff197224 */ /* 0x000fe400078e0011 */
[----:B------:R-:W-:Y:S01]  /*17c0*/  IMAD.MOV.U32 R23, RZ, RZ, R15 ;  /* 0x000000ffff177224 */ /* 0x000fe200078e000f */
[----:B------:R-:W-:Y:S06]  /*17d0*/  @!P0 BRA `(.L_x_182) ;  /* 0xfffffff800748947 */ /* 0x000fec000383ffff */
[----:B------:R-:W-:Y:S05]  /*17e0*/  EXIT ;  /* 0x000000000000794d */ /* 0x000fea0003800000 */
        .weak           $__internal_19_$__cuda_sm20_div_u64
        .type           $__internal_19_$__cuda_sm20_div_u64,@function
        .size           $__internal_19_$__cuda_sm20_div_u64,($__internal_20_$__cuda_sm20_dsqrt_rn_f64_mediumpath_v1 - $__internal_19_$__cuda_sm20_div_u64)
$__internal_19_$__cuda_sm20_div_u64:
        /* <DEDUP_REMOVED lines=13> */
[----:B------:R-:W-:Y:S02]  /*18c0*/  UIMAD UR7, UR4, UR15, UR7 ;  /* 0x0000000f040772a4 */ /* 0x000fe4000f8e0207 */
[----:B------:R-:W-:Y:S02]  /*18d0*/  UIADD3 UR9, UP0, UPT, URZ, -UR6, URZ ;  /* 0x80000006ff097290 */ /* 0x000fe4000ff1e0ff */
[----:B------:R-:W-:Y:S02]  /*18e0*/  UIMAD UR8, UR5, UR14, UR7 ;  /* 0x0000000e050872a4 */ /* 0x000fe4000f8e0207 */
[----:B------:R-:W-:Y:S02]  /*18f0*/  UIMAD.WIDE.U32 UR6, UR4, UR9, URZ ;  /* 0x00000009040672a5 */ /* 0x000fe4000f8e00ff */
[----:B------:R-:W-:-:S05]  /*1900*/  UIADD3.X UR11, UPT, UPT, URZ, ~UR8, URZ, UP0, !UPT ;  /* 0x80000008ff0b7290 */ /* 0x000fca00087fe4ff */
[----:B------:R-:W-:Y:S01]  /*1910*/  UMOV UR6, UR7 ;  /* 0x0000000700067c82 */ /* 0x000fe20008000000 */
[----:B------:R-:W-:Y:S02]  /*1920*/  UMOV UR7, UR4 ;  /* 0x0000000400077c82 */ /* 0x000fe40008000000 */
[----:B------:R-:W-:-:S04]  /*1930*/  UIMAD.WIDE.U32 UR6, UP0, UR4, UR11, UR6 ;  /* 0x0000000b040672a5 */ /* 0x000fc8000f800006 */
[----:B------:R-:W-:Y:S02]  /*1940*/  UIMAD.WIDE.U32 UR6, UP1, UR5, UR9, UR6 ;  /* 0x00000009050672a5 */ /* 0x000fe4000f820006 */
[----:B------:R-:W-:Y:S02]  /*1950*/  UIMAD.WIDE.U32 UR8, UR5, UR11, URZ ;  /* 0x0000000b050872a5 */ /* 0x000fe4000f8e00ff */
[----:B------:R-:W-:Y:S02]  /*1960*/  UIMAD UR11, UR5, UR11, URZ ;  /* 0x0000000b050b72a4 */ /* 0x000fe4000f8e02ff */
[----:B------:R-:W-:Y:S02]  /*1970*/  UIADD3.X UR6, UPT, UPT, UR9, UR5, URZ, UP0, !UPT ;  /* 0x0000000509067290 */ /* 0x000fe400087fe4ff */
[----:B------:R-:W-:-:S04]  /*1980*/  UIADD3 UR7, UP2, UPT, UR11, UR7, URZ ;  /* 0x000000070b077290 */ /* 0x000fc8000ff5e0ff */
[----:B------:R-:W-:Y:S02]  /*1990*/  UIMAD.WIDE.U32 UR4, UR7, UR14, URZ ;  /* 0x0000000e070472a5 */ /* 0x000fe4000f8e00ff */
[----:B------:R-:W-:Y:S02]  /*19a0*/  UIADD3.X UR8, UPT, UPT, URZ, URZ, UR6, UP2, UP1 ;  /* 0x000000ffff087290 */ /* 0x000fe400097e2406 */
[----:B------:R-:W-:Y:S02]  /*19b0*/  UIADD3 UR4, UP0, UPT, URZ, -UR4, URZ ;  /* 0x80000004ff047290 */ /* 0x000fe4000ff1e0ff */
[----:B------:R-:W-:Y:S02]  /*19c0*/  UIMAD UR5, UR7, UR15, UR5 ;  /* 0x0000000f070572a4 */ /* 0x000fe4000f8e0205 */
        /* <DEDUP_REMOVED lines=16> */
[----:B------:R-:W-:-:S04]  /*1ad0*/  IADD3 R35, P1, PT, R35, R8, RZ ;  /* 0x0000000823237210 */ /* 0x000fc80007f3e0ff */
[----:B------:R-:W-:Y:S01]  /*1ae0*/  IADD3.X R24, PT, PT, R24, RZ, RZ, P0, !PT ;  /* 0x000000ff18187210 */ /* 0x000fe200007fe4ff */
        /* <DEDUP_REMOVED lines=28> */
[----:B------:R-:W-:Y:S06]  /*1cb0*/  RET.REL.NODEC R8 `(_ZN2at6native55_GLOBAL__N__6c1c77d0_17_DistanceKernel_cu_7dd49032_311431pdist_backward_kernel_cuda_implIfNS1_5distsIfE3oneEEEvPT_PKS6_S9_S9_llllS6_dd) ;  /* 0xffffffe008d07950 */ /* 0x000fec0003c3ffff */
        .weak           $__internal_20_$__cuda_sm20_dsqrt_rn_f64_mediumpath_v1
        .type           $__internal_20_$__cuda_sm20_dsqrt_rn_f64_mediumpath_v1,@function
        .size           $__internal_20_$__cuda_sm20_dsqrt_rn_f64_mediumpath_v1,(.L_x_791 - $__internal_20_$__cuda_sm20_dsqrt_rn_f64_mediumpath_v1)
$__internal_20_$__cuda_sm20_dsqrt_rn_f64_mediumpath_v1:
        /* <DEDUP_REMOVED lines=19> */
.L_x_184:
        /* <DEDUP_REMOVED lines=55> */
.L_x_186:
[----:B------:R0:W1:Y:S02]  /*2160*/  DADD R6, R4, R4 ;  /* 0x0000000004067229 */ /* 0x0000640000000004 */
.L_x_185:
[----:B------:R-:W-:Y:S05]  /*2170*/  BSYNC.RECONVERGENT B1 ;  /* 0x0000000000017941 */ /* 0x000fea0003800200 */
.L_x_183:
[----:B0-----:R-:W-:Y:S01]  /*2180*/  IMAD.MOV.U32 R4, RZ, RZ, R0 ;  /* 0x000000ffff047224 */ /* 0x001fe200078e0000 */
[----:B-1----:R-:W-:Y:S01]  /*2190*/  MOV R15, R7 ;  /* 0x00000007000f7202 */ /* 0x002fe20000000f00 */
[----:B------:R-:W-:Y:S02]  /*21a0*/  IMAD.MOV.U32 R5, RZ, RZ, 0x0 ;  /* 0x00000000ff057424 */ /* 0x000fe400078e00ff */
[----:B------:R-:W-:Y:S02]  /*21b0*/  IMAD.MOV.U32 R14, RZ, RZ, R6 ;  /* 0x000000ffff0e7224 */ /* 0x000fe400078e0006 */
[----:B------:R-:W-:Y:S05]  /*21c0*/  RET.REL.NODEC R4 `(_ZN2at6native55_GLOBAL__N__6c1c77d0_17_DistanceKernel_cu_7dd49032_311431pdist_backward_kernel_cuda_implIfNS1_5distsIfE3oneEEEvPT_PKS6_S9_S9_llllS6_dd) ;  /* 0xffffffdc048c7950 */ /* 0x000fea0003c3ffff */
.L_x_187:
        /* <DEDUP_REMOVED lines=11> */
.L_x_791:


//--------------------- .text._ZN2at6native55_GLOBAL__N__6c1c77d0_17_DistanceKernel_cu_7dd49032_311431pdist_backward_kernel_cuda_implIfNS1_5distsIfE1pEEEvPT_PKS6_S9_S9_llllS6_dd --------------------------
	.section	.text._ZN2at6native55_GLOBAL__N__6c1c77d0_17_DistanceKernel_cu_7dd49032_311431pdist_backward_kernel_cuda_implIfNS1_5distsIfE1pEEEvPT_PKS6_S9_S9_llllS6_dd,"ax",@progbits
	.align	128
.text._ZN2at6native55_GLOBAL__N__6c1c77d0_17_DistanceKernel_cu_7dd49032_311431pdist_backward_kernel_cuda_implIfNS1_5distsIfE1pEEEvPT_PKS6_S9_S9_llllS6_dd:
        .type           _ZN2at6native55_GLOBAL__N__6c1c77d0_17_DistanceKernel_cu_7dd49032_311431pdist_backward_kernel_cuda_implIfNS1_5distsIfE1pEEEvPT_PKS6_S9_S9_llllS6_dd,@function
        .size           _ZN2at6native55_GLOBAL__N__6c1c77d0_17_DistanceKernel_cu_7dd49032_311431pdist_backward_kernel_cuda_implIfNS1_5distsIfE1pEEEvPT_PKS6_S9_S9_llllS6_dd,(.L_x_794 - _ZN2at6native55_GLOBAL__N__6c1c77d0_17_DistanceKernel_cu_7dd49032_311431pdist_backward_kernel_cuda_implIfNS1_5distsIfE1pEEEvPT_PKS6_S9_S9_llllS6_dd)
        .other          _ZN2at6native55_GLOBAL__N__6c1c77d0_17_DistanceKernel_cu_7dd49032_311431pdist_backward_kernel_cuda_implIfNS1_5distsIfE1pEEEvPT_PKS6_S9_S9_llllS6_dd,@"STO_CUDA_ENTRY STV_DEFAULT"
_ZN2at6native55_GLOBAL__N__6c1c77d0_17_DistanceKernel_cu_7dd49032_311431pdist_backward_kernel_cuda_implIfNS1_5distsIfE1pEEEvPT_PKS6_S9_S9_llllS6_dd:
        /* <DEDUP_REMOVED lines=28> */
[----:B0-----:R-:W-:-:S04]  /*01c0*/  IADD3 R4, PT, PT, R3, -0x3500000, RZ ;  /* 0xfcb0000003047810 */ /* 0x001fc80007ffe0ff */
[----:B------:R-:W-:Y:S01]  /*01d0*/  ISETP.GE.U32.AND P0, PT, R4, 0x7ca00000, PT ;  /* 0x7ca000000400780c */ /* 0x000fe20003f06070 */
[----:B------:R-:W0:-:S15]  /*01e0*/  MUFU.RSQ64H R5, R3 ;  /* 0x0000000300057308 */ /* 0x000e1e0000001c00 */
[----:B------:R-:W-:-:S15]  /*01f0*/  NOP ;  /* 0x0000000000007918 */ /* 0x000fde0000000000 */
[----:B------:R-:W-:-:S15]  /*0200*/  NOP ;  /* 0x0000000000007918 */ /* 0x000fde0000000000 */
[----:B------:R-:W-:-:S12]  /*0210*/  NOP ;  /* 0x0000000000007918 */ /* 0x000fd80000000000 */
        /* <DEDUP_REMOVED lines=40> */
[----:B------:R-:W-:Y:S05]  /*04a0*/  CALL.REL.NOINC `($__internal_22_$__cuda_sm20_dsqrt_rn_f64_mediumpath_v1) ;  /* 0x0000001800747944 */ /* 0x000fea0003c00000 */
.L_x_189:
[----:B------:R-:W-:Y:S05]  /*04b0*/  BSYNC.RECONVERGENT B0 ;  /* 0x0000000000007941 */ /* 0x000fea0003800200 */
.L_x_188:
        /* <DEDUP_REMOVED lines=14> */
[-C--:B------:R-:W-:Y:S01]  /*05a0*/  IMAD R11, R2, R3.reuse, R9 ;  /* 0x00000003020b7224 */ /* 0x080fe200078e0209 */
[----:B------:R-:W-:Y:S01]  /*05b0*/  IADD3 R9, P0, PT, RZ, -R2, RZ ;  /* 0x80000002ff097210 */ /* 0x000fe20007f1e0ff */
[----:B--2---:R-:W-:Y:S02]  /*05c0*/  IMAD.U32 R13, RZ, RZ, UR11 ;  /* 0x0000000bff0d7e24 */ /* 0x004fe4000f8e00ff */
[----:B------:R-:W-:Y:S01]  /*05d0*/  IMAD.IADD R5, R5, 0x1, R11 ;  /* 0x0000000105057824 */ /* 0x000fe200078e020b */
[----:B------:R-:W-:Y:S01]  /*05e0*/  IADD3.X R8, PT, PT, RZ, ~R3, RZ, P0, !PT ;  /* 0x80000003ff087210 */ /* 0x000fe200007fe4ff */
[----:B-1----:R-:W-:-:S03]  /*05f0*/  VIADD R31, R31, UR5 ;  /* 0x000000051f1f7c36 */ /* 0x002fc60008000000 */
        /* <DEDUP_REMOVED lines=20> */
[C---:B------:R-:W-:Y:S01]  /*0740*/  IMAD R23, R9.reuse, UR11, R8 ;  /* 0x0000000b09177c24 */ /* 0x040fe2000f8e0208 */
[C---:B------:R-:W-:Y:S01]  /*0750*/  LEA.HI.X R11, R6.reuse, UR19, R7, 0x2, P0 ;  /* 0x00000013060b7c11 */ /* 0x040fe200080f1407 */
[----:B------:R-:W-:Y:S02]  /*0760*/  IMAD R5, R6, UR9, R5 ;  /* 0x0000000906057c24 */ /* 0x000fe4000f8e0205 */
[----:B------:R-:W-:-:S04]  /*0770*/  IMAD.WIDE.U32 R8, R9, UR10, R14 ;  /* 0x0000000a09087c25 */ /* 0x000fc8000f8e000e */
[----:B------:R-:W-:-:S04]  /*0780*/  IMAD.WIDE.U32 R6, R6, UR8, RZ ;  /* 0x0000000806067c25 */ /* 0x000fc8000f8e00ff */
[----:B------:R-:W-:Y:S01]  /*0790*/  IMAD R21, R19, UR11, R12 ;  /* 0x0000000b13157c24 */ /* 0x000fe2000f8e020c */
[----:B------:R-:W-:Y:S01]  /*07a0*/  IADD3 R13, PT, PT, R7, R5, RZ ;  /* 0x00000005070d7210 */ /* 0x000fe20007ffe0ff */
[----:B-----5:R-:W-:Y:S01]  /*07b0*/  IMAD R15, R15, UR6, RZ ;  /* 0x000000060f0f7c24 */ /* 0x020fe2000f8e02ff */
[----:B----4-:R-:W-:Y:S01]  /*07c0*/  LEA R12, P0, R6, UR22, 0x2 ;  /* 0x00000016060c7c11 */ /* 0x010fe2000f8010ff */
[----:B------:R-:W-:-:S03]  /*07d0*/  IMAD.WIDE.U32 R18, R19, UR10, R2 ;  /* 0x0000000a13127c25 */ /* 0x000fc6000f8e0002 */
[----:B------:R-:W-:Y:S01]  /*07e0*/  LEA.HI.X R13, R6, UR23, R13, 0x2, P0 ;  /* 0x00000017060d7c11 */ /* 0x000fe200080f140d */
[----:B------:R-:W-:-:S04]  /*07f0*/  IMAD.WIDE.U32 R16, R14, UR6, RZ ;  /* 0x000000060e107c25 */ /* 0x000fc8000f8e00ff */
[----:B------:R-:W-:Y:S01]  /*0800*/  IMAD R15, R14, UR7, R15 ;  /* 0x000000070e0f7c24 */ /* 0x000fe2000f8e020f */
[----:B------:R-:W-:Y:S01]  /*0810*/  IADD3 R14, P1, PT, R31, R16, RZ ;  /* 0x000000101f0e7210 */ /* 0x000fe20007f3e0ff */
[----:B------:R-:W-:Y:S02]  /*0820*/  IMAD.IADD R7, R19, 0x1, R21 ;  /* 0x0000000113077824 */ /* 0x000fe400078e0215 */
[----:B------:R-:W-:Y:S01]  /*0830*/  IMAD.IADD R5, R9, 0x1, R23 ;  /* 0x0000000109057824 */ /* 0x000fe200078e0217 */
[----:B------:R-:W-:Y:S01]  /*0840*/  IADD3 R29, PT, PT, R17, R15, RZ ;  /* 0x0000000f111d7210 */ /* 0x000fe20007ffe0ff */
[----:B------:R-:W-:Y:S01]  /*0850*/  IMAD R7, R7, UR6, RZ ;  /* 0x0000000607077c24 */ /* 0x000fe2000f8e02ff */
[----:B------:R-:W-:Y:S01]  /*0860*/  LEA R6, P0, R14, UR16, 0x2 ;  /* 0x000000100e067c11 */ /* 0x000fe2000f8010ff */
[----:B------:R-:W-:Y:S02]  /*0870*/  IMAD R5, R5, UR6, RZ ;  /* 0x0000000605057c24 */ /* 0x000fe4000f8e02ff */
[----:B------:R-:W-:-:S02]  /*0880*/  IMAD R27, R18, UR7, R7 ;  /* 0x00000007121b7c24 */ /* 0x000fc4000f8e0207 */
[----:B------:R-:W-:Y:S02]  /*0890*/  IMAD.X R7, RZ, RZ, R29, P1 ;  /* 0x000000ffff077224 */ /* 0x000fe400008e061d */
[----:B------:R-:W-:-:S03]  /*08a0*/  IMAD.WIDE.U32 R18, R18, UR6, RZ ;  /* 0x0000000612127c25 */ /* 0x000fc6000f8e00ff */
[----:B------:R-:W-:Y:S01]  /*08b0*/  LEA.HI.X R7, R14, UR17, R7, 0x2, P0 ;  /* 0x000000110e077c11 */ /* 0x000fe200080f1407 */
[C---:B------:R-:W-:Y:S01]  /*08c0*/  IMAD.WIDE.U32 R20, R8.reuse, UR6, RZ ;  /* 0x0000000608147c25 */ /* 0x040fe2000f8e00ff */
[C---:B------:R-:W-:Y:S02]  /*08d0*/  ISETP.GE.U32.AND P0, PT, R31.reuse, UR6, PT ;  /* 0x000000061f007c0c */ /* 0x040fe4000bf06070 */
[----:B------:R-:W-:Y:S01]  /*08e0*/  IADD3 R26, P3, PT, R31, R18, RZ ;  /* 0x000000121f1a7210 */ /* 0x000fe20007f7e0ff */
[----:B------:R-:W-:Y:S01]  /*08f0*/  IMAD R5, R8, UR7, R5 ;  /* 0x0000000708057c24 */ /* 0x000fe2000f8e0205 */
[----:B------:R-:W-:Y:S01]  /*0900*/  ISETP.GE.AND.EX P0, PT, RZ, UR7, PT, P0 ;  /* 0x00000007ff007c0c */ /* 0x000fe2000bf06300 */
[----:B------:R-:W-:Y:S01]  /*0910*/  IMAD.IADD R27, R19, 0x1, R27 ;  /* 0x00000001131b7824 */ /* 0x000fe200078e021b */
[----:B------:R-:W-:Y:S01]  /*0920*/  IADD3 R23, P4, PT, R31, R20, RZ ;  /* 0x000000141f177210 */ /* 0x000fe20007f9e0ff */
[----:B------:R-:W-:Y:S01]  /*0930*/  IMAD R9, R3, UR6, RZ ;  /* 0x0000000603097c24 */ /* 0x000fe2000f8e02ff */
[----:B------:R-:W-:Y:S01]  /*0940*/  IADD3 R25, PT, PT, R21, R5, RZ ;  /* 0x0000000515197210 */ /* 0x000fe20007ffe0ff */
[----:B------:R-:W-:Y:S01]  /*0950*/  IMAD.X R5, RZ, RZ, R27, P3 ;  /* 0x000000ffff057224 */ /* 0x000fe200018e061b */
[----:B------:R-:W-:Y:S01]  /*0960*/  LEA R24, P1, R26, UR20, 0x2 ;  /* 0x000000141a187c11 */ /* 0x000fe2000f8210ff */
[----:B------:R-:W-:Y:S01]  /*0970*/  IMAD R33, R2, UR7, R9 ;  /* 0x0000000702217c24 */ /* 0x000fe2000f8e0209 */
[----:B------:R-:W-:Y:S01]  /*0980*/  LEA R22, P2, R23, UR20, 0x2 ;  /* 0x0000001417167c11 */ /* 0x000fe2000f8410ff */
[----:B------:R-:W-:Y:S01]  /*0990*/  IMAD.X R8, RZ, RZ, R25, P4 ;  /* 0x000000ffff087224 */ /* 0x000fe200020e0619 */
[----:B------:R-:W-:-:S04]  /*09a0*/  LEA.HI.X R26, R26, UR21, R5, 0x2, P1 ;  /* 0x000000151a1a7c11 */ /* 0x000fc800088f1405 */
[----:B------:R-:W-:Y:S01]  /*09b0*/  LEA.HI.X R23, R23, UR21, R8, 0x2, P2 ;  /* 0x0000001517177c11 */ /* 0x000fe200090f1408 */
[----:B------:R-:W-:Y:S06]  /*09c0*/  @P0 EXIT ;  /* 0x000000000000094d */ /* 0x000fec0003800000 */
[----:B------:R-:W-:Y:S01]  /*09d0*/  IMAD.WIDE.U32 R8, R2, UR6, RZ ;  /* 0x0000000602087c25 */ /* 0x000fe2000f8e00ff */
[----:B------:R-:W-:Y:S01]  /*09e0*/  UIMAD.WIDE.U32 UR14, UR4, 0x4, URZ ;  /* 0x00000004040e78a5 */ /* 0x000fe2000f8e00ff */
[----:B------:R-:W5:Y:S02]  /*09f0*/  LDG.E R15, desc[UR12][R12.64] ;  /* 0x0000000c0c0f7981 */ /* 0x000f64000c1e1900 */
[----:B------:R-:W-:Y:S01]  /*0a00*/  IMAD R3, R0, UR6, RZ ;  /* 0x0000000600037c24 */ /* 0x000fe2000f8e02ff */
[----:B------:R-:W-:Y:S01]  /*0a10*/  IADD3 R9, PT, PT, R9, R33, RZ ;  /* 0x0000002109097210 */ /* 0x000fe20007ffe0ff */
[----:B------:R-:W-:Y:S01]  /*0a20*/  IMAD.U32 R33, RZ, RZ, UR16 ;  /* 0x00000010ff217e24 */ /* 0x000fe2000f8e00ff */
[----:B------:R0:W5:Y:S01]  /*0a30*/  LDG.E R14, desc[UR12][R10.64] ;  /* 0x0000000c0a0e7981 */ /* 0x000162000c1e1900 */
[----:B------:R-:W-:Y:S01]  /*0a40*/  IMAD R35, R4, UR7, R3 ;  /* 0x0000000704237c24 */ /* 0x000fe2000f8e0203 */
[----:B------:R-:W-:Y:S01]  /*0a50*/  BSSY.RECONVERGENT B0, `(.L_x_190) ;  /* 0x000003a000007945 */ /* 0x000fe20003800200 */
[C---:B------:R-:W-:Y:S01]  /*0a60*/  IMAD.SHL.U32 R0, R8.reuse, 0x4, RZ ;  /* 0x0000000408007824 */ /* 0x040fe200078e00ff */
[----:B------:R-:W-:Y:S01]  /*0a70*/  SHF.L.U64.HI R8, R8, 0x2, R9 ;  /* 0x0000000208087819 */ /* 0x000fe20000010209 */
[----:B------:R-:W-:-:S03]  /*0a80*/  IMAD.WIDE.U32 R2, R31, 0x4, RZ ;  /* 0x000000041f027825 */ /* 0x000fc600078e00ff */
[----:B------:R-:W-:Y:S01]  /*0a90*/  IADD3 R9, P0, P1, R33, UR14, R0 ;  /* 0x0000000e21097c10 */ /* 0x000fe2000f91e000 */
[----:B------:R-:W-:Y:S01]  /*0aa0*/  IMAD.WIDE.U32 R4, R4, UR6, RZ ;  /* 0x0000000604047c25 */ /* 0x000fe2000f8e00ff */
[----:B0-----:R-:W-:-:S03]  /*0ab0*/  MOV R11, UR17 ;  /* 0x00000011000b7c02 */ /* 0x001fc60008000f00 */
[----:B------:R-:W-:Y:S01]  /*0ac0*/  IMAD.MOV.U32 R12, RZ, RZ, R2 ;  /* 0x000000ffff0c7224 */ /* 0x000fe200078e0002 */
[----:B------:R-:W-:Y:S01]  /*0ad0*/  IADD3.X R10, PT, PT, R11, UR15, R8, P0, P1 ;  /* 0x0000000f0b0a7c10 */ /* 0x000fe200087e2408 */
[----:B------:R-:W-:Y:S01]  /*0ae0*/  IMAD.MOV.U32 R13, RZ, RZ, R3 ;  /* 0x000000ffff0d7224 */ /* 0x000fe200078e0003 */
[C---:B------:R-:W-:Y:S02]  /*0af0*/  LEA R31, P2, R4.reuse, UR16, 0x2 ;  /* 0x00000010041f7c11 */ /* 0x040fe4000f8410ff */
[----:B------:R-:W-:Y:S02]  /*0b00*/  IADD3 R5, PT, PT, R5, R35, RZ ;  /* 0x0000002305057210 */ /* 0x000fe40007ffe0ff */
        /* <DEDUP_REMOVED lines=13> */
[----:B------:R-:W-:Y:S01]  /*0be0*/  IADD3 R8, P0, PT, R2, R11, RZ ;  /* 0x0000000b02087210 */ /* 0x000fe20007f1e0ff */
[----:B------:R-:W-:Y:S01]  /*0bf0*/  IMAD.MOV.U32 R2, RZ, RZ, R22 ;  /* 0x000000ffff027224 */ /* 0x000fe200078e0016 */
[----:B------:R-:W-:Y:S01]  /*0c00*/  IADD3.X R33, PT, PT, R33, -0x1, ~R5, P2, P3 ;  /* 0xffffffff21217810 */ /* 0x000fe200017e6c05 */
[----:B------:R-:W-:Y:S01]  /*0c10*/  IMAD.MOV.U32 R5, RZ, RZ, R26 ;  /* 0x000000ffff057224 */ /* 0x000fe200078e001a */
[----:B------:R-:W-:Y:S01]  /*0c20*/  MOV R4, R24 ;  /* 0x0000001800047202 */ /* 0x000fe20000000f00 */
[----:B------:R-:W-:Y:S01]  /*0c30*/  IMAD.X R9, R3, 0x1, R0, P0 ;  /* 0x0000000103097824 */ /* 0x000fe200000e0600 */
[----:B------:R-:W-:-:S02]  /*0c40*/  ISETP.NE.U32.AND P0, PT, R33, RZ, PT ;  /* 0x000000ff2100720c */ /* 0x000fc40003f05070 */
[----:B------:R-:W-:-:S11]  /*0c50*/  MOV R3, R23 ;  /* 0x0000001700037202 */ /* 0x000fd60000000f00 */
[----:B------:R-:W-:Y:S05]  /*0c60*/  @P0 BRA `(.L_x_191) ;  /* 0x0000000000500947 */ /* 0x000fea0003800000 */
[----:B------:R-:W0:Y:S01]  /*0c70*/  I2F.U32.RP R24, UR14 ;  /* 0x0000000e00187d06 */ /* 0x000e220008209000 */
[----:B------:R-:W-:Y:S01]  /*0c80*/  IMAD R33, RZ, RZ, -UR14 ;  /* 0x8000000eff217e24 */ /* 0x000fe2000f8e02ff */
[----:B------:R-:W-:-:S06]  /*0c90*/  ISETP.NE.U32.AND P2, PT, RZ, UR14, PT ;  /* 0x0000000eff007c0c */ /* 0x000fcc000bf45070 */
[----:B0-----:R-:W0:Y:S02]  /*0ca0*/  MUFU.RCP R24, R24 ;  /* 0x0000001800187308 */ /* 0x001e240000001000 */
[----:B0-----:R-:W-:-:S06]  /*0cb0*/  VIADD R22, R24, 0xffffffe ;  /* 0x0ffffffe18167836 */ /* 0x001fcc0000000000 */
[----:B------:R0:W1:Y:S02]  /*0cc0*/  F2I.FTZ.U32.TRUNC.NTZ R23, R22 ;  /* 0x0000001600177305 */ /* 0x000064000021f000 */
[----:B0-----:R-:W-:Y:S01]  /*0cd0*/  MOV R22, RZ ;  /* 0x000000ff00167202 */ /* 0x001fe20000000f00 */
[----:B-1----:R-:W-:-:S04]  /*0ce0*/  IMAD R33, R33, R23, RZ ;  /* 0x0000001721217224 */ /* 0x002fc800078e02ff */
[----:B------:R-:W-:-:S04]  /*0cf0*/  IMAD.HI.U32 R26, R23, R33, R22 ;  /* 0x00000021171a7227 */ /* 0x000fc800078e0016 */
[----:B------:R-:W-:Y:S02]  /*0d00*/  IMAD.MOV.U32 R23, RZ, RZ, RZ ;  /* 0x000000ffff177224 */ /* 0x000fe400078e00ff */
        /* <DEDUP_REMOVED lines=8> */
[----:B------:R-:W-:Y:S01]  /*0d90*/  @!P2 LOP3.LUT R22, RZ, UR14, RZ, 0x33, !PT ;  /* 0x0000000eff16ac12 */ /* 0x000fe2000f8e33ff */
[----:B------:R-:W-:Y:S06]  /*0da0*/  BRA `(.L_x_192) ;  /* 0x0000000000107947 */ /* 0x000fec0003800000 */
.L_x_191:
[----:B------:R-:W-:-:S07]  /*0db0*/  MOV R24, 0xdd0 ;  /* 0x00000dd000187802 */ /* 0x000fce0000000f00 */
[----:B-----5:R-:W-:Y:S05]  /*0dc0*/  CALL.REL.NOINC `($__internal_21_$__cuda_sm20_div_u64) ;  /* 0x0000000800f87944 */ /* 0x020fea0003c00000 */
[----:B------:R-:W-:Y:S01]  /*0dd0*/  MOV R22, R26 ;  /* 0x0000001a00167202 */ /* 0x000fe20000000f00 */
[----:B------:R-:W-:-:S07]  /*0de0*/  IMAD.MOV.U32 R23, RZ, RZ, R31 ;  /* 0x000000ffff177224 */ /* 0x000fce00078e001f */
.L_x_192:
[----:B------:R-:W-:Y:S05]  /*0df0*/  BSYNC.RECONVERGENT B0 ;  /* 0x0000000000007941 */ /* 0x000fea0003800200 */
.L_x_190:
[----:B------:R-:W-:Y:S01]  /*0e00*/  IADD3 R24, P2, PT, R22, R10, RZ ;  /* 0x0000000a16187210 */ /* 0x000fe20007f5e0ff */
[----:B------:R-:W0:Y:S01]  /*0e10*/  LDC R28, c[0x0][0x3c0] ;  /* 0x0000f000ff1c7b82 */ /* 0x000e220000000800 */
[----:B------:R-:W-:Y:S01]  /*0e20*/  IADD3 R26, P1, PT, R12, R11, RZ ;  /* 0x0000000b0c1a7210 */ /* 0x000fe20007f3e0ff */
[----:B------:R-:W-:Y:S01]  /*0e30*/  BSSY.RECONVERGENT B0, `(.L_x_193) ;  /* 0x0000040000007945 */ /* 0x000fe20003800200 */
[----:B------:R-:W-:Y:S01]  /*0e40*/  LOP3.LUT R10, R24, 0x3, RZ, 0xc0, !PT ;  /* 0x00000003180a7812 */ /* 0x000fe200078ec0ff */
[----:B------:R-:W-:Y:S01]  /*0e50*/  IMAD.X R23, RZ, RZ, R23, P2 ;  /* 0x000000ffff177224 */ /* 0x000fe200010e0617 */
[----:B------:R-:W-:Y:S02]  /*0e60*/  IADD3.X R31, PT, PT, R13, R0, RZ, P1, !PT ;  /* 0x000000000d1f7210 */ /* 0x000fe40000ffe4ff */
[----:B------:R-:W-:-:S04]  /*0e70*/  ISETP.NE.U32.AND P0, PT, R10, 0x3, PT ;  /* 0x000000030a00780c */ /* 0x000fc80003f05070 */
[----:B------:R-:W-:Y:S01]  /*0e80*/  ISETP.NE.AND.EX P0, PT, RZ, RZ, PT, P0 ;  /* 0x000000ffff00720c */ /* 0x000fe20003f05300 */
[C---:B0-----:R-:W-:Y:S01]  /*0e90*/  FADD.FTZ R10, R28.reuse, -1 ;  /* 0xbf8000001c0a7421 */ /* 0x041fe20000010000 */
[----:B------:R-:W-:-:S11]  /*0ea0*/  FADD.FTZ R22, R28, -2 ;  /* 0xc00000001c167421 */ /* 0x000fd60000010000 */
[----:B------:R-:W-:Y:S05]  /*0eb0*/  @!P0 BRA `(.L_x_194) ;  /* 0x0000000000dc8947 */ /* 0x000fea0003800000 */
[----:B------:R-:W0:Y:S01]  /*0ec0*/  LDCU.64 UR6, c[0x0][0x380] ;  /* 0x00007000ff0677ac */ /* 0x000e220008000a00 */
[----:B-----5:R-:W1:Y:S01]  /*0ed0*/  MUFU.LG2 R19, R14 ;  /* 0x0000000e00137308 */ /* 0x020e620000000c00 */
[----:B------:R-:W-:Y:S01]  /*0ee0*/  VIADD R8, R24, 0x1 ;  /* 0x0000000118087836 */ /* 0x000fe20000000000 */
[----:B------:R-:W-:Y:S01]  /*0ef0*/  BSSY.RECONVERGENT B1, `(.L_x_195) ;  /* 0x000002b000017945 */ /* 0x000fe20003800200 */
[----:B------:R-:W2:Y:S01]  /*0f00*/  LDCU.64 UR8, c[0x0][0x390] ;  /* 0x00007200ff0877ac */ /* 0x000ea20008000a00 */
[----:B------:R-:W-:Y:S02]  /*0f10*/  IMAD.MOV.U32 R4, RZ, RZ, RZ ;  /* 0x000000ffff047224 */ /* 0x000fe400078e00ff */
[----:B------:R-:W-:Y:S02]  /*0f20*/  LOP3.LUT R8, R8, 0x3, RZ, 0xc0, !PT ;  /* 0x0000000308087812 */ /* 0x000fe400078ec0ff */
[----:B0-----:R-:W-:Y:S01]  /*0f30*/  LEA R17, P0, R20, UR6, 0x2 ;  /* 0x0000000614117c11 */ /* 0x001fe2000f8010ff */
[----:B-1----:R-:W-:Y:S01]  /*0f40*/  FMUL.FTZ R19, R19, R10 ;  /* 0x0000000a13137220 */ /* 0x002fe20000410000 */
[----:B------:R-:W-:-:S02]  /*0f50*/  LEA R9, P1, R18, UR6, 0x2 ;  /* 0x0000000612097c11 */ /* 0x000fc4000f8210ff */
[----:B--2---:R-:W-:Y:S02]  /*0f60*/  LEA R5, P2, R16, UR8, 0x2 ;  /* 0x0000000810057c11 */ /* 0x004fe4000f8410ff */
[----:B------:R-:W-:Y:S02]  /*0f70*/  LEA.HI.X R20, R20, UR7, R25, 0x2, P0 ;  /* 0x0000000714147c11 */ /* 0x000fe400080f1419 */
[----:B------:R-:W-:Y:S02]  /*0f80*/  LEA.HI.X R16, R16, UR9, R29, 0x2, P2 ;  /* 0x0000000910107c11 */ /* 0x000fe400090f141d */
[----:B------:R-:W-:-:S07]  /*0f90*/  LEA.HI.X R18, R18, UR7, R27, 0x2, P1 ;  /* 0x0000000712127c11 */ /* 0x000fce00088f141b */
.L_x_196:
[----:B------:R-:W-:Y:S01]  /*0fa0*/  FSETP.NEU.FTZ.AND P2, PT, R14, RZ, PT ;  /* 0x000000ff0e00720b */ /* 0x000fe20003f5d000 */
[----:B------:R-:W-:-:S12]  /*0fb0*/  IMAD.MOV.U32 R27, RZ, RZ, R31 ;  /* 0x000000ffff1b7224 */ /* 0x000fd800078e001f */
[----:B------:R-:W-:Y:S01]  /*0fc0*/  @P2 IADD3 R2, P0, PT, R12, R5, RZ ;  /* 0x000000050c022210 */ /* 0x000fe20007f1e0ff */
[----:B------:R-:W2:Y:S03]  /*0fd0*/  @P2 LDG.E R26, desc[UR12][R26.64] ;  /* 0x0000000c1a1a2981 */ /* 0x000ea6000c1e1900 */
[----:B------:R-:W-:-:S06]  /*0fe0*/  @P2 IADD3.X R3, PT, PT, R13, R16, RZ, P0, !PT ;  /* 0x000000100d032210 */ /* 0x000fcc00007fe4ff */
[----:B------:R0:W2:Y:S01]  /*0ff0*/  @P2 LDG.E R3, desc[UR12][R2.64] ;  /* 0x0000000c02032981 */ /* 0x0000a2000c1e1900 */
[----:B------:R-:W-:Y:S01]  /*1000*/  @P2 MUFU.EX2 R30, -R19 ;  /* 0x80000013001e2308 */ /* 0x000fe20000000800 */
[----:B------:R-:W-:Y:S01]  /*1010*/  IMAD.MOV.U32 R21, RZ, RZ, RZ ;  /* 0x000000ffff157224 */ /* 0x000fe200078e00ff */
[----:B0-----:R-:W-:Y:S01]  /*1020*/  IADD3 R2, P1, PT, R12, R17, RZ ;  /* 0x000000110c027210 */ /* 0x001fe20007f3e0ff */
[----:B--2---:R-:W-:-:S04]  /*1030*/  @P2 FADD.FTZ R6, R26, -R3 ;  /* 0x800000031a062221 */ /* 0x004fc80000010000 */
[----:B------:R-:W-:-:S06]  /*1040*/  @P2 FADD.FTZ R25, |R6|, -RZ ;  /* 0x800000ff06192221 */ /* 0x000fcc0000010200 */
[----:B------:R-:W0:Y:S02]  /*1050*/  @P2 MUFU.LG2 R25, R25 ;  /* 0x0000001900192308 */ /* 0x000e240000000c00 */
[----:B0-----:R-:W-:-:S06]  /*1060*/  @P2 FMUL.FTZ R28, R25, R22 ;  /* 0x00000016191c2220 */ /* 0x001fcc0000410000 */
[----:B------:R-:W0:Y:S01]  /*1070*/  @P2 MUFU.EX2 R7, R28 ;  /* 0x0000001c00072308 */ /* 0x000e220000000800 */
[----:B------:R-:W-:Y:S02]  /*1080*/  IMAD.X R3, R13, 0x1, R20, P1 ;  /* 0x000000010d037824 */ /* 0x000fe400008e0614 */
[----:B0-----:R-:W-:-:S04]  /*1090*/  @P2 FMUL.FTZ R6, R6, R7 ;  /* 0x0000000706062220 */ /* 0x001fc80000410000 */
[----:B------:R-:W-:Y:S01]  /*10a0*/  @P2 FMUL.FTZ R7, R15, R6 ;  /* 0x000000060f072220 */ /* 0x000fe20000410000 */
[----:B------:R-:W-:-:S03]  /*10b0*/  IADD3 R6, P0, PT, R12, R9, RZ ;  /* 0x000000090c067210 */ /* 0x000fc60007f1e0ff */
[----:B------:R-:W-:Y:S01]  /*10c0*/  @P2 FMUL.FTZ R21, R7, R30 ;  /* 0x0000001e07152220 */ /* 0x000fe20000410000 */
[----:B------:R-:W-:Y:S02]  /*10d0*/  IADD3.X R7, PT, PT, R13, R18, RZ, P0, !PT ;  /* 0x000000120d077210 */ /* 0x000fe400007fe4ff */
        /* <DEDUP_REMOVED lines=13> */
.L_x_195:
[-C--:B------:R-:W-:Y:S01]  /*11b0*/  IADD3 R2, P0, PT, R17, R12.reuse, RZ ;  /* 0x0000000c11027210 */ /* 0x080fe20007f1e0ff */
[----:B------:R-:W-:Y:S01]  /*11c0*/  IMAD.MOV.U32 R8, RZ, RZ, R26 ;  /* 0x000000ffff087224 */ /* 0x000fe200078e001a */
[-C--:B------:R-:W-:Y:S02]  /*11d0*/  IADD3 R6, P2, PT, R5, R12.reuse, RZ ;  /* 0x0000000c05067210 */ /* 0x080fe40007f5e0ff */
[----:B------:R-:W-:Y:S01]  /*11e0*/  IADD3 R4, P1, PT, R9, R12, RZ ;  /* 0x0000000c09047210 */ /* 0x000fe20007f3e0ff */
[--C-:B------:R-:W-:Y:S01]  /*11f0*/  IMAD.X R3, R20, 0x1, R13.reuse, P0 ;  /* 0x0000000114037824 */ /* 0x100fe200000e060d */
[----:B------:R-:W-:Y:S01]  /*1200*/  MOV R9, R31 ;  /* 0x0000001f00097202 */ /* 0x000fe20000000f00 */
[----:B------:R-:W-:Y:S01]  /*1210*/  IMAD.X R7, R16, 0x1, R13, P2 ;  /* 0x0000000110077824 */ /* 0x000fe200010e060d */
[----:B------:R-:W-:-:S09]  /*1220*/  IADD3.X R5, PT, PT, R18, R13, RZ, P1, !PT ;  /* 0x0000000d12057210 */ /* 0x000fd20000ffe4ff */
.L_x_194:
[----:B------:R-:W-:Y:S05]  /*1230*/  BSYNC.RECONVERGENT B0 ;  /* 0x0000000000007941 */ /* 0x000fea0003800200 */
.L_x_193:
[----:B------:R-:W-:-:S04]  /*1240*/  ISETP.GE.U32.AND P0, PT, R24, 0x3, PT ;  /* 0x000000031800780c */ /* 0x000fc80003f06070 */
[----:B------:R-:W-:-:S13]  /*1250*/  ISETP.GE.U32.AND.EX P0, PT, R23, RZ, PT, P0 ;  /* 0x000000ff1700720c */ /* 0x000fda0003f06100 */
[----:B------:R-:W-:Y:S05]  /*1260*/  @!P0 EXIT ;  /* 0x000000000000894d */ /* 0x000fea0003800000 */
[----:B------:R-:W0:Y:S01]  /*1270*/  LDC.64 R12, c[0x0][0x3b0] ;  /* 0x0000ec00ff0c7b82 */ /* 0x000e220000000a00 */
[C---:B-----5:R-:W-:Y:S02]  /*1280*/  FSETP.NEU.FTZ.AND P0, PT, R14.reuse, RZ, PT ;  /* 0x000000ff0e00720b */ /* 0x060fe40003f1d000 */
[----:B------:R-:W-:Y:S02]  /*1290*/  FSETP.NEU.FTZ.AND P1, PT, R14, RZ, PT ;  /* 0x000000ff0e00720b */ /* 0x000fe40003f3d000 */
[----:B0-----:R-:W-:-:S04]  /*12a0*/  LEA R11, P2, R12, R11, 0x2 ;  /* 0x0000000b0c0b7211 */ /* 0x001fc800078410ff */
[----:B------:R-:W-:-:S09]  /*12b0*/  LEA.HI.X R13, R12, R0, R13, 0x2, P2 ;  /* 0x000000000c0d7211 */ /* 0x000fd200010f140d */
.L_x_197:
[----:B------:R-:W-:Y:S01]  /*12c0*/  IMAD.MOV.U32 R27, RZ, RZ, R31 ;  /* 0x000000ffff1b7224 */ /* 0x000fe200078e001f */
[----:B------:R-:W2:Y:S04]  /*12d0*/  @P0 LDG.E R17, desc[UR12][R6.64] ;  /* 0x0000000c06110981 */ /* 0x000ea8000c1e1900 */
[----:B------:R-:W2:Y:S01]  /*12e0*/  @P0 LDG.E R0, desc[UR12][R26.64] ;  /* 0x0000000c1a000981 */ /* 0x000ea2000c1e1900 */
[----:B------:R-:W0:Y:S02]  /*12f0*/  @P0 MUFU.LG2 R19, R14 ;  /* 0x0000000e00130308 */ /* 0x000e240000000c00 */
[----:B0-----:R-:W-:-:S06]  /*1300*/  @P0 FMUL.FTZ R20, R19, R10 ;  /* 0x0000000a13140220 */ /* 0x001fcc0000410000 */
[----:B------:R-:W-:Y:S01]  /*1310*/  @P0 MUFU.EX2 R19, -R20 ;  /* 0x8000001400130308 */ /* 0x000fe20000000800 */
[----:B--2---:R-:W-:-:S04]  /*1320*/  @P0 FADD.FTZ R0, R0, -R17 ;  /* 0x8000001100000221 */ /* 0x004fc80000010000 */
[----:B------:R-:W-:-:S04]  /*1330*/  @P0 FADD.FTZ R12, |R0|, -RZ ;  /* 0x800000ff000c0221 */ /* 0x000fc80000010200 */
[----:B------:R-:W0:Y:S02]  /*1340*/  @P0 MUFU.LG2 R17, R12 ;  /* 0x0000000c00110308 */ /* 0x000e240000000c00 */
[----:B0-----:R-:W-:-:S06]  /*1350*/  @P0 FMUL.FTZ R16, R17, R22 ;  /* 0x0000001611100220 */ /* 0x001fcc0000410000 */
[----:B------:R-:W0:Y:S02]  /*1360*/  @P0 MUFU.EX2 R17, R16 ;  /* 0x0000001000110308 */ /* 0x000e240000000800 */
[----:B0-----:R-:W-:Y:S01]  /*1370*/  @P0 FMUL.FTZ R0, R0, R17 ;  /* 0x0000001100000220 */ /* 0x001fe20000410000 */
[----:B------:R-:W-:-:S03]  /*1380*/  IMAD.MOV.U32 R17, RZ, RZ, RZ ;  /* 0x000000ffff117224 */ /* 0x000fc600078e00ff */
[----:B------:R-:W-:-:S04]  /*1390*/  @P0 FMUL.FTZ R0, R15, R0 ;  /* 0x000000000f000220 */ /* 0x000fc80000410000 */
[----:B------:R-:W-:Y:S01]  /*13a0*/  @P0 FMUL.FTZ R17, R0, R19 ;  /* 0x0000001300110220 */ /* 0x000fe20000410000 */
[----:B------:R-:W-:-:S03]  /*13b0*/  PLOP3.LUT P0, PT, P1, PT, PT, 0x80, 0x8 ;  /* 0x000000000008781c */ /* 0x000fc60000f0f070 */
[----:B------:R-:W-:Y:S01]  /*13c0*/  FADD.FTZ R19, -R17, -RZ ;  /* 0x800000ff11137221 */ /* 0x000fe20000010100 */
[----:B------:R0:W-:Y:S09]  /*13d0*/  STG.E desc[UR12][R4.64], R17 ;  /* 0x0000001104007986 */ /* 0x0001f2000c10190c */
[----:B------:R-:W-:-:S02]  /*13e0*/  @P0 IADD3 R18, P3, PT, R6, UR14, RZ ;  /* 0x0000000e06120c10 */ /* 0x000fc4000ff7e0ff */
[----:B------:R-:W-:Y:S02]  /*13f0*/  @P0 IADD3 R16, P2, PT, R26, UR14, RZ ;  /* 0x0000000e1a100c10 */ /* 0x000fe4000ff5e0ff */
[----:B------:R-:W-:Y:S02]  /*1400*/  @P0 IADD3.X R21, PT, PT, R7, UR15, RZ, P3, !PT ;  /* 0x0000000f07150c10 */ /* 0x000fe40009ffe4ff */
[----:B------:R-:W-:Y:S01]  /*1410*/  @P0 IADD3.X R23, PT, PT, R27, UR15, RZ, P2, !PT ;  /* 0x0000000f1b170c10 */ /* 0x000fe200097fe4ff */
[----:B------:R1:W-:Y:S03]  /*1420*/  STG.E desc[UR12][R2.64], R19 ;  /* 0x0000001302007986 */ /* 0x0003e6000c10190c */
[----:B0-----:R-:W-:-:S05]  /*1430*/  @P0 MOV R17, R23 ;  /* 0x0000001700110202 */ /* 0x001fca0000000f00 */
[----:B------:R-:W2:Y:S01]  /*1440*/  @P0 LDG.E R16, desc[UR12][R16.64] ;  /* 0x0000000c10100981 */ /* 0x000ea2000c1e1900 */
[----:B-1----:R-:W-:-:S05]  /*1450*/  @P0 IMAD.MOV.U32 R19, RZ, RZ, R21 ;  /* 0x000000ffff130224 */ /* 0x002fca00078e0015 */
[----:B------:R0:W2:Y:S01]  /*1460*/  @P0 LDG.E R21, desc[UR12][R18.64] ;  /* 0x0000000c12150981 */ /* 0x0000a2000c1e1900 */
[----:B------:R-:W1:Y:S02]  /*1470*/  @P0 MUFU.LG2 R25, R14 ;  /* 0x0000000e00190308 */ /* 0x000e640000000c00 */
[----:B-1----:R-:W-:-:S06]  /*1480*/  @P0 FMUL.FTZ R25, R25, R10 ;  /* 0x0000000a19190220 */ /* 0x002fcc0000410000 */
[----:B------:R-:W-:Y:S01]  /*1490*/  @P0 MUFU.EX2 R25, -R25 ;  /* 0x8000001900190308 */ /* 0x000fe20000000800 */
[----:B0-----:R-:W-:Y:S01]  /*14a0*/  IADD3 R18, P3, PT, R2, UR14, RZ ;  /* 0x0000000e02127c10 */ /* 0x001fe2000ff7e0ff */
[----:B------:R-:W-:-:S03]  /*14b0*/  IMAD.U32 R31, RZ, RZ, UR4 ;  /* 0x00000004ff1f7e24 */ /* 0x000fc6000f8e00ff */
[----:B------:R-:W-:Y:S01]  /*14c0*/  IADD3.X R19, PT, PT, R3, UR15, RZ, P3, !PT ;  /* 0x0000000f03137c10 */ /* 0x000fe20009ffe4ff */
[----:B--2---:R-:W-:-:S04]  /*14d0*/  @P0 FADD.FTZ R21, R16, -R21 ;  /* 0x8000001510150221 */ /* 0x004fc80000010000 */
[----:B------:R-:W-:-:S04]  /*14e0*/  @P0 FADD.FTZ R0, |R21|, -RZ ;  /* 0x800000ff15000221 */ /* 0x000fc80000010200 */
[----:B------:R-:W0:Y:S02]  /*14f0*/  @P0 MUFU.LG2 R23, R0 ;  /* 0x0000000000170308 */ /* 0x000e240000000c00 */
[----:B0-----:R-:W-:-:S06]  /*1500*/  @P0 FMUL.FTZ R12, R23, R22 ;  /* 0x00000016170c0220 */ /* 0x001fcc0000410000 */
[----:B------:R-:W0:Y:S01]  /*1510*/  @P0 MUFU.EX2 R12, R12 ;  /* 0x0000000c000c0308 */ /* 0x000e220000000800 */
[----:B------:R-:W-:Y:S01]  /*1520*/  IMAD.MOV.U32 R23, RZ, RZ, RZ ;  /* 0x000000ffff177224 */ /* 0x000fe200078e00ff */
[----:B------:R-:W-:Y:S01]  /*1530*/  IADD3 R16, P2, PT, R4, UR14, RZ ;  /* 0x0000000e04107c10 */ /* 0x000fe2000ff5e0ff */
[----:B0-----:R-:W-:Y:S01]  /*1540*/  @P0 FMUL.FTZ R20, R21, R12 ;  /* 0x0000000c15140220 */ /* 0x001fe20000410000 */
[----:B------:R-:W-:-:S03]  /*1550*/  MOV R21, UR4 ;  /* 0x0000000400157c02 */ /* 0x000fc60008000f00 */
[----:B------:R-:W-:Y:S01]  /*1560*/  @P0 FMUL.FTZ R20, R15, R20 ;  /* 0x000000140f140220 */ /* 0x000fe20000410000 */
[----:B------:R-:W-:-:S03]  /*1570*/  IADD3.X R17, PT, PT, R5, UR15, RZ, P2, !PT ;  /* 0x0000000f05117c10 */ /* 0x000fc600097fe4ff */
[----:B------:R-:W-:Y:S01]  /*1580*/  @P0 FMUL.FTZ R23, R20, R25 ;  /* 0x0000001914170220 */ /* 0x000fe20000410000 */
[----:B------:R-:W-:-:S04]  /*1590*/  @P0 IMAD.WIDE.U32 R24, R21, 0x8, R26 ;  /* 0x0000000815180825 */ /* 0x000fc800078e001a */
[----:B------:R-:W-:Y:S01]  /*15a0*/  FADD.FTZ R29, -R23, -RZ ;  /* 0x800000ff171d7221 */ /* 0x000fe20000010100 */
[----:B------:R-:W-:Y:S01]  /*15b0*/  @P0 IMAD.WIDE.U32 R20, R31, 0x8, R6 ;  /* 0x000000081f140825 */ /* 0x000fe200078e0006 */
[----:B------:R-:W-:Y:S04]  /*15c0*/  STG.E desc[UR12][R16.64], R23 ;  /* 0x0000001710007986 */ /* 0x000fe8000c10190c */
[----:B------:R0:W-:Y:S04]  /*15d0*/  STG.E desc[UR12][R18.64], R29 ;  /* 0x0000001d12007986 */ /* 0x0001e8000c10190c */
[----:B------:R1:W2:Y:S04]  /*15e0*/  @P0 LDG.E R24, desc[UR12][R24.64] ;  /* 0x0000000c18180981 */ /* 0x0002a8000c1e1900 */
[----:B------:R-:W2:Y:S01]  /*15f0*/  @P0 LDG.E R21, desc[UR12][R20.64] ;  /* 0x0000000c14150981 */ /* 0x000ea2000c1e1900 */
[----:B------:R-:W3:Y:S02]  /*1600*/  @P0 MUFU.LG2 R33, R14 ;  /* 0x0000000e00210308 */ /* 0x000ee40000000c00 */
[----:B---3--:R-:W-:-:S06]  /*1610*/  @P0 FMUL.FTZ R33, R33, R10 ;  /* 0x0000000a21210220 */ /* 0x008fcc0000410000 */
[----:B------:R-:W-:Y:S01]  /*1620*/  @P0 MUFU.EX2 R33, -R33 ;  /* 0x8000002100210308 */ /* 0x000fe20000000800 */
[----:B0-----:R-:W-:Y:S01]  /*1630*/  MOV R19, UR4 ;  /* 0x0000000400137c02 */ /* 0x001fe20008000f00 */
[----:B------:R-:W-:Y:S01]  /*1640*/  IMAD.MOV.U32 R23, RZ, RZ, RZ ;  /* 0x000000ffff177224 */ /* 0x000fe200078e00ff */
[----:B------:R-:W-:Y:S01]  /*1650*/  MOV R17, UR4 ;  /* 0x0000000400117c02 */ /* 0x000fe20008000f00 */
[----:B-1----:R-:W-:Y:S02]  /*1660*/  IMAD.U32 R25, RZ, RZ, UR4 ;  /* 0x00000004ff197e24 */ /* 0x002fe4000f8e00ff */
[----:B------:R-:W-:-:S04]  /*1670*/  IMAD.WIDE.U32 R18, R19, 0x8, R4 ;  /* 0x0000000813127825 */ /* 0x000fc800078e0004 */
[----:B------:R-:W-:-:S04]  /*1680*/  @P0 IMAD.WIDE.U32 R16, R17, 0xc, R6 ;  /* 0x0000000c11100825 */ /* 0x000fc800078e0006 */
[----:B--2---:R-:W-:-:S04]  /*1690*/  @P0 FADD.FTZ R0, R24, -R21 ;  /* 0x8000001518000221 */ /* 0x004fc80000010000 */
[----:B------:R-:W-:-:S04]  /*16a0*/  @P0 FADD.FTZ R12, |R0|, -RZ ;  /* 0x800000ff000c0221 */ /* 0x000fc80000010200 */
[----:B------:R-:W0:Y:S02]  /*16b0*/  @P0 MUFU.LG2 R31, R12 ;  /* 0x0000000c001f0308 */ /* 0x000e240000000c00 */
[----:B0-----:R-:W-:-:S06]  /*16c0*/  @P0 FMUL.FTZ R31, R31, R22 ;  /* 0x000000161f1f0220 */ /* 0x001fcc0000410000 */
[----:B------:R-:W0:Y:S01]  /*16d0*/  @P0 MUFU.EX2 R31, R31 ;  /* 0x0000001f001f0308 */ /* 0x000e220000000800 */
[----:B------:R-:W-:Y:S02]  /*16e0*/  IMAD.U32 R21, RZ, RZ, UR4 ;  /* 0x00000004ff157e24 */ /* 0x000fe4000f8e00ff */
[----:B0-----:R-:W-:-:S04]  /*16f0*/  @P0 FMUL.FTZ R0, R0, R31 ;  /* 0x0000001f00000220 */ /* 0x001fc80000410000 */
[----:B------:R-:W-:-:S04]  /*1700*/  @P0 FMUL.FTZ R0, R15, R0 ;  /* 0x000000000f000220 */ /* 0x000fc80000410000 */
[----:B------:R-:W-:Y:S01]  /*1710*/  @P0 FMUL.FTZ R23, R0, R33 ;  /* 0x0000002100170220 */ /* 0x000fe20000410000 */
[----:B------:R-:W-:-:S04]  /*1720*/  IMAD.WIDE.U32 R20, R21, 0x8, R2 ;  /* 0x0000000815147825 */ /* 0x000fc800078e0002 */
        /* <DEDUP_REMOVED lines=9> */
[----:B0-----:R-:W-:Y:S01]  /*17c0*/  IMAD.MOV.U32 R21, RZ, RZ, RZ ;  /* 0x000000ffff157224 */ /* 0x001fe200078e00ff */
[----:B------:R-:W-:-:S05]  /*17d0*/  MOV R19, UR4 ;  /* 0x0000000400137c02 */ /* 0x000fca0008000f00 */
[----:B------:R-:W-:-:S04]  /*17e0*/  IMAD.WIDE.U32 R18, R19, 0xc, R2 ;  /* 0x0000000c13127825 */ /* 0x000fc800078e0002 */
[----:B------:R-:W-:Y:S01]  /*17f0*/  IMAD.U32 R35, RZ, RZ, UR4 ;  /* 0x00000004ff237e24 */ /* 0x000fe2000f8e00ff */
[----:B-1----:R-:W-:Y:S01]  /*1800*/  MOV R25, UR4 ;  /* 0x0000000400197c02 */ /* 0x002fe20008000f00 */
[----:B------:R-:W-:Y:S02]  /*1810*/  IMAD.U32 R29, RZ, RZ, UR4 ;  /* 0x00000004ff1d7e24 */ /* 0x000fe4000f8e00ff */
[----:B------:R-:W-:-:S04]  /*1820*/  IMAD.WIDE.U32 R26, R35, 0x10, R26 ;  /* 0x00000010231a7825 */ /* 0x000fc800078e001a */
[----:B------:R-:W-:-:S04]  /*1830*/  IMAD.WIDE.U32 R2, R25, 0x10, R2 ;  /* 0x0000001019027825 */ /* 0x000fc800078e0002 */
[----:B--2---:R-:W-:-:S04]  /*1840*/  @P0 FADD.FTZ R0, R24, -R17 ;  /* 0x8000001118000221 */ /* 0x004fc80000010000 */
[----:B------:R-:W-:-:S04]  /*1850*/  @P0 FADD.FTZ R12, |R0|, -RZ ;  /* 0x800000ff000c0221 */ /* 0x000fc80000010200 */
[----:B------:R-:W0:Y:S02]  /*1860*/  @P0 MUFU.LG2 R31, R12 ;  /* 0x0000000c001f0308 */ /* 0x000e240000000c00 */
[----:B0-----:R-:W-:-:S06]  /*1870*/  @P0 FMUL.FTZ R31, R31, R22 ;  /* 0x000000161f1f0220 */ /* 0x001fcc0000410000 */
[----:B------:R-:W0:Y:S01]  /*1880*/  @P0 MUFU.EX2 R31, R31 ;  /* 0x0000001f001f0308 */ /* 0x000e220000000800 */
[----:B------:R-:W-:Y:S02]  /*1890*/  IMAD.U32 R17, RZ, RZ, UR4 ;  /* 0x00000004ff117e24 */ /* 0x000fe4000f8e00ff */
[----:B0-----:R-:W-:-:S04]  /*18a0*/  @P0 FMUL.FTZ R0, R0, R31 ;  /* 0x0000001f00000220 */ /* 0x001fc80000410000 */
[----:B------:R-:W-:Y:S01]  /*18b0*/  @P0 FMUL.FTZ R0, R15, R0 ;  /* 0x000000000f000220 */ /* 0x000fe20000410000 */
[----:B------:R-:W-:-:S04]  /*18c0*/  IMAD.WIDE.U32 R16, R17, 0xc, R4 ;  /* 0x0000000c11107825 */ /* 0x000fc800078e0004 */
[----:B------:R-:W-:Y:S01]  /*18d0*/  @P0 FMUL.FTZ R21, R0, R33 ;  /* 0x0000002100150220 */ /* 0x000fe20000410000 */
[----:B------:R-:W-:-:S03]  /*18e0*/  IMAD.U32 R33, RZ, RZ, UR4 ;  /* 0x00000004ff217e24 */ /* 0x000fc6000f8e00ff */
[----:B------:R-:W-:Y:S01]  /*18f0*/  FADD.FTZ R23, -R21, -RZ ;  /* 0x800000ff15177221 */ /* 0x000fe20000010100 */
[----:B------:R-:W-:Y:S01]  /*1900*/  IMAD.WIDE.U32 R8, R33, 0x10, R8 ;  /* 0x0000001021087825 */ /* 0x000fe200078e0008 */
[----:B------:R0:W-:Y:S04]  /*1910*/  STG.E desc[UR12][R16.64], R21 ;  /* 0x0000001510007986 */ /* 0x0001e8000c10190c */
[----:B------:R0:W-:Y:S01]  /*1920*/  STG.E desc[UR12][R18.64], R23 ;  /* 0x0000001712007986 */ /* 0x0001e2000c10190c */
[----:B------:R-:W-:-:S04]  /*1930*/  ISETP.GE.U32.AND P2, PT, R8, R11, PT ;  /* 0x0000000b0800720c */ /* 0x000fc80003f46070 */
[----:B------:R-:W-:Y:S02]  /*1940*/  ISETP.GE.U32.AND.EX P2, PT, R9, R13, PT, P2 ;  /* 0x0000000d0900720c */ /* 0x000fe40003f46120 */
[----:B------:R-:W-:Y:S01]  /*1950*/  MOV R31, UR4 ;  /* 0x00000004001f7c02 */ /* 0x000fe20008000f00 */
[----:B------:R-:W-:-:S04]  /*1960*/  IMAD.WIDE.U32 R4, R29, 0x10, R4 ;  /* 0x000000101d047825 */ /* 0x000fc800078e0004 */
[----:B------:R-:W-:Y:S01]  /*1970*/  IMAD.WIDE.U32 R6, R31, 0x10, R6 ;  /* 0x000000101f067825 */ /* 0x000fe200078e0006 */
[----:B------:R-:W-:-:S05]  /*1980*/  MOV R31, R27 ;  /* 0x0000001b001f7202 */ /* 0x000fca0000000f00 */
[----:B0-----:R-:W-:Y:S05]  /*1990*/  @!P2 BRA `(.L_x_197) ;  /* 0xfffffff80048a947 */ /* 0x001fea000383ffff */
[----:B------:R-:W-:Y:S05]  /*19a0*/  EXIT ;  /* 0x000000000000794d */ /* 0x000fea0003800000 */
        .weak           $__internal_21_$__cuda_sm20_div_u64
        .type           $__internal_21_$__cuda_sm20_div_u64,@function
        .size           $__internal_21_$__cuda_sm20_div_u64,($__internal_22_$__cuda_sm20_dsqrt_rn_f64_mediumpath_v1 - $__internal_21_$__cuda_sm20_div_u64)
$__internal_21_$__cuda_sm20_div_u64:
        /* <DEDUP_REMOVED lines=71> */
[----:B------:R-:W-:Y:S02]  /*1e20*/  SEL R31, R31, R22, P0 ;  /* 0x000000161f1f7207 */ /* 0x000fe40000000000 */
[----:B------:R-:W-:Y:S02]  /*1e30*/  MOV R22, R24 ;  /* 0x0000001800167202 */ /* 0x000fe40000000f00 */
[----:B------:R-:W-:Y:S02]  /*1e40*/  SEL R26, R26, R35, P0 ;  /* 0x000000231a1a7207 */ /* 0x000fe40000000000 */
[----:B------:R-:W-:-:S02]  /*1e50*/  SEL R31, R31, 0xffffffff, P1 ;  /* 0xffffffff1f1f7807 */ /* 0x000fc40000800000 */
[----:B------:R-:W-:Y:S01]  /*1e60*/  SEL R26, R26, 0xffffffff, P1 ;  /* 0xffffffff1a1a7807 */ /* 0x000fe20000800000 */
[----:B------:R-:W-:Y:S06]  /*1e70*/  RET.REL.NODEC R22 `(_ZN2at6native55_GLOBAL__N__6c1c77d0_17_DistanceKernel_cu_7dd49032_311431pdist_backward_kernel_cuda_implIfNS1_5distsIfE1pEEEvPT_PKS6_S9_S9_llllS6_dd) ;  /* 0xffffffe016607950 */ /* 0x000fec0003c3ffff */
        .weak           $__internal_22_$__cuda_sm20_dsqrt_rn_f64_mediumpath_v1
        .type           $__internal_22_$__cuda_sm20_dsqrt_rn_f64_mediumpath_v1,@function
        .size           $__internal_22_$__cuda_sm20_dsqrt_rn_f64_mediumpath_v1,(.L_x_794 - $__internal_22_$__cuda_sm20_dsqrt_rn_f64_mediumpath_v1)
$__internal_22_$__cuda_sm20_dsqrt_rn_f64_mediumpath_v1:
[----:B------:R-:W-:Y:S01]  /*1e80*/  ISETP.GE.U32.AND P0, PT, R4, -0x3400000, PT ;  /* 0xfcc000000400780c */ /* 0x000fe20003f06070 */
[----:B------:R-:W-:Y:S01]  /*1e90*/  BSSY.RECONVERGENT B1, `(.L_x_198) ;  /* 0x000004a000017945 */ /* 0x000fe20003800200 */
[----:B------:R-:W-:-:S11]  /*1ea0*/  MOV R9, R17 ;  /* 0x0000001100097202 */ /* 0x000fd60000000f00 */
        /* <DEDUP_REMOVED lines=16> */
.L_x_199:
        /* <DEDUP_REMOVED lines=9> */
[----:B------:R-:W-:Y:S01]  /*2040*/  MOV R4, RZ ;  /* 0x000000ff00047202 */ /* 0x000fe20000000f00 */
        /* <DEDUP_REMOVED lines=45> */
.L_x_201:
[----:B------:R0:W1:Y:S02]  /*2320*/  DADD R4, R2, R2 ;  /* 0x0000000002047229 */ /* 0x0000640000000002 */
.L_x_200:
[----:B------:R-:W-:Y:S05]  /*2330*/  BSYNC.RECONVERGENT B1 ;  /* 0x0000000000017941 */ /* 0x000fea0003800200 */
.L_x_198:
[----:B0-----:R-:W-:Y:S02]  /*2340*/  IMAD.MOV.U32 R2, RZ, RZ, R0 ;  /* 0x000000ffff027224 */ /* 0x001fe400078e0000 */
[----:B------:R-:W-:Y:S02]  /*2350*/  HFMA2 R3, -RZ, RZ, 0, 0 ;  /* 0x00000000ff037431 */ /* 0x000fe400000001ff */
[----:B-1----:R-:W-:Y:S01]  /*2360*/  IMAD.MOV.U32 R14, RZ, RZ, R4 ;  /* 0x000000ffff0e7224 */ /* 0x002fe200078e0004 */
[----:B------:R-:W-:Y:S01]  /*2370*/  MOV R15, R5 ;  /* 0x00000005000f7202 */ /* 0x000fe20000000f00 */
[----:B------:R-:W-:Y:S06]  /*2380*/  RET.REL.NODEC R2 `(_ZN2at6native55_GLOBAL__N__6c1c77d0_17_DistanceKernel_cu_7dd49032_311431pdist_backward_kernel_cuda_implIfNS1_5distsIfE1pEEEvPT_PKS6_S9_S9_llllS6_dd) ;  /* 0xffffffdc021c7950 */ /* 0x000fec0003c3ffff */
.L_x_202:
        /* <DEDUP_REMOVED lines=15> */
.L_x_794:


//--------------------- .text._ZN2at6native55_GLOBAL__N__6c1c77d0_17_DistanceKernel_cu_7dd49032_311431pdist_backward_kernel_cuda_implIdNS1_5distsIdE3infEEEvPT_PKS6_S9_S9_llllS6_dd --------------------------
	.section	.text._ZN2at6native55_GLOBAL__N__6c1c77d0_17_DistanceKernel_cu_7dd49032_311431pdist_backward_kernel_cuda_implIdNS1_5distsIdE3infEEEvPT_PKS6_S9_S9_llllS6_dd,"ax",@progbits
	.align	128
.text._ZN2at6native55_GLOBAL__N__6c1c77d0_17_DistanceKernel_cu_7dd49032_311431pdist_backward_kernel_cuda_implIdNS1_5distsIdE3infEEEvPT_PKS6_S9_S9_llllS6_dd:
        .type           _ZN2at6native55_GLOBAL__N__6c1c77d0_17_DistanceKernel_cu_7dd49032_311431pdist_backward_kernel_cuda_implIdNS1_5distsIdE3infEEEvPT_PKS6_S9_S9_llllS6_dd,@function
        .size           _ZN2at6native55_GLOBAL__N__6c1c77d0_17_DistanceKernel_cu_7dd49032_311431pdist_backward_kernel_cuda_implIdNS1_5distsIdE3infEEEvPT_PKS6_S9_S9_llllS6_dd,(.L_x_797 - _ZN2at6native55_GLOBAL__N__6c1c77d0_17_DistanceKernel_cu_7dd49032_311431pdist_backward_kernel_cuda_implIdNS1_5distsIdE3infEEEvPT_PKS6_S9_S9_llllS6_dd)
        .other          _ZN2at6native55_GLOBAL__N__6c1c77d0_17_DistanceKernel_cu_7dd49032_311431pdist_backward_kernel_cuda_implIdNS1_5distsIdE3infEEEvPT_PKS6_S9_S9_llllS6_dd,@"STO_CUDA_ENTRY STV_DEFAULT"
_ZN2at6native55_GLOBAL__N__6c1c77d0_17_DistanceKernel_cu_7dd49032_311431pdist_backward_kernel_cuda_implIdNS1_5distsIdE3infEEEvPT_PKS6_S9_S9_llllS6_dd:
        /* <DEDUP_REMOVED lines=74> */
[----:B------:R-:W-:Y:S05]  /*04a0*/  CALL.REL.NOINC `($__internal_24_$__cuda_sm20_dsqrt_rn_f64_mediumpath_v1) ;  /* 0x0000002000687944 */ /* 0x000fea0003c00000 */
.L_x_204:
[----:B------:R-:W-:Y:S05]  /*04b0*/  BSYNC.RECONVERGENT B0 ;  /* 0x0000000000007941 */ /* 0x000fea0003800200 */
.L_x_203:
[----:B------:R-:W0:Y:S01]  /*04c0*/  LDCU.64 UR6, c[0x0][0x3c8] ;  /* 0x00007900ff0677ac */ /* 0x000e220008000a00 */
[----:B------:R-:W1:Y:S01]  /*04d0*/  LDC.64 R16, c[0x0][0x3a8] ;  /* 0x0000ea00ff107b82 */ /* 0x000e620000000a00 */
[----:B------:R-:W2:Y:S01]  /*04e0*/  LDCU.128 UR16, c[0x0][0x390] ;  /* 0x00007200ff1077ac */ /* 0x000ea20008000c00 */
[----:B------:R-:W3:Y:S01]  /*04f0*/  LDCU.128 UR20, c[0x0][0x380] ;  /* 0x00007000ff1477ac */ /* 0x000ee20008000c00 */
[----:B0-----:R-:W0:Y:S01]  /*0500*/  DADD R4, -R14, UR6 ;  /* 0x000000060e047e29 */ /* 0x001e220008000100 */
[----:B------:R-:W4:-:S15]  /*0510*/  LDCU.64 UR6, c[0x0][0x3b0] ;  /* 0x00007600ff0677ac */ /* 0x000f1e0008000a00 */
[----:B------:R-:W-:-:S15]  /*0520*/  NOP ;  /* 0x0000000000007918 */ /* 0x000fde0000000000 */
[----:B------:R-:W-:-:S15]  /*0530*/  NOP ;  /* 0x0000000000007918 */ /* 0x000fde0000000000 */
[----:B------:R-:W-:-:S15]  /*0540*/  NOP ;  /* 0x0000000000007918 */ /* 0x000fde0000000000 */
[----:B------:R-:W-:-:S03]  /*0550*/  NOP ;  /* 0x0000000000007918 */ /* 0x000fc60000000000 */
[----:B0-----:R-:W0:Y:S02]  /*0560*/  F2I.S64.F64.TRUNC R4, R4 ;  /* 0x0000000400047311 */ /* 0x001e24000030d900 */
[-C--:B0-----:R-:W-:Y:S02]  /*0570*/  IMAD R9, R5, R4.reuse, RZ ;  /* 0x0000000405097224 */ /* 0x081fe400078e02ff */
[C---:B------:R-:W-:Y:S01]  /*0580*/  IMAD.WIDE.U32 R6, R4.reuse, R4, R4 ;  /* 0x0000000404067225 */ /* 0x040fe200078e0004 */
[----:B-1----:R-:W-:-:S03]  /*0590*/  IADD3 R19, P2, PT, -R4, R16, RZ ;  /* 0x0000001004137210 */ /* 0x002fc60007f5e1ff */
[----:B------:R-:W-:Y:S01]  /*05a0*/  IMAD R11, R4, R5, R9 ;  /* 0x00000005040b7224 */ /* 0x000fe200078e0209 */
[----:B------:R-:W-:Y:S02]  /*05b0*/  IADD3 R9, P0, PT, RZ, -R4, RZ ;  /* 0x80000004ff097210 */ /* 0x000fe40007f1e0ff */
[----:B------:R-:W-:Y:S01]  /*05c0*/  IADD3 R19, P3, PT, R19, -0x2, RZ ;  /* 0xfffffffe13137810 */ /* 0x000fe20007f7e0ff */
[----:B------:R-:W-:Y:S02]  /*05d0*/  IMAD.IADD R7, R7, 0x1, R11 ;  /* 0x0000000107077824 */ /* 0x000fe400078e020b */
[----:B------:R-:W-:Y:S01]  /*05e0*/  IMAD.X R13, RZ, RZ, ~R5, P0 ;  /* 0x000000ffff0d7224 */ /* 0x000fe200000e0e05 */
[----:B------:R-:W0:Y:S02]  /*05f0*/  S2R R11, SR_TID.Y ;  /* 0x00000000000b7919 */ /* 0x000e240000002200 */
[----:B------:R-:W-:Y:S01]  /*0600*/  LEA.HI R21, P0, R7, R6, RZ, 0x1 ;  /* 0x0000000607157211 */ /* 0x000fe200078108ff */
[----:B------:R-:W-:-:S02]  /*0610*/  IMAD R6, R13, R16, RZ ;  /* 0x000000100d067224 */ /* 0x000fc400078e02ff */
[----:B------:R-:W1:Y:S02]  /*0620*/  LDC.64 R12, c[0x0][0x3a0] ;  /* 0x0000e800ff0c7b82 */ /* 0x000e640000000a00 */
[----:B------:R-:W-:Y:S02]  /*0630*/  IMAD.X R0, RZ, RZ, R7, P0 ;  /* 0x000000ffff007224 */ /* 0x000fe400000e0607 */
[C---:B------:R-:W-:Y:S02]  /*0640*/  IMAD R8, R9.reuse, R17, R6 ;  /* 0x0000001109087224 */ /* 0x040fe400078e0206 */
[----:B------:R-:W-:Y:S01]  /*0650*/  IMAD.WIDE.U32 R6, R9, R16, R2 ;  /* 0x0000001009067225 */ /* 0x000fe200078e0002 */
[--C-:B------:R-:W-:Y:S02]  /*0660*/  SHF.R.S64 R21, R21, 0x1, R0.reuse ;  /* 0x0000000115157819 */ /* 0x100fe40000001000 */
[----:B------:R-:W-:Y:S02]  /*0670*/  SHF.R.S32.HI R15, RZ, 0x1, R0 ;  /* 0x00000001ff0f7819 */ /* 0x000fe40000011400 */
[----:B------:R-:W-:-:S02]  /*0680*/  IADD3 R21, P1, PT, R21, R6, RZ ;  /* 0x0000000615157210 */ /* 0x000fc40007f3e0ff */
[----:B------:R-:W-:Y:S02]  /*0690*/  IADD3 R6, P0, PT, R4, 0x1, RZ ;  /* 0x0000000104067810 */ /* 0x000fe40007f1e0ff */
[----:B------:R-:W-:Y:S02]  /*06a0*/  IADD3.X R0, PT, PT, R15, R7, R8, P1, !PT ;  /* 0x000000070f007210 */ /* 0x000fe40000ffe408 */
[----:B------:R-:W-:Y:S01]  /*06b0*/  IADD3.X R9, PT, PT, ~R5, -0x1, R17, P3, P2 ;  /* 0xffffffff05097810 */ /* 0x000fe20001fe4511 */
[----:B------:R-:W-:Y:S01]  /*06c0*/  IMAD.X R7, RZ, RZ, R5, P0 ;  /* 0x000000ffff077224 */ /* 0x000fe200000e0605 */
[----:B------:R-:W-:Y:S01]  /*06d0*/  IADD3 R14, P0, PT, R21, R6, RZ ;  /* 0x00000006150e7210 */ /* 0x000fe20007f1e0ff */
[CC--:B------:R-:W-:Y:S02]  /*06e0*/  IMAD R8, R0.reuse, R16.reuse, RZ ;  /* 0x0000001000087224 */ /* 0x0c0fe400078e02ff */
[----:B------:R-:W-:Y:S01]  /*06f0*/  IMAD R10, R9, R16, RZ ;  /* 0x00000010090a7224 */ /* 0x000fe200078e02ff */
[----:B------:R-:W-:Y:S01]  /*0700*/  IADD3.X R15, PT, PT, R0, R7, RZ, P0, !PT ;  /* 0x00000007000f7210 */ /* 0x000fe200007fe4ff */
[----:B-1----:R-:W-:Y:S01]  /*0710*/  IMAD R0, R3, R12, RZ ;  /* 0x0000000c03007224 */ /* 0x002fe200078e02ff */
[----:B--2---:R-:W-:Y:S01]  /*0720*/  LEA R22, P0, R2, UR18, 0x3 ;  /* 0x0000001202167c11 */ /* 0x004fe2000f8018ff */
[----:B------:R-:W-:-:S02]  /*0730*/  IMAD R27, R19, R17, R10 ;  /* 0x00000011131b7224 */ /* 0x000fc400078e020a */
[----:B------:R-:W-:Y:S01]  /*0740*/  IMAD R25, R21, R17, R8 ;  /* 0x0000001115197224 */ /* 0x000fe200078e0208 */
[----:B------:R-:W-:Y:S01]  /*0750*/  LEA.HI.X R23, R2, UR19, R3, 0x3, P0 ;  /* 0x0000001302177c11 */ /* 0x000fe200080f1c03 */
[----:B------:R-:W-:-:S04]  /*0760*/  IMAD.WIDE.U32 R18, R19, R16, R14 ;  /* 0x0000001013127225 */ /* 0x000fc800078e000e */
[----:B------:R-:W-:-:S04]  /*0770*/  IMAD.WIDE.U32 R16, R21, R16, R4 ;  /* 0x0000001015107225 */ /* 0x000fc800078e0004 */
[----:B----4-:R-:W-:Y:S02]  /*0780*/  IMAD R15, R15, UR6, RZ ;  /* 0x000000060f0f7c24 */ /* 0x010fe4000f8e02ff */
[----:B------:R-:W-:-:S04]  /*0790*/  IMAD.WIDE.U32 R8, R2, R12, RZ ;  /* 0x0000000c02087225 */ /* 0x000fc800078e00ff */
[----:B------:R-:W-:Y:S01]  /*07a0*/  IMAD R3, R2, R13, R0 ;  /* 0x0000000d02037224 */ /* 0x000fe200078e0200 */
[----:B---3--:R-:W-:Y:S01]  /*07b0*/  LEA R20, P0, R8, UR22, 0x3 ;  /* 0x0000001608147c11 */ /* 0x008fe2000f8018ff */
[C---:B------:R-:W-:Y:S02]  /*07c0*/  IMAD R21, R14.reuse, UR7, R15 ;  /* 0x000000070e157c24 */ /* 0x040fe4000f8e020f */
[----:B------:R-:W-:Y:S02]  /*07d0*/  IMAD.IADD R0, R17, 0x1, R25 ;  /* 0x0000000111007824 */ /* 0x000fe400078e0219 */
[----:B------:R-:W-:Y:S02]  /*07e0*/  IMAD.IADD R2, R19, 0x1, R27 ;  /* 0x0000000113027824 */ /* 0x000fe400078e021b */
[----:B0-----:R-:W-:Y:S02]  /*07f0*/  VIADD R11, R11, UR4 ;  /* 0x000000040b0b7c36 */ /* 0x001fe40008000000 */
[----:B------:R-:W-:-:S04]  /*0800*/  IMAD.WIDE.U32 R14, R14, UR6, RZ ;  /* 0x000000060e0e7c25 */ /* 0x000fc8000f8e00ff */
[----:B------:R-:W-:Y:S01]  /*0810*/  IMAD.IADD R3, R9, 0x1, R3 ;  /* 0x0000000109037824 */ /* 0x000fe200078e0203 */
[----:B------:R-:W-:Y:S01]  /*0820*/  IADD3 R13, P1, PT, R11, R14, RZ ;  /* 0x0000000e0b0d7210 */ /* 0x000fe20007f3e0ff */
[----:B------:R-:W-:Y:S02]  /*0830*/  IMAD R9, R0, UR6, RZ ;  /* 0x0000000600097c24 */ /* 0x000fe4000f8e02ff */
[----:B------:R-:W-:Y:S01]  /*0840*/  IMAD R19, R2, UR6, RZ ;  /* 0x0000000602137c24 */ /* 0x000fe2000f8e02ff */
[----:B------:R-:W-:Y:S01]  /*0850*/  LEA R12, P2, R13, UR16, 0x3 ;  /* 0x000000100d0c7c11 */ /* 0x000fe2000f8418ff */
[----:B------:R-:W-:Y:S01]  /*0860*/  IMAD.IADD R0, R15, 0x1, R21 ;  /* 0x000000010f007824 */ /* 0x000fe200078e0215 */
[----:B------:R-:W-:Y:S01]  /*0870*/  LEA.HI.X R21, R8, UR23, R3, 0x3, P0 ;  /* 0x0000001708157c11 */ /* 0x000fe200080f1c03 */
[----:B------:R-:W-:Y:S01]  /*0880*/  IMAD R9, R16, UR7, R9 ;  /* 0x0000000710097c24 */ /* 0x000fe2000f8e0209 */
[----:B------:R-:W-:Y:S01]  /*0890*/  ISETP.GE.U32.AND P0, PT, R11, UR6, PT ;  /* 0x000000060b007c0c */ /* 0x000fe2000bf06070 */
[----:B------:R-:W-:Y:S01]  /*08a0*/  IMAD R25, R18, UR7, R19 ;  /* 0x0000000712197c24 */ /* 0x000fe2000f8e0213 */
[----:B------:R-:W-:Y:S01]  /*08b0*/  IADD3.X R2, PT, PT, RZ, R0, RZ, P1, !PT ;  /* 0x00000000ff027210 */ /* 0x000fe20000ffe4ff */
[----:B------:R-:W-:Y:S01]  /*08c0*/  IMAD.WIDE.U32 R16, R16, UR6, RZ ;  /* 0x0000000610107c25 */ /* 0x000fe2000f8e00ff */
[----:B------:R-:W-:-:S02]  /*08d0*/  ISETP.GE.AND.EX P0, PT, RZ, UR7, PT, P0 ;  /* 0x00000007ff007c0c */ /* 0x000fc4000bf06300 */
[----:B------:R-:W-:Y:S01]  /*08e0*/  LEA.HI.X R13, R13, UR17, R2, 0x3, P2 ;  /* 0x000000110d0d7c11 */ /* 0x000fe200090f1c02 */
[----:B------:R-:W-:Y:S01]  /*08f0*/  IMAD.WIDE.U32 R18, R18, UR6, RZ ;  /* 0x0000000612127c25 */ /* 0x000fe2000f8e00ff */
[----:B------:R-:W-:-:S03]  /*0900*/  IADD3 R27, P3, PT, R11, R16, RZ ;  /* 0x000000100b1b7210 */ /* 0x000fc60007f7e0ff */
[----:B------:R-:W-:Y:S01]  /*0910*/  IMAD.IADD R2, R17, 0x1, R9 ;  /* 0x0000000111027824 */ /* 0x000fe200078e0209 */
[----:B------:R-:W-:Y:S01]  /*0920*/  IADD3 R29, P4, PT, R11, R18, RZ ;  /* 0x000000120b1d7210 */ /* 0x000fe20007f9e0ff */
[----:B------:R-:W-:Y:S01]  /*0930*/  IMAD.IADD R3, R19, 0x1, R25 ;  /* 0x0000000113037824 */ /* 0x000fe200078e0219 */
[----:B------:R-:W-:Y:S01]  /*0940*/  LEA R26, P1, R27, UR20, 0x3 ;  /* 0x000000141b1a7c11 */ /* 0x000fe2000f8218ff */
[----:B------:R-:W-:Y:S01]  /*0950*/  IMAD.X R10, RZ, RZ, R2, P3 ;  /* 0x000000ffff0a7224 */ /* 0x000fe200018e0602 */
[----:B------:R-:W-:Y:S01]  /*0960*/  LEA R28, P2, R29, UR20, 0x3 ;  /* 0x000000141d1c7c11 */ /* 0x000fe2000f8418ff */
[----:B------:R-:W-:Y:S02]  /*0970*/  IMAD.X R8, RZ, RZ, R3, P4 ;  /* 0x000000ffff087224 */ /* 0x000fe400020e0603 */
[----:B------:R-:W-:Y:S01]  /*0980*/  IMAD R9, R5, UR6, RZ ;  /* 0x0000000605097c24 */ /* 0x000fe2000f8e02ff */
[----:B------:R-:W-:Y:S02]  /*0990*/  LEA.HI.X R27, R27, UR21, R10, 0x3, P1 ;  /* 0x000000151b1b7c11 */ /* 0x000fe400088f1c0a */
[----:B------:R-:W-:Y:S01]  /*09a0*/  LEA.HI.X R29, R29, UR21, R8, 0x3, P2 ;  /* 0x000000151d1d7c11 */ /* 0x000fe200090f1c08 */
[----:B------:R-:W-:Y:S01]  /*09b0*/  IMAD R9, R4, UR7, R9 ;  /* 0x0000000704097c24 */ /* 0x000fe2000f8e0209 */
[----:B------:R-:W-:Y:S06]  /*09c0*/  @P0 EXIT ;  /* 0x000000000000094d */ /* 0x000fec0003800000 */
[----:B------:R-:W5:Y:S04]  /*09d0*/  LDG.E.64 R20, desc[UR12][R20.64] ;  /* 0x0000000c14147981 */ /* 0x000f68000c1e1b00 */
[----:B------:R-:W5:Y:S01]  /*09e0*/  LDG.E.64 R22, desc[UR12][R22.64] ;  /* 0x0000000c16167981 */ /* 0x000f62000c1e1b00 */
[----:B------:R-:W-:Y:S01]  /*09f0*/  IMAD.WIDE.U32 R4, R4, UR6, RZ ;  /* 0x0000000604047c25 */ /* 0x000fe2000f8e00ff */
[----:B------:R-:W-:Y:S01]  /*0a00*/  UIMAD.WIDE.U32 UR14, UR10, 0x8, URZ ;  /* 0x000000080a0e78a5 */ /* 0x000fe2000f8e00ff */
[----:B------:R-:W-:Y:S01]  /*0a10*/  MOV R30, UR16 ;  /* 0x00000010001e7c02 */ /* 0x000fe20008000f00 */
[----:B------:R-:W-:Y:S01]  /*0a20*/  BSSY.RECONVERGENT B0, `(.L_x_205) ;  /* 0x0000039000007945 */ /* 0x000fe20003800200 */
[----:B------:R-:W-:Y:S02]  /*0a30*/  IMAD.IADD R5, R5, 0x1, R9 ;  /* 0x0000000105057824 */ /* 0x000fe400078e0209 */
[----:B------:R-:W-:-:S02]  /*0a40*/  IMAD.SHL.U32 R9, R4, 0x8, RZ ;  /* 0x0000000804097824 */ /* 0x000fc400078e00ff */
[----:B------:R-:W-:Y:S01]  /*0a50*/  IMAD R25, R7, UR6, RZ ;  /* 0x0000000607197c24 */ /* 0x000fe2000f8e02ff */
[----:B------:R-:W-:Y:S01]  /*0a60*/  SHF.L.U64.HI R8, R4, 0x3, R5 ;  /* 0x0000000304087819 */ /* 0x000fe20000010205 */
[----:B------:R-:W-:Y:S01]  /*0a70*/  IMAD.WIDE.U32 R10, R11, 0x8, RZ ;  /* 0x000000080b0a7825 */ /* 0x000fe200078e00ff */
[----:B------:R-:W-:-:S03]  /*0a80*/  IADD3 R33, P0, P1, R30, UR14, R9 ;  /* 0x0000000e1e217c10 */ /* 0x000fc6000f91e009 */
[----:B------:R-:W-:Y:S02]  /*0a90*/  IMAD.U32 R31, RZ, RZ, UR17 ;  /* 0x00000011ff1f7e24 */ /* 0x000fe4000f8e00ff */
[C---:B------:R-:W-:Y:S02]  /*0aa0*/  IMAD R25, R6.reuse, UR7, R25 ;  /* 0x0000000706197c24 */ /* 0x040fe4000f8e0219 */
[----:B------:R-:W-:Y:S01]  /*0ab0*/  IMAD.MOV.U32 R4, RZ, RZ, R10 ;  /* 0x000000ffff047224 */ /* 0x000fe200078e000a */
[----:B------:R-:W-:Y:S01]  /*0ac0*/  IADD3.X R30, PT, PT, R31, UR15, R8, P0, P1 ;  /* 0x0000000f1f1e7c10 */ /* 0x000fe200087e2408 */
[----:B------:R-:W-:-:S03]  /*0ad0*/  IMAD.WIDE.U32 R6, R6, UR6, RZ ;  /* 0x0000000606067c25 */ /* 0x000fc6000f8e00ff */
[----:B------:R-:W-:Y:S01]  /*0ae0*/  IADD3 R33, P0, PT, R33, R4, RZ ;  /* 0x0000000421217210 */ /* 0x000fe20007f1e0ff */
[----:B------:R-:W-:Y:S01]  /*0af0*/  IMAD.MOV.U32 R5, RZ, RZ, R11 ;  /* 0x000000ffff057224 */ /* 0x000fe200078e000b */
[----:B------:R-:W-:Y:S01]  /*0b00*/  LEA R24, P2, R6, UR16, 0x3 ;  /* 0x0000001006187c11 */ /* 0x000fe2000f8418ff */
        /* <DEDUP_REMOVED lines=38> */
.L_x_206:
[----:B------:R-:W-:-:S07]  /*0d70*/  MOV R30, 0xd90 ;  /* 0x00000d90001e7802 */ /* 0x000fce0000000f00 */
[----:B-----5:R-:W-:Y:S05]  /*0d80*/  CALL.REL.NOINC `($__internal_23_$__cuda_sm20_div_u64) ;  /* 0x0000001000fc7944 */ /* 0x020fea0003c00000 */
[----:B------:R-:W-:Y:S02]  /*0d90*/  IMAD.MOV.U32 R24, RZ, RZ, R9 ;  /* 0x000000ffff187224 */ /* 0x000fe400078e0009 */
[----:B------:R-:W-:-:S07]  /*0da0*/  IMAD.MOV.U32 R25, RZ, RZ, R32 ;  /* 0x000000ffff197224 */ /* 0x000fce00078e0020 */
.L_x_207:
[----:B------:R-:W-:Y:S05]  /*0db0*/  BSYNC.RECONVERGENT B0 ;  /* 0x0000000000007941 */ /* 0x000fea0003800200 */
.L_x_205:
[----:B------:R-:W-:Y:S01]  /*0dc0*/  IADD3 R6, P2, PT, R24, R6, RZ ;  /* 0x0000000618067210 */ /* 0x000fe20007f5e0ff */
[----:B------:R-:W-:Y:S01]  /*0dd0*/  BSSY.RECONVERGENT B0, `(.L_x_208) ;  /* 0x0000058000007945 */ /* 0x000fe20003800200 */
[----:B------:R-:W-:Y:S02]  /*0de0*/  IADD3 R24, P1, PT, R4, R7, RZ ;  /* 0x0000000704187210 */ /* 0x000fe40007f3e0ff */
[----:B------:R-:W-:Y:S02]  /*0df0*/  LOP3.LUT R9, R6, 0x3, RZ, 0xc0, !PT ;  /* 0x0000000306097812 */ /* 0x000fe400078ec0ff */
[----:B------:R-:W-:Y:S01]  /*0e00*/  IADD3.X R25, PT, PT, RZ, R25, RZ, P2, !PT ;  /* 0x00000019ff197210 */ /* 0x000fe200017fe4ff */
[----:B------:R-:W-:Y:S01]  /*0e10*/  IMAD.X R31, R5, 0x1, R8, P1 ;  /* 0x00000001051f7824 */ /* 0x000fe200008e0608 */
[----:B------:R-:W-:-:S04]  /*0e20*/  ISETP.NE.U32.AND P0, PT, R9, 0x3, PT ;  /* 0x000000030900780c */ /* 0x000fc80003f05070 */
[----:B------:R-:W-:-:S13]  /*0e30*/  ISETP.NE.AND.EX P0, PT, RZ, RZ, PT, P0 ;  /* 0x000000ffff00720c */ /* 0x000fda0003f05300 */
[----:B------:R-:W-:Y:S05]  /*0e40*/  @!P0 BRA `(.L_x_209) ;  /* 0x0000000400408947 */ /* 0x000fea0003800000 */
[----:B------:R-:W0:Y:S01]  /*0e50*/  LDCU.64 UR4, c[0x0][0x380] ;  /* 0x00007000ff0477ac */ /* 0x000e220008000a00 */
[----:B------:R-:W-:Y:S01]  /*0e60*/  VIADD R19, R6, 0x1 ;  /* 0x0000000106137836 */ /* 0x000fe20000000000 */
[----:B------:R-:W-:Y:S01]  /*0e70*/  BSSY.RECONVERGENT B1, `(.L_x_210) ;  /* 0x0000045000017945 */ /* 0x000fe20003800200 */
[----:B------:R-:W-:Y:S01]  /*0e80*/  IMAD.MOV.U32 R12, RZ, RZ, RZ ;  /* 0x000000ffff0c7224 */ /* 0x000fe200078e00ff */
[----:B------:R-:W1:Y:S02]  /*0e90*/  LDCU.64 UR6, c[0x0][0x390] ;  /* 0x00007200ff0677ac */ /* 0x000e640008000a00 */
[----:B------:R-:W-:Y:S02]  /*0ea0*/  LOP3.LUT R19, R19, 0x3, RZ, 0xc0, !PT ;  /* 0x0000000313137812 */ /* 0x000fe400078ec0ff */
[----:B0-----:R-:W-:Y:S02]  /*0eb0*/  LEA R13, P0, R18, UR4, 0x3 ;  /* 0x00000004120d7c11 */ /* 0x001fe4000f8018ff */
[----:B------:R-:W-:-:S02]  /*0ec0*/  LEA R11, P1, R16, UR4, 0x3 ;  /* 0x00000004100b7c11 */ /* 0x000fc4000f8218ff */
[----:B-1----:R-:W-:Y:S02]  /*0ed0*/  LEA R9, P2, R14, UR6, 0x3 ;  /* 0x000000060e097c11 */ /* 0x002fe4000f8418ff */
[----:B------:R-:W-:Y:S02]  /*0ee0*/  LEA.HI.X R18, R18, UR5, R3, 0x3, P0 ;  /* 0x0000000512127c11 */ /* 0x000fe400080f1c03 */
[----:B------:R-:W-:Y:S02]  /*0ef0*/  LEA.HI.X R0, R14, UR7, R0, 0x3, P2 ;  /* 0x000000070e007c11 */ /* 0x000fe400090f1c00 */
[----:B------:R-:W-:-:S07]  /*0f00*/  LEA.HI.X R10, R16, UR5, R2, 0x3, P1 ;  /* 0x00000005100a7c11 */ /* 0x000fce00088f1c02 */
.L_x_211:
[----:B0-----:R-:W-:Y:S01]  /*0f10*/  IADD3 R2, P0, PT, R4, R9, RZ ;  /* 0x0000000904027210 */ /* 0x001fe20007f1e0ff */
[----:B------:R-:W-:-:S04]  /*0f20*/  IMAD.MOV.U32 R30, RZ, RZ, R24 ;  /* 0x000000ffff1e7224 */ /* 0x000fc800078e0018 */
[----:B------:R-:W-:Y:S01]  /*0f30*/  IMAD.X R3, R5, 0x1, R0, P0 ;  /* 0x0000000105037824 */ /* 0x000fe200000e0600 */
[----:B------:R-:W2:Y:S05]  /*0f40*/  LDG.E.64 R14, desc[UR12][R30.64] ;  /* 0x0000000c1e0e7981 */ /* 0x000eaa000c1e1b00 */
[----:B------:R-:W2:Y:S01]  /*0f50*/  LDG.E.64 R2, desc[UR12][R2.64] ;  /* 0x0000000c02027981 */ /* 0x000ea2000c1e1b00 */
[----:B------:R-:W-:Y:S01]  /*0f60*/  MOV R24, RZ ;  /* 0x000000ff00187202 */ /* 0x000fe20000000f00 */
[----:B--2---:R0:W1:Y:S02]  /*0f70*/  DADD R14, R14, -R2 ;  /* 0x000000000e0e7229 */ /* 0x0040640000000802 */
[----:B0-----:R-:W-:-:S15]  /*0f80*/  IMAD.MOV.U32 R2, RZ, RZ, RZ ;  /* 0x000000ffff027224 */ /* 0x001fde00078e00ff */
[----:B------:R-:W-:-:S15]  /*0f90*/  NOP ;  /* 0x0000000000007918 */ /* 0x000fde0000000000 */
[----:B------:R-:W-:-:S15]  /*0fa0*/  NOP ;  /* 0x0000000000007918 */ /* 0x000fde0000000000 */
[----:B------:R-:W-:-:S15]  /*0fb0*/  NOP ;  /* 0x0000000000007918 */ /* 0x000fde0000000000 */
[----:B------:R-:W-:-:S02]  /*0fc0*/  NOP ;  /* 0x0000000000007918 */ /* 0x000fc40000000000 */
[----:B-1----:R-:W0:Y:S02]  /*0fd0*/  DSETP.GT.AND P0, PT, R14, RZ, PT ;  /* 0x000000ff0e00722a */ /* 0x002e240003f04000 */
[----:B0-----:R-:W-:-:S15]  /*0fe0*/  @!P0 IMAD.MOV R24, RZ, RZ, -0x1 ;  /* 0xffffffffff188424 */ /* 0x001fde00078e02ff */
[----:B------:R-:W-:-:S15]  /*0ff0*/  NOP ;  /* 0x0000000000007918 */ /* 0x000fde0000000000 */
[----:B------:R-:W-:-:S15]  /*1000*/  NOP ;  /* 0x0000000000007918 */ /* 0x000fde0000000000 */
[----:B------:R-:W-:-:S15]  /*1010*/  NOP ;  /* 0x0000000000007918 */ /* 0x000fde0000000000 */
[----:B------:R-:W-:-:S02]  /*1020*/  NOP ;  /* 0x0000000000007918 */ /* 0x000fc40000000000 */
[----:B------:R-:W-:-:S15]  /*1030*/  DSETP.GEU.AND P1, PT, R14, RZ, PT ;  /* 0x000000ff0e00722a */ /* 0x000fde0003f2e000 */
[----:B------:R-:W-:-:S15]  /*1040*/  NOP ;  /* 0x0000000000007918 */ /* 0x000fde0000000000 */
[----:B------:R-:W-:-:S15]  /*1050*/  NOP ;  /* 0x0000000000007918 */ /* 0x000fde0000000000 */
[----:B------:R-:W-:-:S15]  /*1060*/  NOP ;  /* 0x0000000000007918 */ /* 0x000fde0000000000 */
[----:B------:R-:W-:-:S04]  /*1070*/  NOP ;  /* 0x0000000000007918 */ /* 0x000fc80000000000 */
[----:B-----5:R0:W1:Y:S02]  /*1080*/  DSETP.NEU.AND P2, PT, |R14|, R22, PT ;  /* 0x000000160e00722a */ /* 0x0200640003f4d200 */
[----:B0-----:R-:W-:Y:S02]  /*1090*/  SEL R14, RZ, 0x1, !P0 ;  /* 0x00000001ff0e7807 */ /* 0x001fe40004000000 */
[----:B-1----:R-:W-:Y:S02]  /*10a0*/  FSEL R3, RZ, 1.875, P2 ;  /* 0x3ff00000ff037808 */ /* 0x002fe40001000000 */
[----:B------:R-:W-:Y:S01]  /*10b0*/  IADD3 R16, P0, PT, R4, R13, RZ ;  /* 0x0000000d04107210 */ /* 0x000fe20007f1e0ff */
[----:B------:R-:W-:-:S15]  /*10c0*/  @P1 IMAD.MOV R24, RZ, RZ, R14 ;  /* 0x000000ffff181224 */ /* 0x000fde00078e020e */
[----:B------:R-:W-:-:S15]  /*10d0*/  NOP ;  /* 0x0000000000007918 */ /* 0x000fde0000000000 */
[----:B------:R-:W-:-:S15]  /*10e0*/  NOP ;  /* 0x0000000000007918 */ /* 0x000fde0000000000 */
[----:B------:R-:W-:-:S12]  /*10f0*/  NOP ;  /* 0x0000000000007918 */ /* 0x000fd80000000000 */
[----:B------:R-:W0:Y:S01]  /*1100*/  I2F.F64 R14, R24 ;  /* 0x00000018000e7312 */ /* 0x000e220000201c00 */
[----:B------:R-:W-:Y:S01]  /*1110*/  IMAD.X R17, R5, 0x1, R18, P0 ;  /* 0x0000000105117824 */ /* 0x000fe200000e0612 */
[----:B------:R-:W-:-:S04]  /*1120*/  IADD3 R19, P0, PT, R19, -0x1, RZ ;  /* 0xffffffff13137810 */ /* 0x000fc80007f1e0ff */
[----:B------:R-:W-:Y:S02]  /*1130*/  IADD3.X R12, PT, PT, R12, -0x1, RZ, P0, !PT ;  /* 0xffffffff0c0c7810 */ /* 0x000fe400007fe4ff */
[----:B------:R-:W-:-:S04]  /*1140*/  ISETP.NE.U32.AND P0, PT, R19, RZ, PT ;  /* 0x000000ff1300720c */ /* 0x000fc80003f05070 */
[----:B------:R-:W-:-:S15]  /*1150*/  ISETP.NE.AND.EX P0, PT, R12, RZ, PT, P0 ;  /* 0x000000ff0c00720c */ /* 0x000fde0003f05300 */
[----:B------:R-:W-:-:S15]  /*1160*/  NOP ;  /* 0x0000000000007918 */ /* 0x000fde0000000000 */
[----:B------:R-:W-:-:S15]  /*1170*/  NOP ;  /* 0x0000000000007918 */ /* 0x000fde0000000000 */
[----:B------:R-:W-:-:S07]  /*1180*/  NOP ;  /* 0x0000000000007918 */ /* 0x000fce0000000000 */
[----:B0-----:R-:W0:-:S15]  /*1190*/  DMUL R14, R20, R14 ;  /* 0x0000000e140e7228 */ /* 0x001e1e0000000000 */
[----:B------:R-:W-:-:S15]  /*11a0*/  NOP ;  /* 0x0000000000007918 */ /* 0x000fde0000000000 */
[----:B------:R-:W-:-:S15]  /*11b0*/  NOP ;  /* 0x0000000000007918 */ /* 0x000fde0000000000 */
[----:B------:R-:W-:-:S15]  /*11c0*/  NOP ;  /* 0x0000000000007918 */ /* 0x000fde0000000000 */
[----:B------:R-:W-:-:S04]  /*11d0*/  NOP ;  /* 0x0000000000007918 */ /* 0x000fc80000000000 */
[----:B0-----:R0:W1:Y:S02]  /*11e0*/  DMUL R2, R14, R2 ;  /* 0x000000020e027228 */ /* 0x0010640000000000 */
[----:B0-----:R-:W-:-:S05]  /*11f0*/  IADD3 R14, P1, PT, R4, R11, RZ ;  /* 0x0000000b040e7210 */ /* 0x001fca0007f3e0ff */
[----:B------:R-:W-:Y:S01]  /*1200*/  IMAD.X R15, R5, 0x1, R10, P1 ;  /* 0x00000001050f7824 */ /* 0x000fe200008e060a */
[----:B------:R-:W-:Y:S02]  /*1210*/  IADD3 R24, P1, P2, R7, UR14, R4 ;  /* 0x0000000e07187c10 */ /* 0x000fe4000fa3e004 */
[----:B------:R-:W-:Y:S02]  /*1220*/  IADD3 R4, P3, PT, R4, UR14, RZ ;  /* 0x0000000e04047c10 */ /* 0x000fe4000ff7e0ff */
[----:B-1----:R0:W-:Y:S01]  /*1230*/  STG.E.64 desc[UR12][R14.64], R2 ;  /* 0x000000020e007986 */ /* 0x0021e2000c101b0c */
[----:B------:R-:W-:Y:S02]  /*1240*/  IADD3.X R31, PT, PT, R8, UR15, R5, P1, P2 ;  /* 0x0000000f081f7c10 */ /* 0x000fe40008fe4405 */
[----:B------:R-:W-:-:S15]  /*1250*/  IADD3.X R5, PT, PT, R5, UR15, RZ, P3, !PT ;  /* 0x0000000f05057c10 */ /* 0x000fde0009ffe4ff */
[----:B------:R-:W-:-:S15]  /*1260*/  NOP ;  /* 0x0000000000007918 */ /* 0x000fde0000000000 */
[----:B------:R-:W-:-:S15]  /*1270*/  NOP ;  /* 0x0000000000007918 */ /* 0x000fde0000000000 */
[----:B------:R-:W-:-:S04]  /*1280*/  NOP ;  /* 0x0000000000007918 */ /* 0x000fc80000000000 */
[----:B------:R-:W1:Y:S02]  /*1290*/  DADD R26, -RZ, -R2 ;  /* 0x00000000ff1a7229 */ /* 0x000e640000000902 */
[----:B-1----:R0:W-:Y:S01]  /*12a0*/  STG.E.64 desc[UR12][R16.64], R26 ;  /* 0x0000001a10007986 */ /* 0x0021e2000c101b0c */
[----:B------:R-:W-:Y:S05]  /*12b0*/  @P0 BRA `(.L_x_211) ;  /* 0xfffffffc00140947 */ /* 0x000fea000383ffff */
[----:B------:R-:W-:Y:S05]  /*12c0*/  BSYNC.RECONVERGENT B1 ;  /* 0x0000000000017941 */ /* 0x000fea0003800200 */
.L_x_210:
[-C--:B0-----:R-:W-:Y:S01]  /*12d0*/  IADD3 R26, P1, PT, R11, R4.reuse, RZ ;  /* 0x000000040b1a7210 */ /* 0x081fe20007f3e0ff */
[----:B------:R-:W-:Y:S01]  /*12e0*/  IMAD.MOV.U32 R11, RZ, RZ, R31 ;  /* 0x000000ffff0b7224 */ /* 0x000fe200078e001f */
[-C--:B------:R-:W-:Y:S02]  /*12f0*/  IADD3 R12, P2, PT, R9, R4.reuse, RZ ;  /* 0x00000004090c7210 */ /* 0x080fe40007f5e0ff */
[----:B------:R-:W-:Y:S01]  /*1300*/  IADD3 R28, P0, PT, R13, R4, RZ ;  /* 0x000000040d1c7210 */ /* 0x000fe20007f1e0ff */
[--C-:B------:R-:W-:Y:S02]  /*1310*/  IMAD.X R27, R10, 0x1, R5.reuse, P1 ;  /* 0x000000010a1b7824 */ /* 0x100fe400008e0605 */
[----:B------:R-:W-:Y:S01]  /*1320*/  IMAD.X R13, R0, 0x1, R5, P2 ;  /* 0x00000001000d7824 */ /* 0x000fe200010e0605 */
[----:B------:R-:W-:Y:S01]  /*1330*/  IADD3.X R29, PT, PT, R18, R5, RZ, P0, !PT ;  /* 0x00000005121d7210 */ /* 0x000fe200007fe4ff */
[----:B------:R-:W-:-:S08]  /*1340*/  IMAD.MOV.U32 R10, RZ, RZ, R24 ;  /* 0x000000ffff0a7224 */ /* 0x000fd000078e0018 */
.L_x_209:
[----:B------:R-:W-:Y:S05]  /*1350*/  BSYNC.RECONVERGENT B0 ;  /* 0x0000000000007941 */ /* 0x000fea0003800200 */
.L_x_208:
[----:B------:R-:W-:-:S04]  /*1360*/  ISETP.GE.U32.AND P0, PT, R6, 0x3, PT ;  /* 0x000000030600780c */ /* 0x000fc80003f06070 */
[----:B------:R-:W-:-:S13]  /*1370*/  ISETP.GE.U32.AND.EX P0, PT, R25, RZ, PT, P0 ;  /* 0x000000ff1900720c */ /* 0x000fda0003f06100 */
[----:B------:R-:W-:Y:S05]  /*1380*/  @!P0 EXIT ;  /* 0x000000000000894d */ /* 0x000fea0003800000 */
[----:B------:R-:W0:Y:S02]  /*1390*/  LDC.64 R2, c[0x0][0x3b0] ;  /* 0x0000ec00ff027b82 */ /* 0x000e240000000a00 */
[----:B0-----:R-:W-:-:S04]  /*13a0*/  LEA R7, P0, R2, R7, 0x3 ;  /* 0x0000000702077211 */ /* 0x001fc800078018ff */
[----:B------:R-:W-:-:S09]  /*13b0*/  LEA.HI.X R8, R2, R8, R3, 0x3, P0 ;  /* 0x0000000802087211 */ /* 0x000fd200000f1c03 */
.L_x_212:
[----:B------:R-:W-:Y:S01]  /*13c0*/  IMAD.MOV.U32 R25, RZ, RZ, R31 ;  /* 0x000000ffff197224 */ /* 0x000fe200078e001f */
[----:B0-----:R-:W2:Y:S04]  /*13d0*/  LDG.E.64 R4, desc[UR12][R12.64] ;  /* 0x0000000c0c047981 */ /* 0x001ea8000c1e1b00 */
        /* <DEDUP_REMOVED lines=9> */
[----:B0-----:R-:W-:Y:S01]  /*1470*/  SEL R0, RZ, 0x1, !P0 ;  /* 0x00000001ff007807 */ /* 0x001fe20004000000 */
[----:B------:R-:W-:Y:S01]  /*1480*/  @!P0 IMAD.MOV R6, RZ, RZ, -0x1 ;  /* 0xffffffffff068424 */ /* 0x000fe200078e02ff */
[----:B------:R-:W-:-:S04]  /*1490*/  IADD3 R16, P0, PT, R24, UR14, RZ ;  /* 0x0000000e18107c10 */ /* 0x000fc8000ff1e0ff */
[----:B------:R-:W-:-:S15]  /*14a0*/  IADD3.X R17, PT, PT, R25, UR15, RZ, P0, !PT ;  /* 0x0000000f19117c10 */ /* 0x000fde00087fe4ff */
        /* <DEDUP_REMOVED lines=25> */
[----:B0-----:R0:W1:Y:S02]  /*1640*/  DMUL R4, R2, R4 ;  /* 0x0000000402047228 */ /* 0x0010640000000000 */
[----:B0-----:R-:W-:-:S04]  /*1650*/  IADD3 R2, P1, PT, R12, UR14, RZ ;  /* 0x0000000e0c027c10 */ /* 0x001fc8000ff3e0ff */
[----:B------:R-:W-:Y:S01]  /*1660*/  IADD3.X R3, PT, PT, R13, UR15, RZ, P1, !PT ;  /* 0x0000000f0d037c10 */ /* 0x000fe20008ffe4ff */
[----:B-1----:R-:W-:-:S15]  /*1670*/  STG.E.64 desc[UR12][R26.64], R4 ;  /* 0x000000041a007986 */ /* 0x002fde000c101b0c */
[----:B------:R-:W-:-:S15]  /*1680*/  NOP ;  /* 0x0000000000007918 */ /* 0x000fde0000000000 */
[----:B------:R-:W-:-:S15]  /*1690*/  NOP ;  /* 0x0000000000007918 */ /* 0x000fde0000000000 */
[----:B------:R-:W-:-:S12]  /*16a0*/  NOP ;  /* 0x0000000000007918 */ /* 0x000fd80000000000 */
[----:B------:R-:W0:Y:S02]  /*16b0*/  DADD R18, -RZ, -R4 ;  /* 0x00000000ff127229 */ /* 0x000e240000000904 */
[----:B0-----:R0:W-:Y:S04]  /*16c0*/  STG.E.64 desc[UR12][R28.64], R18 ;  /* 0x000000121c007986 */ /* 0x0011e8000c101b0c */
[----:B------:R-:W2:Y:S04]  /*16d0*/  LDG.E.64 R14, desc[UR12][R16.64] ;  /* 0x0000000c100e7981 */ /* 0x000ea8000c1e1b00 */
[----:B------:R-:W2:Y:S01]  /*16e0*/  LDG.E.64 R2, desc[UR12][R2.64] ;  /* 0x0000000c02027981 */ /* 0x000ea2000c1e1b00 */
[----:B------:R-:W-:-:S15]  /*16f0*/  IMAD.MOV.U32 R6, RZ, RZ, RZ ;  /* 0x000000ffff067224 */ /* 0x000fde00078e00ff */
[----:B------:R-:W-:-:S15]  /*1700*/  NOP ;  /* 0x0000000000007918 */ /* 0x000fde0000000000 */
[----:B------:R-:W-:-:S15]  /*1710*/  NOP ;  /* 0x0000000000007918 */ /* 0x000fde0000000000 */
[----:B------:R-:W-:-:S08]  /*1720*/  NOP ;  /* 0x0000000000007918 */ /* 0x000fd00000000000 */
[----:B--2---:R1:W2:Y:S02]  /*1730*/  DADD R14, R14, -R2 ;  /* 0x000000000e0e7229 */ /* 0x0042a40000000802 */
[----:B-1----:R-:W-:-:S15]  /*1740*/  IMAD.MOV.U32 R2, RZ, RZ, RZ ;  /* 0x000000ffff027224 */ /* 0x002fde00078e00ff */
[----:B------:R-:W-:-:S15]  /*1750*/  NOP ;  /* 0x0000000000007918 */ /* 0x000fde0000000000 */
[----:B------:R-:W-:-:S15]  /*1760*/  NOP ;  /* 0x0000000000007918 */ /* 0x000fde0000000000 */
[----:B------:R-:W-:-:S15]  /*1770*/  NOP ;  /* 0x0000000000007918 */ /* 0x000fde0000000000 */
[----:B------:R-:W-:-:S02]  /*1780*/  NOP ;  /* 0x0000000000007918 */ /* 0x000fc40000000000 */
[----:B--2---:R-:W1:Y:S02]  /*1790*/  DSETP.GT.AND P0, PT, R14, RZ, PT ;  /* 0x000000ff0e00722a */ /* 0x004e640003f04000 */
[----:B-1----:R-:W-:Y:S01]  /*17a0*/  SEL R0, RZ, 0x1, !P0 ;  /* 0x00000001ff007807 */ /* 0x002fe20004000000 */
[----:B------:R-:W-:Y:S01]  /*17b0*/  @!P0 IMAD.MOV R6, RZ, RZ, -0x1 ;  /* 0xffffffffff068424 */ /* 0x000fe200078e02ff */
[----:B0-----:R-:W-:-:S04]  /*17c0*/  IADD3 R18, P0, PT, R26, UR14, RZ ;  /* 0x0000000e1a127c10 */ /* 0x001fc8000ff1e0ff */
[----:B------:R-:W-:-:S15]  /*17d0*/  IADD3.X R19, PT, PT, R27, UR15, RZ, P0, !PT ;  /* 0x0000000f1b137c10 */ /* 0x000fde00087fe4ff */
        /* <DEDUP_REMOVED lines=9> */
[----:B------:R-:W0:Y:S01]  /*1870*/  I2F.F64 R4, R6 ;  /* 0x0000000600047312 */ /* 0x000e220000201c00 */
[----:B------:R-:W-:-:S04]  /*1880*/  IADD3 R30, P1, PT, R28, UR14, RZ ;  /* 0x0000000e1c1e7c10 */ /* 0x000fc8000ff3e0ff */
[----:B------:R-:W-:-:S15]  /*1890*/  IADD3.X R31, PT, PT, R29, UR15, RZ, P1, !PT ;  /* 0x0000000f1d1f7c10 */ /* 0x000fde0008ffe4ff */
[----:B------:R-:W-:-:S15]  /*18a0*/  NOP ;  /* 0x0000000000007918 */ /* 0x000fde0000000000 */
[----:B------:R-:W-:-:S15]  /*18b0*/  NOP ;  /* 0x0000000000007918 */ /* 0x000fde0000000000 */
[----:B------:R-:W-:-:S14]  /*18c0*/  NOP ;  /* 0x0000000000007918 */ /* 0x000fdc0000000000 */
[----:B------:R-:W1:Y:S02]  /*18d0*/  DSETP.NEU.AND P2, PT, |R14|, R22, PT ;  /* 0x000000160e00722a */ /* 0x000e640003f4d200 */
[----:B-1----:R-:W-:Y:S01]  /*18e0*/  FSEL R3, RZ, 1.875, P2 ;  /* 0x3ff00000ff037808 */ /* 0x002fe20001000000 */
[----:B------:R-:W-:-:S04]  /*18f0*/  IMAD.U32 R15, RZ, RZ, UR10 ;  /* 0x0000000aff0f7e24 */ /* 0x000fc8000f8e00ff */
[----:B------:R-:W-:-:S15]  /*1900*/  IMAD.WIDE.U32 R14, R15, 0x10, R12 ;  /* 0x000000100f0e7825 */ /* 0x000fde00078e000c */
        /* <DEDUP_REMOVED lines=8> */
[----:B0-----:R0:W1:Y:S02]  /*1990*/  DMUL R4, R4, R2 ;  /* 0x0000000204047228 */ /* 0x0010640000000000 */
[----:B0-----:R-:W-:-:S04]  /*19a0*/  IMAD.U32 R3, RZ, RZ, UR10 ;  /* 0x0000000aff037e24 */ /* 0x001fc8000f8e00ff */
[----:B------:R-:W-:Y:S01]  /*19b0*/  IMAD.WIDE.U32 R2, R3, 0x10, R24 ;  /* 0x0000001003027825 */ /* 0x000fe200078e0018 */
[----:B-1----:R0:W-:-:S15]  /*19c0*/  STG.E.64 desc[UR12][R18.64], R4 ;  /* 0x0000000412007986 */ /* 0x0021de000c101b0c */
[----:B------:R-:W-:-:S15]  /*19d0*/  NOP ;  /* 0x0000000000007918 */ /* 0x000fde0000000000 */
[----:B------:R-:W-:-:S15]  /*19e0*/  NOP ;  /* 0x0000000000007918 */ /* 0x000fde0000000000 */
[----:B------:R-:W-:-:S12]  /*19f0*/  NOP ;  /* 0x0000000000007918 */ /* 0x000fd80000000000 */
[----:B------:R-:W1:Y:S02]  /*1a00*/  DADD R32, -RZ, -R4 ;  /* 0x00000000ff207229 */ /* 0x000e640000000904 */
[----:B-1----:R1:W-:Y:S04]  /*1a10*/  STG.E.64 desc[UR12][R30.64], R32 ;  /* 0x000000201e007986 */ /* 0x0023e8000c101b0c */
[----:B------:R-:W2:Y:S04]  /*1a20*/  LDG.E.64 R2, desc[UR12][R2.64] ;  /* 0x0000000c02027981 */ /* 0x000ea8000c1e1b00 */
[----:B------:R-:W2:Y:S01]  /*1a30*/  LDG.E.64 R14, desc[UR12][R14.64] ;  /* 0x0000000c0e0e7981 */ /* 0x000ea2000c1e1b00 */
[----:B------:R-:W-:-:S02]  /*1a40*/  IMAD.MOV.U32 R6, RZ, RZ, RZ ;  /* 0x000000ffff067224 */ /* 0x000fc400078e00ff */
[----:B0-----:R-:W-:-:S04]  /*1a50*/  IMAD.U32 R19, RZ, RZ, UR10 ;  /* 0x0000000aff137e24 */ /* 0x001fc8000f8e00ff */
[----:B------:R-:W-:-:S15]  /*1a60*/  IMAD.WIDE.U32 R18, R19, 0x18, R12 ;  /* 0x0000001813127825 */ /* 0x000fde00078e000c */
[----:B------:R-:W-:-:S15]  /*1a70*/  NOP ;  /* 0x0000000000007918 */ /* 0x000fde0000000000 */
[----:B------:R-:W-:-:S15]  /*1a80*/  NOP ;  /* 0x0000000000007918 */ /* 0x000fde0000000000 */
[----:B------:R-:W-:-:S02]  /*1a90*/  NOP ;  /* 0x0000000000007918 */ /* 0x000fc40000000000 */
[----:B--2---:R0:W2:Y:S02]  /*1aa0*/  DADD R16, R2, -R14 ;  /* 0x0000000002107229 */ /* 0x0040a4000000080e */
[----:B0-----:R-:W-:-:S04]  /*1ab0*/  IMAD.U32 R15, RZ, RZ, UR10 ;  /* 0x0000000aff0f7e24 */ /* 0x001fc8000f8e00ff */
[----:B------:R-:W-:-:S15]  /*1ac0*/  IMAD.WIDE.U32 R14, R15, 0x10, R28 ;  /* 0x000000100f0e7825 */ /* 0x000fde00078e001c */
[----:B------:R-:W-:-:S15]  /*1ad0*/  NOP ;  /* 0x0000000000007918 */ /* 0x000fde0000000000 */
[----:B------:R-:W-:-:S15]  /*1ae0*/  NOP ;  /* 0x0000000000007918 */ /* 0x000fde0000000000 */
[----:B------:R-:W-:-:S13]  /*1af0*/  NOP ;  /* 0x0000000000007918 */ /* 0x000fda0000000000 */
[----:B--2---:R-:W0:Y:S02]  /*1b00*/  DSETP.GT.AND P0, PT, R16, RZ, PT ;  /* 0x000000ff1000722a */ /* 0x004e240003f04000 */
[----:B0-----:R-:W-:Y:S01]  /*1b10*/  SEL R0, RZ, 0x1, !P0 ;  /* 0x00000001ff007807 */ /* 0x001fe20004000000 */
[----:B------:R-:W-:-:S15]  /*1b20*/  @!P0 IMAD.MOV R6, RZ, RZ, -0x1 ;  /* 0xffffffffff068424 */ /* 0x000fde00078e02ff */
[----:B------:R-:W-:-:S15]  /*1b30*/  NOP ;  /* 0x0000000000007918 */ /* 0x000fde0000000000 */
[----:B------:R-:W-:-:S15]  /*1b40*/  NOP ;  /* 0x0000000000007918 */ /* 0x000fde0000000000 */
[----:B------:R-:W-:-:S15]  /*1b50*/  NOP ;  /* 0x0000000000007918 */ /* 0x000fde0000000000 */
[----:B------:R-:W-:-:S01]  /*1b60*/  NOP ;  /* 0x0000000000007918 */ /* 0x000fc20000000000 */
        /* <DEDUP_REMOVED lines=11> */
[----:B------:R2:W3:Y:S02]  /*1c20*/  DSETP.NEU.AND P2, PT, |R16|, R22, PT ;  /* 0x000000161000722a */ /* 0x0004e40003f4d200 */
[----:B--2---:R-:W-:-:S04]  /*1c30*/  IMAD.U32 R17, RZ, RZ, UR10 ;  /* 0x0000000aff117e24 */ /* 0x004fc8000f8e00ff */
[----:B------:R-:W-:-:S15]  /*1c40*/  IMAD.WIDE.U32 R16, R17, 0x18, R24 ;  /* 0x0000001811107825 */ /* 0x000fde00078e0018 */
[----:B------:R-:W-:-:S15]  /*1c50*/  NOP ;  /* 0x0000000000007918 */ /* 0x000fde0000000000 */
[----:B------:R-:W-:-:S15]  /*1c60*/  NOP ;  /* 0x0000000000007918 */ /* 0x000fde0000000000 */
[----:B------:R-:W-:-:S13]  /*1c70*/  NOP ;  /* 0x0000000000007918 */ /* 0x000fda0000000000 */
[----:B0-----:R3:W0:Y:S02]  /*1c80*/  DMUL R2, R20, R4 ;  /* 0x0000000414027228 */ /* 0x0016240000000000 */
[----:B---3--:R-:W-:Y:S01]  /*1c90*/  FSEL R5, RZ, 1.875, P2 ;  /* 0x3ff00000ff057808 */ /* 0x008fe20001000000 */
[----:B------:R-:W-:-:S15]  /*1ca0*/  IMAD.MOV.U32 R4, RZ, RZ, RZ ;  /* 0x000000ffff047224 */ /* 0x000fde00078e00ff */
[----:B------:R-:W-:-:S15]  /*1cb0*/  NOP ;  /* 0x0000000000007918 */ /* 0x000fde0000000000 */
[----:B------:R-:W-:-:S15]  /*1cc0*/  NOP ;  /* 0x0000000000007918 */ /* 0x000fde0000000000 */
[----:B------:R-:W-:-:S15]  /*1cd0*/  NOP ;  /* 0x0000000000007918 */ /* 0x000fde0000000000 */
[----:B------:R-:W-:-:S01]  /*1ce0*/  NOP ;  /* 0x0000000000007918 */ /* 0x000fc20000000000 */
[----:B0-----:R0:W2:Y:S02]  /*1cf0*/  DMUL R2, R2, R4 ;  /* 0x0000000402027228 */ /* 0x0010a40000000000 */
[----:B0-----:R-:W-:-:S04]  /*1d00*/  IMAD.U32 R5, RZ, RZ, UR10 ;  /* 0x0000000aff057e24 */ /* 0x001fc8000f8e00ff */
[----:B------:R-:W-:-:S05]  /*1d10*/  IMAD.WIDE.U32 R4, R5, 0x10, R26 ;  /* 0x0000001005047825 */ /* 0x000fca00078e001a */
[----:B--2---:R-:W-:-:S15]  /*1d20*/  STG.E.64 desc[UR12][R4.64], R2 ;  /* 0x0000000204007986 */ /* 0x004fde000c101b0c */
[----:B------:R-:W-:-:S15]  /*1d30*/  NOP ;  /* 0x0000000000007918 */ /* 0x000fde0000000000 */
[----:B------:R-:W-:-:S15]  /*1d40*/  NOP ;  /* 0x0000000000007918 */ /* 0x000fde0000000000 */
[----:B------:R-:W-:-:S08]  /*1d50*/  NOP ;  /* 0x0000000000007918 */ /* 0x000fd00000000000 */
[----:B-1----:R-:W0:Y:S02]  /*1d60*/  DADD R32, -RZ, -R2 ;  /* 0x00000000ff207229 */ /* 0x002e240000000902 */
[----:B0-----:R0:W-:Y:S04]  /*1d70*/  STG.E.64 desc[UR12][R14.64], R32 ;  /* 0x000000200e007986 */ /* 0x0011e8000c101b0c */
[----:B------:R-:W2:Y:S04]  /*1d80*/  LDG.E.64 R16, desc[UR12][R16.64] ;  /* 0x0000000c10107981 */ /* 0x000ea8000c1e1b00 */
[----:B------:R-:W2:Y:S01]  /*1d90*/  LDG.E.64 R18, desc[UR12][R18.64] ;  /* 0x0000000c12127981 */ /* 0x000ea2000c1e1b00 */
[----:B------:R-:W-:Y:S01]  /*1da0*/  MOV R6, RZ ;  /* 0x000000ff00067202 */ /* 0x000fe20000000f00 */
[----:B0-----:R-:W-:Y:S01]  /*1db0*/  IMAD.MOV.U32 R14, RZ, RZ, RZ ;  /* 0x000000ffff0e7224 */ /* 0x001fe200078e00ff */
[----:B------:R-:W-:Y:S01]  /*1dc0*/  MOV R5, UR10 ;  /* 0x0000000a00057c02 */ /* 0x000fe20008000f00 */
[----:B------:R-:W-:-:S04]  /*1dd0*/  IMAD.U32 R33, RZ, RZ, UR10 ;  /* 0x0000000aff217e24 */ /* 0x000fc8000f8e00ff */
[----:B------:R-:W-:-:S04]  /*1de0*/  IMAD.WIDE.U32 R4, R5, 0x18, R28 ;  /* 0x0000001805047825 */ /* 0x000fc800078e001c */
[----:B------:R-:W-:Y:S01]  /*1df0*/  IMAD.WIDE.U32 R10, R33, 0x20, R10 ;  /* 0x00000020210a7825 */ /* 0x000fe200078e000a */
[----:B------:R-:W-:-:S03]  /*1e00*/  MOV R35, UR10 ;  /* 0x0000000a00237c02 */ /* 0x000fc60008000f00 */
[----:B------:R-:W-:Y:S02]  /*1e10*/  IMAD.U32 R9, RZ, RZ, UR10 ;  /* 0x0000000aff097e24 */ /* 0x000fe4000f8e00ff */
[----:B------:R-:W-:-:S04]  /*1e20*/  IMAD.WIDE.U32 R24, R35, 0x20, R24 ;  /* 0x0000002023187825 */ /* 0x000fc800078e0018 */
[----:B------:R-:W-:-:S15]  /*1e30*/  IMAD.WIDE.U32 R28, R9, 0x20, R28 ;  /* 0x00000020091c7825 */ /* 0x000fde00078e001c */
[----:B------:R-:W-:-:S15]  /*1e40*/  NOP ;  /* 0x0000000000007918 */ /* 0x000fde0000000000 */
[----:B------:R-:W-:-:S02]  /*1e50*/  NOP ;  /* 0x0000000000007918 */ /* 0x000fc40000000000 */
[----:B--2---:R0:W1:Y:S02]  /*1e60*/  DADD R30, R16, -R18 ;  /* 0x00000000101e7229 */ /* 0x0040640000000812 */
[----:B0-----:R-:W-:-:S15]  /*1e70*/  IMAD.U32 R19, RZ, RZ, UR10 ;  /* 0x0000000aff137e24 */ /* 0x001fde000f8e00ff */
[----:B------:R-:W-:-:S15]  /*1e80*/  NOP ;  /* 0x0000000000007918 */ /* 0x000fde0000000000 */
[----:B------:R-:W-:-:S15]  /*1e90*/  NOP ;  /* 0x0000000000007918 */ /* 0x000fde0000000000 */
[----:B------:R-:W-:-:S15]  /*1ea0*/  NOP ;  /* 0x0000000000007918 */ /* 0x000fde0000000000 */
[----:B------:R-:W-:-:S02]  /*1eb0*/  NOP ;  /* 0x0000000000007918 */ /* 0x000fc40000000000 */
        /* <DEDUP_REMOVED lines=19> */
[----:B------:R-:W1:Y:S02]  /*1ff0*/  DSETP.NEU.AND P2, PT, |R30|, R22, PT ;  /* 0x000000161e00722a */ /* 0x000e640003f4d200 */
[----:B-1----:R-:W-:Y:S01]  /*2000*/  FSEL R15, RZ, 1.875, P2 ;  /* 0x3ff00000ff0f7808 */ /* 0x002fe20001000000 */
[----:B------:R-:W-:-:S04]  /*2010*/  IMAD.U32 R31, RZ, RZ, UR10 ;  /* 0x0000000aff1f7e24 */ /* 0x000fc8000f8e00ff */
[----:B------:R-:W-:-:S04]  /*2020*/  IMAD.WIDE.U32 R12, R31, 0x20, R12 ;  /* 0x000000201f0c7825 */ /* 0x000fc800078e000c */
[----:B------:R-:W-:-:S15]  /*2030*/  IMAD.MOV.U32 R31, RZ, RZ, R25 ;  /* 0x000000ffff1f7224 */ /* 0x000fde00078e0019 */
[----:B------:R-:W-:-:S15]  /*2040*/  NOP ;  /* 0x0000000000007918 */ /* 0x000fde0000000000 */
[----:B------:R-:W-:-:S15]  /*2050*/  NOP ;  /* 0x0000000000007918 */ /* 0x000fde0000000000 */
[----:B------:R-:W-:-:S08]  /*2060*/  NOP ;  /* 0x0000000000007918 */ /* 0x000fd00000000000 */
[----:B0-----:R-:W0:-:S15]  /*2070*/  DMUL R2, R20, R2 ;  /* 0x0000000214027228 */ /* 0x001e1e0000000000 */
[----:B------:R-:W-:-:S15]  /*2080*/  NOP ;  /* 0x0000000000007918 */ /* 0x000fde0000000000 */
[----:B------:R-:W-:-:S15]  /*2090*/  NOP ;  /* 0x0000000000007918 */ /* 0x000fde0000000000 */
[----:B------:R-:W-:-:S15]  /*20a0*/  NOP ;  /* 0x0000000000007918 */ /* 0x000fde0000000000 */
[----:B------:R-:W-:-:S04]  /*20b0*/  NOP ;  /* 0x0000000000007918 */ /* 0x000fc80000000000 */
[----:B0-----:R0:W1:Y:S02]  /*20c0*/  DMUL R14, R2, R14 ;  /* 0x0000000e020e7228 */ /* 0x0010640000000000 */
[----:B0-----:R-:W-:-:S04]  /*20d0*/  IMAD.U32 R3, RZ, RZ, UR10 ;  /* 0x0000000aff037e24 */ /* 0x001fc8000f8e00ff */
[----:B------:R-:W-:-:S05]  /*20e0*/  IMAD.WIDE.U32 R2, R3, 0x18, R26 ;  /* 0x0000001803027825 */ /* 0x000fca00078e001a */
[----:B-1----:R0:W-:Y:S01]  /*20f0*/  STG.E.64 desc[UR12][R2.64], R14 ;  /* 0x0000000e02007986 */ /* 0x0021e2000c101b0c */
[----:B------:R-:W-:-:S15]  /*2100*/  IMAD.WIDE.U32 R26, R19, 0x20, R26 ;  /* 0x00000020131a7825 */ /* 0x000fde00078e001a */
[----:B------:R-:W-:-:S15]  /*2110*/  NOP ;  /* 0x0000000000007918 */ /* 0x000fde0000000000 */
[----:B------:R-:W-:-:S15]  /*2120*/  NOP ;  /* 0x0000000000007918 */ /* 0x000fde0000000000 */
[----:B------:R-:W-:-:S07]  /*2130*/  NOP ;  /* 0x0000000000007918 */ /* 0x000fce0000000000 */
[----:B------:R-:W1:Y:S02]  /*2140*/  DADD R16, -RZ, -R14 ;  /* 0x00000000ff107229 */ /* 0x000e64000000090e */
[----:B-1----:R0:W-:Y:S01]  /*2150*/  STG.E.64 desc[UR12][R4.64], R16 ;  /* 0x0000001004007986 */ /* 0x0021e2000c101b0c */
[----:B------:R-:W-:Y:S05]  /*2160*/  @!P0 BRA `(.L_x_212) ;  /* 0xfffffff000948947 */ /* 0x000fea000383ffff */
[----:B------:R-:W-:Y:S05]  /*2170*/  EXIT ;  /* 0x000000000000794d */ /* 0x000fea0003800000 */
        .weak           $__internal_23_$__cuda_sm20_div_u64
        .type           $__internal_23_$__cuda_sm20_div_u64,@function
        .size           $__internal_23_$__cuda_sm20_div_u64,($__internal_24_$__cuda_sm20_dsqrt_rn_f64_mediumpath_v1 - $__internal_23_$__cuda_sm20_div_u64)
$__internal_23_$__cuda_sm20_div_u64:
        /* <DEDUP_REMOVED lines=62> */
[----:B------:R-:W-:Y:S02]  /*2560*/  SEL R31, R31, R36, P0 ;  /* 0x000000241f1f7207 */ /* 0x000fe40000000000 */
[----:B------:R-:W-:Y:S02]  /*2570*/  SEL R25, R25, R32, P0 ;  /* 0x0000002019197207 */ /* 0x000fe40000000000 */
[----:B------:R-:W-:Y:S02]  /*2580*/  ISETP.GE.U32.AND P0, PT, R9, UR14, PT ;  /* 0x0000000e09007c0c */ /* 0x000fe4000bf06070 */
[----:B------:R-:W-:Y:S02]  /*2590*/  IADD3 R9, P2, PT, R24, 0x1, RZ ;  /* 0x0000000118097810 */ /* 0x000fe40007f5e0ff */
[----:B------:R-:W-:Y:S02]  /*25a0*/  ISETP.GE.U32.AND.EX P0, PT, R31, UR15, PT, P0 ;  /* 0x0000000f1f007c0c */ /* 0x000fe4000bf06100 */
[----:B------:R-:W-:Y:S01]  /*25b0*/  ISETP.NE.U32.AND P1, PT, RZ, UR14, PT ;  /* 0x0000000eff007c0c */ /* 0x000fe2000bf25070 */
[----:B------:R-:W-:Y:S01]  /*25c0*/  IMAD.X R32, RZ, RZ, R25, P2 ;  /* 0x000000ffff207224 */ /* 0x000fe200010e0619 */
[----:B------:R-:W-:Y:S01]  /*25d0*/  SEL R9, R9, R24, P0 ;  /* 0x0000001809097207 */ /* 0x000fe20000000000 */
[----:B------:R-:W-:Y:S01]  /*25e0*/  IMAD.MOV.U32 R24, RZ, RZ, R30 ;  /* 0x000000ffff187224 */ /* 0x000fe200078e001e */
[----:B------:R-:W-:-:S02]  /*25f0*/  ISETP.NE.AND.EX P1, PT, RZ, UR15, PT, P1 ;  /* 0x0000000fff007c0c */ /* 0x000fc4000bf25310 */
[----:B------:R-:W-:Y:S01]  /*2600*/  SEL R32, R32, R25, P0 ;  /* 0x0000001920207207 */ /* 0x000fe20000000000 */
[----:B------:R-:W-:Y:S01]  /*2610*/  HFMA2 R25, -RZ, RZ, 0, 0 ;  /* 0x00000000ff197431 */ /* 0x000fe200000001ff */
[----:B------:R-:W-:Y:S02]  /*2620*/  SEL R9, R9, 0xffffffff, P1 ;  /* 0xffffffff09097807 */ /* 0x000fe40000800000 */
[----:B------:R-:W-:Y:S01]  /*2630*/  SEL R32, R32, 0xffffffff, P1 ;  /* 0xffffffff20207807 */ /* 0x000fe20000800000 */
[----:B------:R-:W-:Y:S06]  /*2640*/  RET.REL.NODEC R24 `(_ZN2at6native55_GLOBAL__N__6c1c77d0_17_DistanceKernel_cu_7dd49032_311431pdist_backward_kernel_cuda_implIdNS1_5distsIdE3infEEEvPT_PKS6_S9_S9_llllS6_dd) ;  /* 0xffffffd8186c7950 */ /* 0x000fec0003c3ffff */
        .weak           $__internal_24_$__cuda_sm20_dsqrt_rn_f64_mediumpath_v1
        .type           $__internal_24_$__cuda_sm20_dsqrt_rn_f64_mediumpath_v1,@function
        .size           $__internal_24_$__cuda_sm20_dsqrt_rn_f64_mediumpath_v1,(.L_x_797 - $__internal_24_$__cuda_sm20_dsqrt_rn_f64_mediumpath_v1)
$__internal_24_$__cuda_sm20_dsqrt_rn_f64_mediumpath_v1:
        /* <DEDUP_REMOVED lines=19> */
.L_x_214:
        /* <DEDUP_REMOVED lines=9> */
[----:B------:R-:W-:Y:S01]  /*2810*/  MOV R6, RZ ;  /* 0x000000ff00067202 */ /* 0x000fe20000000f00 */
[----:B0-----:R-:W0:Y:S01]  /*2820*/  MUFU.RSQ64H R7, R5 ;  /* 0x0000000500077308 */ /* 0x001e220000001c00 */
[----:B------:R-:W-:Y:S02]  /*2830*/  IMAD.MOV.U32 R10, RZ, RZ, 0x0 ;  /* 0x00000000ff0a7424 */ /* 0x000fe400078e00ff */
[----:B------:R-:W-:-:S15]  /*2840*/  IMAD.MOV.U32 R11, RZ, RZ, 0x3fd80000 ;  /* 0x3fd80000ff0b7424 */ /* 0x000fde00078e00ff */
[----:B------:R-:W-:-:S15]  /*2850*/  NOP ;  /* 0x0000000000007918 */ /* 0x000fde0000000000 */
[----:B------:R-:W-:-:S15]  /*2860*/  NOP ;  /* 0x0000000000007918 */ /* 0x000fde0000000000 */
[----:B------:R-:W-:-:S14]  /*2870*/  NOP ;  /* 0x0000000000007918 */ /* 0x000fdc0000000000 */
        /* <DEDUP_REMOVED lines=39> */
.L_x_216:
[----:B------:R0:W1:Y:S02]  /*2af0*/  DADD R6, R4, R4 ;  /* 0x0000000004067229 */ /* 0x0000640000000004 */
.L_x_215:
[----:B------:R-:W-:Y:S05]  /*2b00*/  BSYNC.RECONVERGENT B1 ;  /* 0x0000000000017941 */ /* 0x000fea0003800200 */
.L_x_213:
[----:B0-----:R-:W-:Y:S01]  /*2b10*/  IMAD.MOV.U32 R4, RZ, RZ, R0 ;  /* 0x000000ffff047224 */ /* 0x001fe200078e0000 */
[----:B-1----:R-:W-:Y:S01]  /*2b20*/  MOV R14, R6 ;  /* 0x00000006000e7202 */ /* 0x002fe20000000f00 */
[----:B------:R-:W-:Y:S02]  /*2b30*/  IMAD.MOV.U32 R5, RZ, RZ, 0x0 ;  /* 0x00000000ff057424 */ /* 0x000fe400078e00ff */
[----:B------:R-:W-:Y:S02]  /*2b40*/  IMAD.MOV.U32 R15, RZ, RZ, R7 ;  /* 0x000000ffff0f7224 */ /* 0x000fe400078e0007 */
[----:B------:R-:W-:Y:S05]  /*2b50*/  RET.REL.NODEC R4 `(_ZN2at6native55_GLOBAL__N__6c1c77d0_17_DistanceKernel_cu_7dd49032_311431pdist_backward_kernel_cuda_implIdNS1_5distsIdE3infEEEvPT_PKS6_S9_S9_llllS6_dd) ;  /* 0xffffffd404287950 */ /* 0x000fea0003c3ffff */
.L_x_217:
        /* <DEDUP_REMOVED lines=10> */
.L_x_797:


//--------------------- .text._ZN2at6native55_GLOBAL__N__6c1c77d0_17_DistanceKernel_cu_7dd49032_311431pdist_backward_kernel_cuda_implIdNS1_5distsIdE3twoEEEvPT_PKS6_S9_S9_llllS6_dd --------------------------
	.section	.text._ZN2at6native55_GLOBAL__N__6c1c77d0_17_DistanceKernel_cu_7dd49032_311431pdist_backward_kernel_cuda_implIdNS1_5distsIdE3twoEEEvPT_PKS6_S9_S9_llllS6_dd,"ax",@progbits
	.align	128
.text._ZN2at6native55_GLOBAL__N__6c1c77d0_17_DistanceKernel_cu_7dd49032_311431pdist_backward_kernel_cuda_implIdNS1_5distsIdE3twoEEEvPT_PKS6_S9_S9_llllS6_dd:
        .type           _ZN2at6native55_GLOBAL__N__6c1c77d0_17_DistanceKernel_cu_7dd49032_311431pdist_backward_kernel_cuda_implIdNS1_5distsIdE3twoEEEvPT_PKS6_S9_S9_llllS6_dd,@function
        .size           _ZN2at6native55_GLOBAL__N__6c1c77d0_17_DistanceKernel_cu_7dd49032_311431pdist_backward_kernel_cuda_implIdNS1_5distsIdE3twoEEEvPT_PKS6_S9_S9_llllS6_dd,(.L_x_800 - _ZN2at6native55_GLOBAL__N__6c1c77d0_17_DistanceKernel_cu_7dd49032_311431pdist_backward_kernel_cuda_implIdNS1_5distsIdE3twoEEEvPT_PKS6_S9_S9_llllS6_dd)
        .other          _ZN2at6native55_GLOBAL__N__6c1c77d0_17_DistanceKernel_cu_7dd49032_311431pdist_backward_kernel_cuda_implIdNS1_5distsIdE3twoEEEvPT_PKS6_S9_S9_llllS6_dd,@"STO_CUDA_ENTRY STV_DEFAULT"
_ZN2at6native55_GLOBAL__N__6c1c77d0_17_DistanceKernel_cu_7dd49032_311431pdist_backward_kernel_cuda_implIdNS1_5distsIdE3twoEEEvPT_PKS6_S9_S9_llllS6_dd:
[----:B------:R-:W-:Y:S01]  /*0000*/  LDC R1, c[0x0][0x37c] ;  /* 0x0000df00ff017b82 */ /* 0x000fe20000000800 */
[----:B------:R-:W0:Y:S07]  /*0010*/  S2R R4, SR_TID.X ;  /* 0x0000000000047919 */ /* 0x000e2e0000002100 */
[----:B------:R-:W0:Y:S01]  /*0020*/  S2UR UR5, SR_CTAID.X ;  /* 0x00000000000579c3 */ /* 0x000e220000002500 */
[----:B------:R-:W1:Y:S01]  /*0030*/  LDCU.64 UR8, c[0x0][0x3b8] ;  /* 0x00007700ff0877ac */ /* 0x000e620008000a00 */
[----:B------:R-:W-:-:S06]  /*0040*/  IMAD.MOV.U32 R5, RZ, RZ, RZ ;  /* 0x000000ffff057224 */ /* 0x000fcc00078e00ff */
[----:B------:R-:W0:Y:S01]  /*0050*/  LDC R3, c[0x0][0x360] ;  /* 0x0000d800ff037b82 */ /* 0x000e220000000800 */
[----:B------:R-:W2:Y:S07]  /*0060*/  LDCU UR6, c[0x0][0x364] ;  /* 0x00006c80ff0677ac */ /* 0x000eae0008000800 */
[----:B------:R-:W2:Y:S08]  /*0070*/  S2UR UR4, SR_CTAID.Y ;  /* 0x00000000000479c3 */ /* 0x000eb00000002600 */
[----:B------:R-:W3:Y:S01]  /*0080*/  LDC R36, c[0x0][0x374] ;  /* 0x0000dd00ff247b82 */ /* 0x000ee20000000800 */
[----:B0-----:R-:W-:-:S03]  /*0090*/  IMAD.WIDE.U32 R4, R3, UR5, R4 ;  /* 0x0000000503047c25 */ /* 0x001fc6000f8e0004 */
[----:B-1----:R-:W-:Y:S01]  /*00a0*/  ISETP.GE.U32.AND P0, PT, R4, UR8, PT ;  /* 0x0000000804007c0c */ /* 0x002fe2000bf06070 */
[----:B--2---:R-:W-:-:S03]  /*00b0*/  UIMAD UR4, UR4, UR6, URZ ;  /* 0x00000006040472a4 */ /* 0x004fc6000f8e02ff */
[----:B------:R-:W-:Y:S01]  /*00c0*/  ISETP.GE.AND.EX P0, PT, R5, UR9, PT, P0 ;  /* 0x0000000905007c0c */ /* 0x000fe2000bf06300 */
[----:B---3--:R-:W-:-:S12]  /*00d0*/  IMAD R36, R36, UR6, RZ ;  /* 0x0000000624247c24 */ /* 0x008fd8000f8e02ff */
[----:B------:R-:W-:Y:S05]  /*00e0*/  @P0 EXIT ;  /* 0x000000000000094d */ /* 0x000fea0003800000 */
[----:B------:R-:W0:Y:S01]  /*00f0*/  LDCU.64 UR6, c[0x0][0x3d0] ;  /* 0x00007a00ff0677ac */ /* 0x000e220008000a00 */
[C---:B------:R-:W-:Y:S01]  /*0100*/  SHF.L.U64.HI R13, R4.reuse, 0x1, R5 ;  /* 0x00000001040d7819 */ /* 0x040fe20000010205 */
[----:B------:R-:W-:Y:S01]  /*0110*/  IMAD.SHL.U32 R12, R4, 0x2, RZ ;  /* 0x00000002040c7824 */ /* 0x000fe200078e00ff */
[----:B------:R-:W-:Y:S01]  /*0120*/  BSSY.RECONVERGENT B0, `(.L_x_218) ;  /* 0x0000039000007945 */ /* 0x000fe20003800200 */
[----:B------:R-:W-:Y:S02]  /*0130*/  IMAD.MOV.U32 R10, RZ, RZ, 0x0 ;  /* 0x00000000ff0a7424 */ /* 0x000fe400078e00ff */
[----:B------:R-:W0:Y:S01]  /*0140*/  I2F.F64.U64 R2, R12 ;  /* 0x0000000c00027312 */ /* 0x000e220000301800 */
[----:B------:R-:W-:-:S15]  /*0150*/  IMAD.MOV.U32 R11, RZ, RZ, 0x3fd80000 ;  /* 0x3fd80000ff0b7424 */ /* 0x000fde00078e00ff */
[----:B------:R-:W-:-:S15]  /*0160*/  NOP ;  /* 0x0000000000007918 */ /* 0x000fde0000000000 */
[----:B------:R-:W-:-:S15]  /*0170*/  NOP ;  /* 0x0000000000007918 */ /* 0x000fde0000000000 */
[----:B------:R-:W-:-:S15]  /*0180*/  NOP ;  /* 0x0000000000007918 */ /* 0x000fde0000000000 */
[----:B------:R-:W-:-:S03]  /*0190*/  NOP ;  /* 0x0000000000007918 */ /* 0x000fc60000000000 */
[----:B0-----:R-:W0:Y:S01]  /*01a0*/  DADD R2, -R2, UR6 ;  /* 0x0000000602027e29 */ /* 0x001e220008000100 */
[----:B------:R-:W1:Y:S01]  /*01b0*/  LDCU.64 UR6, c[0x0][0x358] ;  /* 0x00006b00ff0677ac */ /* 0x000e620008000a00 */
        /* <DEDUP_REMOVED lines=27> */
[----:B0-----:R-:W-:Y:S01]  /*0370*/  VIADD R17, R9, 0xfff00000 ;  /* 0xfff0000009117836 */ /* 0x001fe20000000000 */
[----:B------:R-:W-:-:S15]  /*0380*/  MOV R16, R8 ;  /* 0x0000000800107202 */ /* 0x000fde0000000f00 */
        /* <DEDUP_REMOVED lines=17> */
[----:B------:R-:W-:Y:S05]  /*04a0*/  CALL.REL.NOINC `($__internal_27_$__cuda_sm20_dsqrt_rn_f64_mediumpath_v1) ;  /* 0x0000003000607944 */ /* 0x000fea0003c00000 */
.L_x_219:
[----:B------:R-:W-:Y:S05]  /*04b0*/  BSYNC.RECONVERGENT B0 ;  /* 0x0000000000007941 */ /* 0x000fea0003800200 */
.L_x_218:
[----:B------:R-:W0:Y:S01]  /*04c0*/  LDCU.64 UR8, c[0x0][0x3c8] ;  /* 0x00007900ff0877ac */ /* 0x000e220008000a00 */
[----:B------:R-:W1:Y:S01]  /*04d0*/  LDC.64 R6, c[0x0][0x3a8] ;  /* 0x0000ea00ff067b82 */ /* 0x000e620000000a00 */
[----:B------:R-:W2:Y:S01]  /*04e0*/  S2R R13, SR_TID.Y ;  /* 0x00000000000d7919 */ /* 0x000ea20000002200 */
        /* <DEDUP_REMOVED lines=10> */
[-C--:B------:R-:W-:Y:S01]  /*0590*/  IADD3 R17, P0, PT, RZ, -R2.reuse, RZ ;  /* 0x80000002ff117210 */ /* 0x080fe20007f1e0ff */
[C---:B------:R-:W-:Y:S01]  /*05a0*/  IMAD.WIDE.U32 R8, R2.reuse, R2, R2 ;  /* 0x0000000202087225 */ /* 0x040fe200078e0002 */
[----:B-1----:R-:W-:-:S03]  /*05b0*/  IADD3 R25, P2, PT, -R2, R6, RZ ;  /* 0x0000000602197210 */ /* 0x002fc60007f5e1ff */
[----:B------:R-:W-:Y:S01]  /*05c0*/  IMAD R11, R2, R3, R11 ;  /* 0x00000003020b7224 */ /* 0x000fe200078e020b */
[----:B------:R-:W-:Y:S01]  /*05d0*/  IADD3 R25, P3, PT, R25, -0x2, RZ ;  /* 0xfffffffe19197810 */ /* 0x000fe20007f7e0ff */
[----:B------:R-:W-:Y:S02]  /*05e0*/  IMAD.X R15, RZ, RZ, ~R3, P0 ;  /* 0x000000ffff0f7224 */ /* 0x000fe400000e0e03 */
[----:B------:R-:W-:Y:S01]  /*05f0*/  IMAD.IADD R9, R9, 0x1, R11 ;  /* 0x0000000109097824 */ /* 0x000fe200078e020b */
[----:B--2---:R-:W-:-:S04]  /*0600*/  IADD3 R13, PT, PT, R13, UR4, RZ ;  /* 0x000000040d0d7c10 */ /* 0x004fc8000fffe0ff */
[----:B------:R-:W-:Y:S01]  /*0610*/  LEA.HI R11, P0, R9, R8, RZ, 0x1 ;  /* 0x00000008090b7211 */ /* 0x000fe200078108ff */
[-C--:B------:R-:W-:Y:S02]  /*0620*/  IMAD R8, R15, R6.reuse, RZ ;  /* 0x000000060f087224 */ /* 0x080fe400078e02ff */
[----:B------:R-:W0:Y:S02]  /*0630*/  LDC.64 R14, c[0x0][0x3a0] ;  /* 0x0000e800ff0e7b82 */ /* 0x000e240000000a00 */
[----:B------:R-:W-:Y:S02]  /*0640*/  IMAD.X R0, RZ, RZ, R9, P0 ;  /* 0x000000ffff007224 */ /* 0x000fe400000e0609 */
[C---:B------:R-:W-:Y:S02]  /*0650*/  IMAD R10, R17.reuse, R7, R8 ;  /* 0x00000007110a7224 */ /* 0x040fe400078e0208 */
[----:B------:R-:W-:Y:S01]  /*0660*/  IMAD.WIDE.U32 R8, R17, R6, R4 ;  /* 0x0000000611087225 */ /* 0x000fe200078e0004 */
[----:B------:R-:W-:-:S02]  /*0670*/  SHF.R.S64 R11, R11, 0x1, R0 ;  /* 0x000000010b0b7819 */ /* 0x000fc40000001000 */
[----:B------:R-:W-:Y:S02]  /*0680*/  SHF.R.S32.HI R19, RZ, 0x1, R0 ;  /* 0x00000001ff137819 */ /* 0x000fe40000011400 */
[----:B------:R-:W-:Y:S02]  /*0690*/  IADD3 R22, P1, PT, R11, R8, RZ ;  /* 0x000000080b167210 */ /* 0x000fe40007f3e0ff */
[----:B------:R-:W-:Y:S02]  /*06a0*/  IADD3 R11, P0, PT, R2, 0x1, RZ ;  /* 0x00000001020b7810 */ /* 0x000fe40007f1e0ff */
[----:B------:R-:W-:Y:S02]  /*06b0*/  IADD3.X R17, PT, PT, ~R3, -0x1, R7, P3, P2 ;  /* 0xffffffff03117810 */ /* 0x000fe40001fe4507 */
[----:B------:R-:W-:Y:S01]  /*06c0*/  IADD3.X R9, PT, PT, R19, R9, R10, P1, !PT ;  /* 0x0000000913097210 */ /* 0x000fe20000ffe40a */
[----:B------:R-:W-:Y:S01]  /*06d0*/  IMAD.X R12, RZ, RZ, R3, P0 ;  /* 0x000000ffff0c7224 */ /* 0x000fe200000e0603 */
[----:B------:R-:W-:Y:S01]  /*06e0*/  IADD3 R18, P0, PT, R22, R11, RZ ;  /* 0x0000000b16127210 */ /* 0x000fe20007f1e0ff */
[----:B------:R-:W-:-:S02]  /*06f0*/  IMAD R8, R17, R6, RZ ;  /* 0x0000000611087224 */ /* 0x000fc400078e02ff */
[C---:B------:R-:W-:Y:S02]  /*0700*/  IMAD R0, R9.reuse, R6, RZ ;  /* 0x0000000609007224 */ /* 0x040fe400078e02ff */
[----:B------:R-:W-:Y:S01]  /*0710*/  IMAD.X R19, R9, 0x1, R12, P0 ;  /* 0x0000000109137824 */ /* 0x000fe200000e060c */
[----:B---3--:R-:W-:Y:S01]  /*0720*/  LEA R16, P0, R4, UR14, 0x3 ;  /* 0x0000000e04107c11 */ /* 0x008fe2000f8018ff */
[-C--:B------:R-:W-:Y:S02]  /*0730*/  IMAD R31, R25, R7.reuse, R8 ;  /* 0x00000007191f7224 */ /* 0x080fe400078e0208 */
[----:B------:R-:W-:Y:S01]  /*0740*/  IMAD R21, R22, R7, R0 ;  /* 0x0000000716157224 */ /* 0x000fe200078e0200 */
[----:B------:R-:W-:Y:S01]  /*0750*/  LEA.HI.X R17, R4, UR15, R5, 0x3, P0 ;  /* 0x0000000f04117c11 */ /* 0x000fe200080f1c05 */
[----:B-----5:R-:W-:Y:S02]  /*0760*/  IMAD R7, R19, UR8, RZ ;  /* 0x0000000813077c24 */ /* 0x020fe4000f8e02ff */
[----:B0-----:R-:W-:-:S02]  /*0770*/  IMAD R0, R5, R14, RZ ;  /* 0x0000000e05007224 */ /* 0x001fc400078e02ff */
[----:B------:R-:W-:-:S04]  /*0780*/  IMAD.WIDE.U32 R24, R25, R6, R18 ;  /* 0x0000000619187225 */ /* 0x000fc800078e0012 */
[----:B------:R-:W-:-:S04]  /*0790*/  IMAD.WIDE.U32 R22, R22, R6, R2 ;  /* 0x0000000616167225 */ /* 0x000fc800078e0002 */
[----:B------:R-:W-:Y:S02]  /*07a0*/  IMAD R27, R18, UR9, R7 ;  /* 0x00000009121b7c24 */ /* 0x000fe4000f8e0207 */
[C---:B------:R-:W-:Y:S02]  /*07b0*/  IMAD R5, R4.reuse, R15, R0 ;  /* 0x0000000f04057224 */ /* 0x040fe400078e0200 */
[----:B------:R-:W-:-:S04]  /*07c0*/  IMAD.WIDE.U32 R8, R4, R14, RZ ;  /* 0x0000000e04087225 */ /* 0x000fc800078e00ff */
[----:B------:R-:W-:Y:S01]  /*07d0*/  IMAD.WIDE.U32 R6, R18, UR8, RZ ;  /* 0x0000000812067c25 */ /* 0x000fe2000f8e00ff */
[----:B----4-:R-:W-:-:S03]  /*07e0*/  LEA R18, P0, R8, UR18, 0x3 ;  /* 0x0000001208127c11 */ /* 0x010fc6000f8018ff */
[----:B------:R-:W-:Y:S01]  /*07f0*/  IMAD.IADD R0, R25, 0x1, R31 ;  /* 0x0000000119007824 */ /* 0x000fe200078e021f */
[----:B------:R-:W-:Y:S01]  /*0800*/  IADD3 R29, P1, PT, R13, R6, RZ ;  /* 0x000000060d1d7210 */ /* 0x000fe20007f3e0ff */
[----:B------:R-:W-:Y:S02]  /*0810*/  IMAD.IADD R4, R23, 0x1, R21 ;  /* 0x0000000117047824 */ /* 0x000fe400078e0215 */
[----:B------:R-:W-:Y:S01]  /*0820*/  IMAD.IADD R5, R9, 0x1, R5 ;  /* 0x0000000109057824 */ /* 0x000fe200078e0205 */
[----:B------:R-:W-:Y:S01]  /*0830*/  LEA R10, P2, R29, UR12, 0x3 ;  /* 0x0000000c1d0a7c11 */ /* 0x000fe2000f8418ff */
[----:B------:R-:W-:Y:S02]  /*0840*/  IMAD R19, R0, UR8, RZ ;  /* 0x0000000800137c24 */ /* 0x000fe4000f8e02ff */
[----:B------:R-:W-:Y:S02]  /*0850*/  IMAD R9, R4, UR8, RZ ;  /* 0x0000000804097c24 */ /* 0x000fe4000f8e02ff */
[----:B------:R-:W-:-:S02]  /*0860*/  IMAD.IADD R27, R7, 0x1, R27 ;  /* 0x00000001071b7824 */ /* 0x000fc400078e021b */
[----:B------:R-:W-:Y:S01]  /*0870*/  IMAD R31, R24, UR9, R19 ;  /* 0x00000009181f7c24 */ /* 0x000fe2000f8e0213 */
[----:B------:R-:W-:Y:S01]  /*0880*/  LEA.HI.X R19, R8, UR19, R5, 0x3, P0 ;  /* 0x0000001308137c11 */ /* 0x000fe200080f1c05 */
[C---:B------:R-:W-:Y:S01]  /*0890*/  IMAD R15, R22.reuse, UR9, R9 ;  /* 0x00000009160f7c24 */ /* 0x040fe2000f8e0209 */
[----:B------:R-:W-:Y:S01]  /*08a0*/  ISETP.GE.U32.AND P0, PT, R13, UR8, PT ;  /* 0x000000080d007c0c */ /* 0x000fe2000bf06070 */
[----:B------:R-:W-:Y:S02]  /*08b0*/  IMAD.X R0, RZ, RZ, R27, P1 ;  /* 0x000000ffff007224 */ /* 0x000fe400008e061b */
[----:B------:R-:W-:Y:S01]  /*08c0*/  IMAD.WIDE.U32 R22, R22, UR8, RZ ;  /* 0x0000000816167c25 */ /* 0x000fe2000f8e00ff */
[----:B------:R-:W-:Y:S02]  /*08d0*/  ISETP.GE.AND.EX P0, PT, RZ, UR9, PT, P0 ;  /* 0x00000009ff007c0c */ /* 0x000fe4000bf06300 */
[----:B------:R-:W-:Y:S01]  /*08e0*/  LEA.HI.X R29, R29, UR13, R0, 0x3, P2 ;  /* 0x0000000d1d1d7c11 */ /* 0x000fe200090f1c00 */
[----:B------:R-:W-:Y:S01]  /*08f0*/  IMAD.WIDE.U32 R24, R24, UR8, RZ ;  /* 0x0000000818187c25 */ /* 0x000fe2000f8e00ff */
[----:B------:R-:W-:-:S02]  /*0900*/  IADD3 R9, P3, PT, R13, R22, RZ ;  /* 0x000000160d097210 */ /* 0x000fc40007f7e0ff */
[----:B------:R-:W-:Y:S01]  /*0910*/  IADD3 R5, PT, PT, R23, R15, RZ ;  /* 0x0000000f17057210 */ /* 0x000fe20007ffe0ff */
[----:B------:R-:W-:Y:S01]  /*0920*/  IMAD.IADD R31, R25, 0x1, R31 ;  /* 0x00000001191f7824 */ /* 0x000fe200078e021f */
[----:B------:R-:W-:Y:S01]  /*0930*/  IADD3 R0, P4, PT, R13, R24, RZ ;  /* 0x000000180d007210 */ /* 0x000fe20007f9e0ff */
[----:B------:R-:W-:Y:S01]  /*0940*/  IMAD R21, R3, UR8, RZ ;  /* 0x0000000803157c24 */ /* 0x000fe2000f8e02ff */
[C---:B------:R-:W-:Y:S01]  /*0950*/  LEA R8, P1, R9.reuse, UR16, 0x3 ;  /* 0x0000001009087c11 */ /* 0x040fe2000f8218ff */
[----:B------:R-:W-:Y:S01]  /*0960*/  IMAD.X R14, RZ, RZ, R5, P3 ;  /* 0x000000ffff0e7224 */ /* 0x000fe200018e0605 */
[----:B------:R-:W-:Y:S01]  /*0970*/  LEA R4, P2, R0, UR16, 0x3 ;  /* 0x0000001000047c11 */ /* 0x000fe2000f8418ff */
[----:B------:R-:W-:Y:S02]  /*0980*/  IMAD.X R15, RZ, RZ, R31, P4 ;  /* 0x000000ffff0f7224 */ /* 0x000fe400020e061f */
[----:B------:R-:W-:Y:S01]  /*0990*/  IMAD R33, R2, UR9, R21 ;  /* 0x0000000902217c24 */ /* 0x000fe2000f8e0215 */
[----:B------:R-:W-:-:S02]  /*09a0*/  LEA.HI.X R9, R9, UR17, R14, 0x3, P1 ;  /* 0x0000001109097c11 */ /* 0x000fc400088f1c0e */
[----:B------:R-:W-:Y:S01]  /*09b0*/  LEA.HI.X R0, R0, UR17, R15, 0x3, P2 ;  /* 0x0000001100007c11 */ /* 0x000fe200090f1c0f */
[----:B------:R-:W-:Y:S06]  /*09c0*/  @P0 EXIT ;  /* 0x000000000000094d */ /* 0x000fec0003800000 */
[----:B------:R-:W5:Y:S04]  /*09d0*/  LDG.E.64 R18, desc[UR6][R18.64] ;  /* 0x0000000612127981 */ /* 0x000f68000c1e1b00 */
[----:B------:R-:W5:Y:S01]  /*09e0*/  LDG.E.64 R16, desc[UR6][R16.64] ;  /* 0x0000000610107981 */ /* 0x000f62000c1e1b00 */
[----:B------:R-:W-:Y:S01]  /*09f0*/  IMAD.WIDE.U32 R20, R2, UR8, RZ ;  /* 0x0000000802147c25 */ /* 0x000fe2000f8e00ff */
[----:B------:R-:W-:Y:S03]  /*0a00*/  BSSY.RECONVERGENT B0, `(.L_x_220) ;  /* 0x000003b000007945 */ /* 0x000fe60003800200 */
[----:B------:R-:W-:Y:S02]  /*0a10*/  IMAD.IADD R21, R21, 0x1, R33 ;  /* 0x0000000115157824 */ /* 0x000fe400078e0221 */
[----:B------:R-:W-:-:S03]  /*0a20*/  IMAD.WIDE.U32 R2, R13, 0x8, RZ ;  /* 0x000000080d027825 */ /* 0x000fc600078e00ff */
[----:B------:R-:W-:Y:S01]  /*0a30*/  SHF.L.U64.HI R39, R20, 0x3, R21 ;  /* 0x0000000314277819 */ /* 0x000fe20000010215 */
[----:B------:R-:W-:Y:S01]  /*0a40*/  IMAD.WIDE.U32 R14, R36, 0x8, RZ ;  /* 0x00000008240e7825 */ /* 0x000fe200078e00ff */
[----:B------:R-:W-:-:S03]  /*0a50*/  MOV R37, R2 ;  /* 0x0000000200257202 */ /* 0x000fc60000000f00 */
[----:B------:R-:W-:Y:S02]  /*0a60*/  IMAD.SHL.U32 R35, R20, 0x8, RZ ;  /* 0x0000000814237824 */ /* 0x000fe400078e00ff */
[----:B------:R-:W-:Y:S02]  /*0a70*/  IMAD R26, R12, UR8, RZ ;  /* 0x000000080c1a7c24 */ /* 0x000fe4000f8e02ff */
[----:B------:R-:W-:Y:S01]  /*0a80*/  IMAD.WIDE.U32 R12, R11, UR8, RZ ;  /* 0x000000080b0c7c25 */ /* 0x000fe2000f8e00ff */
[----:B------:R-:W-:-:S03]  /*0a90*/  IADD3 R20, P0, P1, R14, UR12, R35 ;  /* 0x0000000c0e147c10 */ /* 0x000fc6000f91e023 */
[----:B------:R-:W-:Y:S01]  /*0aa0*/  IMAD R33, R11, UR9, R26 ;  /* 0x000000090b217c24 */ /* 0x000fe2000f8e021a */
[----:B------:R-:W-:Y:S01]  /*0ab0*/  IADD3 R20, P2, PT, R20, R37, RZ ;  /* 0x0000002514147210 */ /* 0x000fe20007f5e0ff */
[----:B------:R-:W-:Y:S01]  /*0ac0*/  IMAD.MOV.U32 R34, RZ, RZ, R3 ;  /* 0x000000ffff227224 */ /* 0x000fe200078e0003 */
[----:B------:R-:W-:Y:S01]  /*0ad0*/  IADD3.X R21, PT, PT, R15, UR13, R39, P0, P1 ;  /* 0x0000000d0f157c10 */ /* 0x000fe200087e2427 */
[----:B------:R-:W-:Y:S01]  /*0ae0*/  IMAD.IADD R13, R13, 0x1, R33 ;  /* 0x000000010d0d7824 */ /* 0x000fe200078e0221 */
[----:B------:R-:W-:-:S03]  /*0af0*/  LEA R11, P3, R12, UR12, 0x3 ;  /* 0x0000000c0c0b7c11 */ /* 0x000fc6000f8618ff */
[----:B------:R-:W-:Y:S01]  /*0b00*/  IMAD.X R26, R21, 0x1, R34, P2 ;  /* 0x00000001151a7824 */ /* 0x000fe200010e0622 */
[----:B------:R-:W-:Y:S02]  /*0b10*/  LEA.HI.X R13, R12, UR13, R13, 0x3, P3 ;  /* 0x0000000d0c0d7c11 */ /* 0x000fe400098f1c0d */
[CC--:B------:R-:W-:Y:S02]  /*0b20*/  ISETP.GT.U32.AND P0, PT, R20.reuse, R11.reuse, PT ;  /* 0x0000000b1400720c */ /* 0x0c0fe40003f04070 */
[----:B------:R-:W-:Y:S02]  /*0b30*/  ISETP.GE.U32.AND P1, PT, R20, R11, PT ;  /* 0x0000000b1400720c */ /* 0x000fe40003f26070 */
[CC--:B------:R-:W-:Y:S02]  /*0b40*/  ISETP.GT.U32.AND.EX P0, PT, R26.reuse, R13.reuse, PT, P0 ;  /* 0x0000000d1a00720c */ /* 0x0c0fe40003f04100 */
[----:B------:R-:W-:Y:S02]  /*0b50*/  ISETP.GE.U32.AND.EX P1, PT, R26, R13, PT, P1 ;  /* 0x0000000d1a00720c */ /* 0x000fe40003f26110 */
[----:B------:R-:W-:-:S02]  /*0b60*/  SEL R11, R20, R11, P0 ;  /* 0x0000000b140b7207 */ /* 0x000fc40000000000 */
[----:B------:R-:W-:Y:S02]  /*0b70*/  SEL R12, RZ, 0x1, P1 ;  /* 0x00000001ff0c7807 */ /* 0x000fe40000800000 */
[----:B------:R-:W-:Y:S02]  /*0b80*/  IADD3 R35, P1, PT, R35, UR12, RZ ;  /* 0x0000000c23237c10 */ /* 0x000fe4000ff3e0ff */
[----:B------:R-:W-:Y:S02]  /*0b90*/  IADD3 R11, P2, P3, R11, -R20, -R12 ;  /* 0x800000140b0b7210 */ /* 0x000fe40007b5e80c */
[----:B------:R-:W-:Y:S02]  /*0ba0*/  SEL R20, R26, R13, P0 ;  /* 0x0000000d1a147207 */ /* 0x000fe40000000000 */
[----:B------:R-:W-:Y:S02]  /*0bb0*/  IADD3.X R13, PT, PT, R39, UR13, RZ, P1, !PT ;  /* 0x0000000d270d7c10 */ /* 0x000fe40008ffe4ff */
[----:B------:R-:W-:-:S02]  /*0bc0*/  IADD3 R42, P0, PT, R2, R35, RZ ;  /* 0x00000023022a7210 */ /* 0x000fc40007f1e0ff */
[----:B------:R-:W-:-:S03]  /*0bd0*/  IADD3.X R2, PT, PT, R20, -0x1, ~R26, P2, P3 ;  /* 0xffffffff14027810 */ /* 0x000fc600017e6c1a */
[----:B------:R-:W-:Y:S01]  /*0be0*/  IMAD.X R43, R3, 0x1, R13, P0 ;  /* 0x00000001032b7824 */ /* 0x000fe200000e060d */
[----:B------:R-:W-:Y:S01]  /*0bf0*/  ISETP.NE.U32.AND P0, PT, R2, RZ, PT ;  /* 0x000000ff0200720c */ /* 0x000fe20003f05070 */
[----:B------:R-:W-:-:S12]  /*0c00*/  IMAD.MOV.U32 R3, RZ, RZ, R0 ;  /* 0x000000ffff037224 */ /* 0x000fd800078e0000 */
[----:B------:R-:W-:Y:S05]  /*0c10*/  @P0 BRA `(.L_x_221) ;  /* 0x0000000000540947 */ /* 0x000fea0003800000 */
[----:B------:R-:W0:Y:S01]  /*0c20*/  I2F.U32.RP R0, R14 ;  /* 0x0000000e00007306 */ /* 0x000e220000209000 */
[----:B------:R-:W-:Y:S01]  /*0c30*/  IMAD.MOV R33, RZ, RZ, -R14 ;  /* 0x000000ffff217224 */ /* 0x000fe200078e0a0e */
[----:B------:R-:W-:-:S06]  /*0c40*/  ISETP.NE.U32.AND P2, PT, R14, RZ, PT ;  /* 0x000000ff0e00720c */ /* 0x000fcc0003f45070 */
[----:B0-----:R-:W0:Y:S02]  /*0c50*/  MUFU.RCP R0, R0 ;  /* 0x0000000000007308 */ /* 0x001e240000001000 */
[----:B0-----:R-:W-:-:S06]  /*0c60*/  IADD3 R20, PT, PT, R0, 0xffffffe, RZ ;  /* 0x0ffffffe00147810 */ /* 0x001fcc0007ffe0ff */
[----:B------:R0:W1:Y:S02]  /*0c70*/  F2I.FTZ.U32.TRUNC.NTZ R21, R20 ;  /* 0x0000001400157305 */ /* 0x000064000021f000 */
[----:B0-----:R-:W-:Y:S02]  /*0c80*/  IMAD.MOV.U32 R20, RZ, RZ, RZ ;  /* 0x000000ffff147224 */ /* 0x001fe400078e00ff */
[----:B-1----:R-:W-:-:S04]  /*0c90*/  IMAD R33, R33, R21, RZ ;  /* 0x0000001521217224 */ /* 0x002fc800078e02ff */
[----:B------:R-:W-:-:S06]  /*0ca0*/  IMAD.HI.U32 R2, R21, R33, R20 ;  /* 0x0000002115027227 */ /* 0x000fcc00078e0014 */
[----:B------:R-:W-:-:S04]  /*0cb0*/  IMAD.HI.U32 R2, R2, R11, RZ ;  /* 0x0000000b02027227 */ /* 0x000fc800078e00ff */
[----:B------:R-:W-:-:S04]  /*0cc0*/  IMAD.MOV R21, RZ, RZ, -R2 ;  /* 0x000000ffff157224 */ /* 0x000fc800078e0a02 */
[----:B------:R-:W-:Y:S02]  /*0cd0*/  IMAD R11, R14, R21, R11 ;  /* 0x000000150e0b7224 */ /* 0x000fe400078e020b */
[----:B------:R-:W-:-:S03]  /*0ce0*/  IMAD.MOV.U32 R21, RZ, RZ, RZ ;  /* 0x000000ffff157224 */ /* 0x000fc600078e00ff */
[----:B------:R-:W-:-:S13]  /*0cf0*/  ISETP.GE.U32.AND P0, PT, R11, R14, PT ;  /* 0x0000000e0b00720c */ /* 0x000fda0003f06070 */
[----:B------:R-:W-:Y:S02]  /*0d00*/  @P0 IMAD.IADD R11, R11, 0x1, -R14 ;  /* 0x000000010b0b0824 */ /* 0x000fe400078e0a0e */
[----:B------:R-:W-:-:S03]  /*0d10*/  @P0 VIADD R2, R2, 0x1 ;  /* 0x0000000102020836 */ /* 0x000fc60000000000 */
[----:B------:R-:W-:-:S13]  /*0d20*/  ISETP.GE.U32.AND P1, PT, R11, R14, PT ;  /* 0x0000000e0b00720c */ /* 0x000fda0003f26070 */
[----:B------:R-:W-:Y:S02]  /*0d30*/  @P1 IADD3 R2, PT, PT, R2, 0x1, RZ ;  /* 0x0000000102021810 */ /* 0x000fe40007ffe0ff */
[----:B------:R-:W-:-:S05]  /*0d40*/  @!P2 LOP3.LUT R2, RZ, R14, RZ, 0x33, !PT ;  /* 0x0000000eff02a212 */ /* 0x000fca00078e33ff */
[----:B------:R-:W-:Y:S01]  /*0d50*/  IMAD.MOV.U32 R20, RZ, RZ, R2 ;  /* 0x000000ffff147224 */ /* 0x000fe200078e0002 */
[----:B------:R-:W-:Y:S06]  /*0d60*/  BRA `(.L_x_222) ;  /* 0x0000000000107947 */ /* 0x000fec0003800000 */
.L_x_221:
[----:B------:R-:W-:-:S07]  /*0d70*/  MOV R0, 0xd90 ;  /* 0x00000d9000007802 */ /* 0x000fce0000000f00 */
[----:B-----5:R-:W-:Y:S05]  /*0d80*/  CALL.REL.NOINC `($__internal_26_$__cuda_sm20_div_u64) ;  /* 0x00000024000c7944 */ /* 0x020fea0003c00000 */
[----:B------:R-:W-:Y:S02]  /*0d90*/  IMAD.MOV.U32 R20, RZ, RZ, R2 ;  /* 0x000000ffff147224 */ /* 0x000fe400078e0002 */
[----:B------:R-:W-:-:S07]  /*0da0*/  IMAD.MOV.U32 R21, RZ, RZ, R11 ;  /* 0x000000ffff157224 */ /* 0x000fce00078e000b */
.L_x_222:
[----:B------:R-:W-:Y:S05]  /*0db0*/  BSYNC.RECONVERGENT B0 ;  /* 0x0000000000007941 */ /* 0x000fea0003800200 */
.L_x_220:
        /* <DEDUP_REMOVED lines=21> */
.L_x_230:
[----:B-----5:R-:W0:Y:S01]  /*0f10*/  DSETP.NEU.AND P0, PT, R16, RZ, PT ;  /* 0x000000ff1000722a */ /* 0x020e220003f0d000 */
[----:B------:R-:W-:Y:S01]  /*0f20*/  BSSY.RECONVERGENT B3, `(.L_x_226) ;  /* 0x0000046000037945 */ /* 0x000fe20003800200 */
[----:B------:R-:W-:Y:S01]  /*0f30*/  CS2R R22, SRZ ;  /* 0x0000000000167805 */ /* 0x000fe2000001ff00 */
[----:B------:R-:W-:Y:S02]  /*0f40*/  IMAD.MOV.U32 R28, RZ, RZ, R0 ;  /* 0x000000ffff1c7224 */ /* 0x000fe400078e0000 */
[----:B------:R-:W-:Y:S01]  /*0f50*/  IMAD.MOV.U32 R29, RZ, RZ, R21 ;  /* 0x000000ffff1d7224 */ /* 0x000fe200078e0015 */
[----:B0-----:R-:W-:Y:S06]  /*0f60*/  @!P0 BRA `(.L_x_227) ;  /* 0x0000000400048947 */ /* 0x001fec0003800000 */
[----:B------:R-:W-:Y:S01]  /*0f70*/  IADD3 R30, P0, PT, R37, R9, RZ ;  /* 0x00000009251e7210 */ /* 0x000fe20007f1e0ff */
[----:B------:R-:W2:Y:S04]  /*0f80*/  LDG.E.64 R24, desc[UR6][R28.64] ;  /* 0x000000061c187981 */ /* 0x000ea8000c1e1b00 */
[----:B------:R-:W-:-:S05]  /*0f90*/  IMAD.X R31, R34, 0x1, R6, P0 ;  /* 0x00000001221f7824 */ /* 0x000fca00000e0606 */
[----:B------:R-:W2:Y:S01]  /*0fa0*/  LDG.E.64 R22, desc[UR6][R30.64] ;  /* 0x000000061e167981 */ /* 0x000ea2000c1e1b00 */
[----:B------:R-:W0:Y:S01]  /*0fb0*/  MUFU.RCP64H R21, R17 ;  /* 0x0000001100157308 */ /* 0x000e220000001800 */
[----:B------:R-:W-:-:S06]  /*0fc0*/  MOV R20, 0x1 ;  /* 0x0000000100147802 */ /* 0x000fcc0000000f00 */
[----:B0-----:R-:W0:Y:S01]  /*0fd0*/  DFMA R26, -R16, R20, 1 ;  /* 0x3ff00000101a742b */ /* 0x001e220000000114 */
[----:B------:R-:W-:-:S15]  /*0fe0*/  BSSY.RECONVERGENT B4, `(.L_x_228) ;  /* 0x0000037000047945 */ /* 0x000fde0003800200 */
[----:B------:R-:W-:-:S15]  /*0ff0*/  NOP ;  /* 0x0000000000007918 */ /* 0x000fde0000000000 */
[----:B------:R-:W-:-:S15]  /*1000*/  NOP ;  /* 0x0000000000007918 */ /* 0x000fde0000000000 */
[----:B------:R-:W-:-:S15]  /*1010*/  NOP ;  /* 0x0000000000007918 */ /* 0x000fde0000000000 */
[----:B------:R-:W-:-:S03]  /*1020*/  NOP ;  /* 0x0000000000007918 */ /* 0x000fc60000000000 */
        /* <DEDUP_REMOVED lines=10> */
[----:B--2---:R-:W1:-:S15]  /*10d0*/  DADD R24, R24, -R22 ;  /* 0x0000000018187229 */ /* 0x004e5e0000000816 */
[----:B------:R-:W-:-:S15]  /*10e0*/  NOP ;  /* 0x0000000000007918 */ /* 0x000fde0000000000 */
[----:B------:R-:W-:-:S15]  /*10f0*/  NOP ;  /* 0x0000000000007918 */ /* 0x000fde0000000000 */
[----:B------:R-:W-:-:S15]  /*1100*/  NOP ;  /* 0x0000000000007918 */ /* 0x000fde0000000000 */
[----:B------:R-:W-:-:S04]  /*1110*/  NOP ;  /* 0x0000000000007918 */ /* 0x000fc80000000000 */
[----:B0-----:R-:W-:-:S15]  /*1120*/  DFMA R22, -R16, R20, 1 ;  /* 0x3ff000001016742b */ /* 0x001fde0000000114 */
[----:B------:R-:W-:-:S15]  /*1130*/  NOP ;  /* 0x0000000000007918 */ /* 0x000fde0000000000 */
[----:B------:R-:W-:-:S15]  /*1140*/  NOP ;  /* 0x0000000000007918 */ /* 0x000fde0000000000 */
[----:B------:R-:W-:-:S15]  /*1150*/  NOP ;  /* 0x0000000000007918 */ /* 0x000fde0000000000 */
[----:B------:R-:W-:-:S04]  /*1160*/  NOP ;  /* 0x0000000000007918 */ /* 0x000fc80000000000 */
[----:B-1----:R-:W0:Y:S02]  /*1170*/  DMUL R24, R18, R24 ;  /* 0x0000001812187228 */ /* 0x002e240000000000 */
        /* <DEDUP_REMOVED lines=24> */
[----:B------:R-:W-:Y:S01]  /*1300*/  IMAD.MOV.U32 R22, RZ, RZ, R16 ;  /* 0x000000ffff167224 */ /* 0x000fe200078e0010 */
[----:B------:R-:W-:Y:S01]  /*1310*/  MOV R38, 0x1340 ;  /* 0x0000134000267802 */ /* 0x000fe20000000f00 */
[----:B------:R-:W-:-:S07]  /*1320*/  IMAD.MOV.U32 R23, RZ, RZ, R17 ;  /* 0x000000ffff177224 */ /* 0x000fce00078e0011 */
[----:B------:R-:W-:Y:S05]  /*1330*/  CALL.REL.NOINC `($__internal_25_$__cuda_sm20_div_rn_f64_full) ;  /* 0x0000001400987944 */ /* 0x000fea0003c00000 */
[----:B------:R-:W-:-:S07]  /*1340*/  IMAD.MOV.U32 R20, RZ, RZ, R2 ;  /* 0x000000ffff147224 */ /* 0x000fce00078e0002 */
.L_x_229:
[----:B------:R-:W-:Y:S05]  /*1350*/  BSYNC.RECONVERGENT B4 ;  /* 0x0000000000047941 */ /* 0x000fea0003800200 */
.L_x_228:
[----:B------:R-:W-:Y:S02]  /*1360*/  IMAD.MOV.U32 R22, RZ, RZ, R20 ;  /* 0x000000ffff167224 */ /* 0x000fe400078e0014 */
[----:B------:R-:W-:-:S07]  /*1370*/  IMAD.MOV.U32 R23, RZ, RZ, R21 ;  /* 0x000000ffff177224 */ /* 0x000fce00078e0015 */
.L_x_227:
[----:B------:R-:W-:Y:S05]  /*1380*/  BSYNC.RECONVERGENT B3 ;  /* 0x0000000000037941 */ /* 0x000fea0003800200 */
.L_x_226:
[C---:B------:R-:W-:Y:S01]  /*1390*/  IADD3 R24, P0, PT, R37.reuse, R8, RZ ;  /* 0x0000000825187210 */ /* 0x040fe20007f1e0ff */
[----:B------:R-:W0:Y:S01]  /*13a0*/  DADD R28, -RZ, -R22 ;  /* 0x00000000ff1c7229 */ /* 0x000e220000000916 */
[----:B------:R-:W-:Y:S02]  /*13b0*/  IADD3 R26, P1, PT, R37, R10, RZ ;  /* 0x0000000a251a7210 */ /* 0x000fe40007f3e0ff */
[C---:B------:R-:W-:Y:S02]  /*13c0*/  IADD3.X R25, PT, PT, R34.reuse, R5, RZ, P0, !PT ;  /* 0x0000000522197210 */ /* 0x040fe400007fe4ff */
[----:B------:R-:W-:Y:S01]  /*13d0*/  IADD3 R3, P0, PT, R3, -0x1, RZ ;  /* 0xffffffff03037810 */ /* 0x000fe20007f1e0ff */
[----:B------:R-:W-:Y:S01]  /*13e0*/  IMAD.X R27, R34, 0x1, R7, P1 ;  /* 0x00000001221b7824 */ /* 0x000fe200008e0607 */
[----:B------:R-:W-:Y:S01]  /*13f0*/  IADD3 R0, P1, P2, R14, R35, R37 ;  /* 0x000000230e007210 */ /* 0x000fe20007a3e025 */
[----:B------:R1:W-:Y:S01]  /*1400*/  STG.E.64 desc[UR6][R24.64], R22 ;  /* 0x0000001618007986 */ /* 0x0003e2000c101b06 */
[----:B------:R-:W-:-:S02]  /*1410*/  IADD3.X R4, PT, PT, R4, -0x1, RZ, P0, !PT ;  /* 0xffffffff04047810 */ /* 0x000fc400007fe4ff */
[----:B------:R-:W-:Y:S01]  /*1420*/  ISETP.NE.U32.AND P0, PT, R3, RZ, PT ;  /* 0x000000ff0300720c */ /* 0x000fe20003f05070 */
[----:B0-----:R1:W-:Y:S01]  /*1430*/  STG.E.64 desc[UR6][R26.64], R28 ;  /* 0x0000001c1a007986 */ /* 0x0013e2000c101b06 */
[----:B------:R-:W-:Y:S02]  /*1440*/  IADD3 R37, P3, PT, R14, R37, RZ ;  /* 0x000000250e257210 */ /* 0x000fe40007f7e0ff */
[----:B------:R-:W-:Y:S02]  /*1450*/  ISETP.NE.AND.EX P0, PT, R4, RZ, PT, P0 ;  /* 0x000000ff0400720c */ /* 0x000fe40003f05300 */
[C-C-:B------:R-:W-:Y:S01]  /*1460*/  IADD3.X R21, PT, PT, R15.reuse, R13, R34.reuse, P1, P2 ;  /* 0x0000000d0f157210 */ /* 0x140fe20000fe4422 */
[----:B------:R-:W-:-:S10]  /*1470*/  IMAD.X R34, R15, 0x1, R34, P3 ;  /* 0x000000010f227824 */ /* 0x000fd400018e0622 */
[----:B-1----:R-:W-:Y:S05]  /*1480*/  @P0 BRA `(.L_x_230) ;  /* 0xfffffff800a00947 */ /* 0x002fea000383ffff */
[----:B------:R-:W-:Y:S05]  /*1490*/  BSYNC.RECONVERGENT B2 ;  /* 0x0000000000027941 */ /* 0x000fea0003800200 */
.L_x_225:
        /* <DEDUP_REMOVED lines=8> */
.L_x_224:
[----:B------:R-:W-:Y:S05]  /*1520*/  BSYNC.RECONVERGENT B1 ;  /* 0x0000000000017941 */ /* 0x000fea0003800200 */
.L_x_223:
[----:B------:R-:W-:-:S04]  /*1530*/  ISETP.GE.U32.AND P0, PT, R12, 0x3, PT ;  /* 0x000000030c00780c */ /* 0x000fc80003f06070 */
[----:B------:R-:W-:-:S13]  /*1540*/  ISETP.GE.U32.AND.EX P0, PT, R11, RZ, PT, P0 ;  /* 0x000000ff0b00720c */ /* 0x000fda0003f06100 */
[----:B------:R-:W-:Y:S05]  /*1550*/  @!P0 EXIT ;  /* 0x000000000000894d */ /* 0x000fea0003800000 */
[----:B------:R-:W0:Y:S02]  /*1560*/  LDC.64 R6, c[0x0][0x3b0] ;  /* 0x0000ec00ff067b82 */ /* 0x000e240000000a00 */
[----:B0-----:R-:W-:-:S04]  /*1570*/  LEA R35, P0, R6, R35, 0x3 ;  /* 0x0000002306237211 */ /* 0x001fc800078018ff */
[----:B------:R-:W-:-:S09]  /*1580*/  LEA.HI.X R13, R6, R13, R7, 0x3, P0 ;  /* 0x0000000d060d7211 */ /* 0x000fd200000f1c07 */
.L_x_245:
        /* <DEDUP_REMOVED lines=68> */
.L_x_233:
[----:B------:R-:W-:Y:S05]  /*19d0*/  BSYNC.RECONVERGENT B2 ;  /* 0x0000000000027941 */ /* 0x000fea0003800200 */
.L_x_232:
[----:B------:R-:W-:Y:S05]  /*19e0*/  BSYNC.RECONVERGENT B1 ;  /* 0x0000000000017941 */ /* 0x000fea0003800200 */
.L_x_231:
[----:B------:R-:W0:Y:S01]  /*19f0*/  DADD R22, -RZ, -R2 ;  /* 0x00000000ff167229 */ /* 0x000e220000000902 */
[----:B------:R1:W-:Y:S01]  /*1a00*/  STG.E.64 desc[UR6][R8.64], R2 ;  /* 0x0000000208007986 */ /* 0x0003e2000c101b06 */
[----:B------:R-:W-:Y:S01]  /*1a10*/  BSSY.RECONVERGENT B1, `(.L_x_234) ;  /* 0x000004b000017945 */ /* 0x000fe20003800200 */
[----:B------:R-:W-:Y:S02]  /*1a20*/  CS2R R20, SRZ ;  /* 0x0000000000147805 */ /* 0x000fe4000001ff00 */
[----:B0-----:R1:W-:-:S15]  /*1a30*/  STG.E.64 desc[UR6][R4.64], R22 ;  /* 0x0000001604007986 */ /* 0x0013de000c101b06 */
[----:B------:R-:W-:-:S15]  /*1a40*/  NOP ;  /* 0x0000000000007918 */ /* 0x000fde0000000000 */
[----:B------:R-:W-:-:S15]  /*1a50*/  NOP ;  /* 0x0000000000007918 */ /* 0x000fde0000000000 */
[----:B------:R-:W-:-:S14]  /*1a60*/  NOP ;  /* 0x0000000000007918 */ /* 0x000fdc0000000000 */
[----:B------:R-:W0:Y:S02]  /*1a70*/  DSETP.NEU.AND P0, PT, R16, RZ, PT ;  /* 0x000000ff1000722a */ /* 0x000e240003f0d000 */
[----:B01----:R-:W-:Y:S05]  /*1a80*/  @!P0 BRA `(.L_x_235) ;  /* 0x00000004000c8947 */ /* 0x003fea0003800000 */
[C---:B------:R-:W-:Y:S02]  /*1a90*/  IADD3 R20, P1, PT, R14.reuse, R10, RZ ;  /* 0x0000000a0e147210 */ /* 0x040fe40007f3e0ff */
[----:B------:R-:W-:-:S03]  /*1aa0*/  IADD3 R22, P0, PT, R14, R6, RZ ;  /* 0x000000060e167210 */ /* 0x000fc60007f1e0ff */
[C---:B------:R-:W-:Y:S02]  /*1ab0*/  IMAD.X R21, R15.reuse, 0x1, R11, P1 ;  /* 0x000000010f157824 */ /* 0x040fe400008e060b */
[----:B------:R-:W-:-:S04]  /*1ac0*/  IMAD.X R23, R15, 0x1, R7, P0 ;  /* 0x000000010f177824 */ /* 0x000fc800000e0607 */
[----:B------:R-:W2:Y:S04]  /*1ad0*/  LDG.E.64 R20, desc[UR6][R20.64] ;  /* 0x0000000614147981 */ /* 0x000ea8000c1e1b00 */
        /* <DEDUP_REMOVED lines=29> */
[----:B--2---:R-:W0:-:S15]  /*1cb0*/  DADD R2, R2, -R20 ;  /* 0x0000000002027229 */ /* 0x004e1e0000000814 */
[----:B------:R-:W-:-:S15]  /*1cc0*/  NOP ;  /* 0x0000000000007918 */ /* 0x000fde0000000000 */
[----:B------:R-:W-:-:S15]  /*1cd0*/  NOP ;  /* 0x0000000000007918 */ /* 0x000fde0000000000 */
[----:B------:R-:W-:-:S15]  /*1ce0*/  NOP ;  /* 0x0000000000007918 */ /* 0x000fde0000000000 */
[----:B------:R-:W-:-:S04]  /*1cf0*/  NOP ;  /* 0x0000000000007918 */ /* 0x000fc80000000000 */
[----:B0-----:R-:W0:Y:S02]  /*1d00*/  DMUL R24, R18, R2 ;  /* 0x0000000212187228 */ /* 0x001e240000000000 */
[----:B0-----:R-:W-:-:S15]  /*1d10*/  FSETP.GEU.AND P1, PT, |R25|, 6.5827683646048100446e-37, PT ;  /* 0x036000001900780b */ /* 0x001fde0003f2e200 */
[----:B------:R-:W-:-:S15]  /*1d20*/  NOP ;  /* 0x0000000000007918 */ /* 0x000fde0000000000 */
[----:B------:R-:W-:-:S15]  /*1d30*/  NOP ;  /* 0x0000000000007918 */ /* 0x000fde0000000000 */
[----:B------:R-:W-:-:S15]  /*1d40*/  NOP ;  /* 0x0000000000007918 */ /* 0x000fde0000000000 */
[----:B------:R-:W-:-:S02]  /*1d50*/  NOP ;  /* 0x0000000000007918 */ /* 0x000fc40000000000 */
[----:B------:R-:W0:-:S15]  /*1d60*/  DMUL R2, R28, R24 ;  /* 0x000000181c027228 */ /* 0x000e1e0000000000 */
        /* <DEDUP_REMOVED lines=18> */
.L_x_237:
[----:B------:R-:W-:Y:S05]  /*1e90*/  BSYNC.RECONVERGENT B2 ;  /* 0x0000000000027941 */ /* 0x000fea0003800200 */
.L_x_236:
[----:B------:R-:W-:Y:S02]  /*1ea0*/  IMAD.MOV.U32 R20, RZ, RZ, R2 ;  /* 0x000000ffff147224 */ /* 0x000fe400078e0002 */
[----:B------:R-:W-:-:S07]  /*1eb0*/  IMAD.MOV.U32 R21, RZ, RZ, R3 ;  /* 0x000000ffff157224 */ /* 0x000fce00078e0003 */
.L_x_235:
[----:B------:R-:W-:Y:S05]  /*1ec0*/  BSYNC.RECONVERGENT B1 ;  /* 0x0000000000017941 */ /* 0x000fea0003800200 */
.L_x_234:
[C---:B------:R-:W-:Y:S01]  /*1ed0*/  IADD3 R22, P0, PT, R14.reuse, R8, RZ ;  /* 0x000000080e167210 */ /* 0x040fe20007f1e0ff */
[----:B------:R-:W0:Y:S01]  /*1ee0*/  DADD R26, -RZ, -R20 ;  /* 0x00000000ff1a7229 */ /* 0x000e220000000914 */
[----:B------:R-:W-:Y:S01]  /*1ef0*/  IADD3 R24, P1, PT, R14, R4, RZ ;  /* 0x000000040e187210 */ /* 0x000fe20007f3e0ff */
[----:B------:R-:W-:Y:S01]  /*1f00*/  BSSY.RECONVERGENT B1, `(.L_x_238) ;  /* 0x000004a000017945 */ /* 0x000fe20003800200 */
[C---:B------:R-:W-:Y:S02]  /*1f10*/  IADD3.X R23, PT, PT, R15.reuse, R9, RZ, P0, !PT ;  /* 0x000000090f177210 */ /* 0x040fe400007fe4ff */
[----:B------:R-:W-:Y:S01]  /*1f20*/  CS2R R2, SRZ ;  /* 0x0000000000027805 */ /* 0x000fe2000001ff00 */
[----:B------:R-:W-:Y:S02]  /*1f30*/  IMAD.X R25, R15, 0x1, R5, P1 ;  /* 0x000000010f197824 */ /* 0x000fe400008e0605 */
[----:B------:R1:W-:Y:S04]  /*1f40*/  STG.E.64 desc[UR6][R22.64], R20 ;  /* 0x0000001416007986 */ /* 0x0003e8000c101b06 */
[----:B0-----:R1:W-:-:S15]  /*1f50*/  STG.E.64 desc[UR6][R24.64], R26 ;  /* 0x0000001a18007986 */ /* 0x0013de000c101b06 */
[----:B------:R-:W-:-:S15]  /*1f60*/  NOP ;  /* 0x0000000000007918 */ /* 0x000fde0000000000 */
[----:B------:R-:W-:-:S15]  /*1f70*/  NOP ;  /* 0x0000000000007918 */ /* 0x000fde0000000000 */
[----:B------:R-:W-:-:S07]  /*1f80*/  NOP ;  /* 0x0000000000007918 */ /* 0x000fce0000000000 */
[----:B------:R-:W0:Y:S02]  /*1f90*/  DSETP.NEU.AND P0, PT, R16, RZ, PT ;  /* 0x000000ff1000722a */ /* 0x000e240003f0d000 */
[----:B01----:R-:W-:Y:S05]  /*1fa0*/  @!P0 BRA `(.L_x_239) ;  /* 0x0000000000fc8947 */ /* 0x003fea0003800000 */
[----:B------:R-:W-:-:S04]  /*1fb0*/  IMAD.WIDE.U32 R2, R36, 0x10, R6 ;  /* 0x0000001024027825 */ /* 0x000fc800078e0006 */
[----:B------:R-:W-:Y:S02]  /*1fc0*/  IMAD.WIDE.U32 R20, R36, 0x10, R10 ;  /* 0x0000001024147825 */ /* 0x000fe400078e000a */
[----:B------:R-:W2:Y:S04]  /*1fd0*/  LDG.E.64 R2, desc[UR6][R2.64] ;  /* 0x0000000602027981 */ /* 0x000ea8000c1e1b00 */
[----:B------:R-:W2:Y:S01]  /*1fe0*/  LDG.E.64 R20, desc[UR6][R20.64] ;  /* 0x0000000614147981 */ /* 0x000ea2000c1e1b00 */
[----:B------:R-:W0:Y:S01]  /*1ff0*/  MUFU.RCP64H R27, R17 ;  /* 0x00000011001b7308 */ /* 0x000e220000001800 */
[----:B------:R-:W-:Y:S01]  /*2000*/  IMAD.MOV.U32 R26, RZ, RZ, 0x1 ;  /* 0x00000001ff1a7424 */ /* 0x000fe200078e00ff */
[----:B------:R-:W-:Y:S05]  /*2010*/  BSSY.RECONVERGENT B2, `(.L_x_239) ;  /* 0x0000038000027945 */ /* 0x000fea0003800200 */
        /* <DEDUP_REMOVED lines=26> */
[----:B------:R-:W0:-:S15]  /*21c0*/  DFMA R22, -R16, R28, 1 ;  /* 0x3ff000001016742b */ /* 0x000e1e000000011c */
        /* <DEDUP_REMOVED lines=28> */
.L_x_240:
[----:B------:R-:W-:Y:S05]  /*2390*/  BSYNC.RECONVERGENT B2 ;  /* 0x0000000000027941 */ /* 0x000fea0003800200 */
.L_x_239:
[----:B------:R-:W-:Y:S05]  /*23a0*/  BSYNC.RECONVERGENT B1 ;  /* 0x0000000000017941 */ /* 0x000fea0003800200 */
.L_x_238:
[C---:B------:R-:W-:Y:S01]  /*23b0*/  IMAD.WIDE.U32 R20, R36.reuse, 0x10, R8 ;  /* 0x0000001024147825 */ /* 0x040fe200078e0008 */
[----:B------:R-:W0:Y:S01]  /*23c0*/  DADD R26, -RZ, -R2 ;  /* 0x00000000ff1a7229 */ /* 0x000e220000000902 */
[----:B------:R-:W-:Y:S01]  /*23d0*/  BSSY.RECONVERGENT B1, `(.L_x_241) ;  /* 0x000004b000017945 */ /* 0x000fe20003800200 */
[----:B------:R-:W-:Y:S01]  /*23e0*/  CS2R R24, SRZ ;  /* 0x0000000000187805 */ /* 0x000fe2000001ff00 */
[----:B------:R-:W-:Y:S01]  /*23f0*/  IMAD.WIDE.U32 R22, R36, 0x10, R4 ;  /* 0x0000001024167825 */ /* 0x000fe200078e0004 */
[----:B------:R1:W-:Y:S04]  /*2400*/  STG.E.64 desc[UR6][R20.64], R2 ;  /* 0x0000000214007986 */ /* 0x0003e8000c101b06 */
[----:B0-----:R1:W-:-:S15]  /*2410*/  STG.E.64 desc[UR6][R22.64], R26 ;  /* 0x0000001a16007986 */ /* 0x0013de000c101b06 */
[----:B------:R-:W-:-:S15]  /*2420*/  NOP ;  /* 0x0000000000007918 */ /* 0x000fde0000000000 */
[----:B------:R-:W-:-:S15]  /*2430*/  NOP ;  /* 0x0000000000007918 */ /* 0x000fde0000000000 */
[----:B------:R-:W-:-:S11]  /*2440*/  NOP ;  /* 0x0000000000007918 */ /* 0x000fd60000000000 */
[----:B------:R-:W0:Y:S02]  /*2450*/  DSETP.NEU.AND P0, PT, R16, RZ, PT ;  /* 0x000000ff1000722a */ /* 0x000e240003f0d000 */
[----:B01----:R-:W-:Y:S05]  /*2460*/  @!P0 BRA `(.L_x_242) ;  /* 0x0000000400048947 */ /* 0x003fea0003800000 */
[----:B------:R-:W-:-:S04]  /*2470*/  IMAD.WIDE.U32 R2, R36, 0x18, R6 ;  /* 0x0000001824027825 */ /* 0x000fc800078e0006 */
[----:B------:R-:W-:Y:S02]  /*2480*/  IMAD.WIDE.U32 R20, R36, 0x18, R10 ;  /* 0x0000001824147825 */ /* 0x000fe400078e000a */
[----:B------:R-:W2:Y:S04]  /*2490*/  LDG.E.64 R2, desc[UR6][R2.64] ;  /* 0x0000000602027981 */ /* 0x000ea8000c1e1b00 */
[----:B------:R-:W2:Y:S01]  /*24a0*/  LDG.E.64 R20, desc[UR6][R20.64] ;  /* 0x0000000614147981 */ /* 0x000ea2000c1e1b00 */
[----:B------:R-:W0:Y:S01]  /*24b0*/  MUFU.RCP64H R27, R17 ;  /* 0x00000011001b7308 */ /* 0x000e220000001800 */
[----:B------:R-:W-:Y:S01]  /*24c0*/  MOV R26, 0x1 ;  /* 0x00000001001a7802 */ /* 0x000fe20000000f00 */
        /* <DEDUP_REMOVED lines=56> */
.L_x_244:
[----:B------:R-:W-:Y:S05]  /*2850*/  BSYNC.RECONVERGENT B2 ;  /* 0x0000000000027941 */ /* 0x000fea0003800200 */
.L_x_243:
[----:B------:R-:W-:Y:S02]  /*2860*/  IMAD.MOV.U32 R24, RZ, RZ, R2 ;  /* 0x000000ffff187224 */ /* 0x000fe400078e0002 */
[----:B------:R-:W-:-:S07]  /*2870*/  IMAD.MOV.U32 R25, RZ, RZ, R3 ;  /* 0x000000ffff197224 */ /* 0x000fce00078e0003 */
.L_x_242:
[----:B------:R-:W-:Y:S05]  /*2880*/  BSYNC.RECONVERGENT B1 ;  /* 0x0000000000017941 */ /* 0x000fea0003800200 */
.L_x_241:
[C---:B------:R-:W-:Y:S01]  /*2890*/  IMAD.WIDE.U32 R20, R36.reuse, 0x18, R8 ;  /* 0x0000001824147825 */ /* 0x040fe200078e0008 */
[----:B------:R-:W0:Y:S03]  /*28a0*/  DADD R26, -RZ, -R24 ;  /* 0x00000000ff1a7229 */ /* 0x000e260000000918 */
[C---:B------:R-:W-:Y:S01]  /*28b0*/  IMAD.WIDE.U32 R22, R36.reuse, 0x18, R4 ;  /* 0x0000001824167825 */ /* 0x040fe200078e0004 */
[----:B------:R1:W-:Y:S03]  /*28c0*/  STG.E.64 desc[UR6][R20.64], R24 ;  /* 0x0000001814007986 */ /* 0x0003e6000c101b06 */
[C---:B------:R-:W-:Y:S01]  /*28d0*/  IMAD.WIDE.U32 R42, R36.reuse, 0x20, R42 ;  /* 0x00000020242a7825 */ /* 0x040fe200078e002a */
[----:B0-----:R0:W-:Y:S03]  /*28e0*/  STG.E.64 desc[UR6][R22.64], R26 ;  /* 0x0000001a16007986 */ /* 0x0011e6000c101b06 */
[----:B------:R-:W-:Y:S01]  /*28f0*/  IMAD.WIDE.U32 R4, R36, 0x20, R4 ;  /* 0x0000002024047825 */ /* 0x000fe200078e0004 */
[----:B------:R-:W-:-:S03]  /*2900*/  ISETP.GE.U32.AND P0, PT, R42, R35, PT ;  /* 0x000000232a00720c */ /* 0x000fc60003f06070 */
[C---:B------:R-:W-:Y:S01]  /*2910*/  IMAD.WIDE.U32 R10, R36.reuse, 0x20, R10 ;  /* 0x00000020240a7825 */ /* 0x040fe200078e000a */
[----:B------:R-:W-:Y:S02]  /*2920*/  ISETP.GE.U32.AND.EX P0, PT, R43, R13, PT, P0 ;  /* 0x0000000d2b00720c */ /* 0x000fe40003f06100 */
[----:B------:R-:W-:Y:S01]  /*2930*/  MOV R3, R5 ;  /* 0x0000000500037202 */ /* 0x000fe20000000f00 */
[----:B-1----:R-:W-:-:S04]  /*2940*/  IMAD.WIDE.U32 R20, R36, 0x20, R6 ;  /* 0x0000002024147825 */ /* 0x002fc800078e0006 */
[----:B------:R-:W-:-:S04]  /*2950*/  IMAD.WIDE.U32 R8, R36, 0x20, R8 ;  /* 0x0000002024087825 */ /* 0x000fc800078e0008 */
[----:B------:R-:W-:Y:S02]  /*2960*/  IMAD.MOV.U32 R29, RZ, RZ, R11 ;  /* 0x000000ffff1d7224 */ /* 0x000fe400078e000b */
[----:B------:R-:W-:Y:S01]  /*2970*/  IMAD.MOV.U32 R0, RZ, RZ, R20 ;  /* 0x000000ffff007224 */ /* 0x000fe200078e0014 */
[----:B0-----:R-:W-:Y:S06]  /*2980*/  @!P0 BRA `(.L_x_245) ;  /* 0xffffffec00008947 */ /* 0x001fec000383ffff */
[----:B------:R-:W-:Y:S05]  /*2990*/  EXIT ;  /* 0x000000000000794d */ /* 0x000fea0003800000 */
        .weak           $__internal_25_$__cuda_sm20_div_rn_f64_full
        .type           $__internal_25_$__cuda_sm20_div_rn_f64_full,@function
        .size           $__internal_25_$__cuda_sm20_div_rn_f64_full,($__internal_26_$__cuda_sm20_div_u64 - $__internal_25_$__cuda_sm20_div_rn_f64_full)
$__internal_25_$__cuda_sm20_div_rn_f64_full:
[C---:B------:R-:W-:Y:S01]  /*29a0*/  FSETP.GEU.AND P2, PT, |R25|.reuse, 1.469367938527859385e-39, PT ;  /* 0x001000001900780b */ /* 0x040fe20003f4e200 */
[----:B------:R-:W-:Y:S01]  /*29b0*/  IMAD.MOV.U32 R0, RZ, RZ, 0x1ca00000 ;  /* 0x1ca00000ff007424 */ /* 0x000fe200078e00ff */
[----:B------:R-:W-:Y:S01]  /*29c0*/  LOP3.LUT R2, R25, 0x7ff00000, RZ, 0xc0, !PT ;  /* 0x7ff0000019027812 */ /* 0x000fe200078ec0ff */
[----:B------:R-:W-:Y:S01]  /*29d0*/  IMAD.MOV.U32 R28, RZ, RZ, 0x1 ;  /* 0x00000001ff1c7424 */ /* 0x000fe200078e00ff */
[C---:B------:R-:W-:Y:S01]  /*29e0*/  LOP3.LUT R39, R23.reuse, 0x7ff00000, RZ, 0xc0, !PT ;  /* 0x7ff0000017277812 */ /* 0x040fe200078ec0ff */
[----:B------:R-:W-:Y:S01]  /*29f0*/  BSSY.RECONVERGENT B0, `(.L_x_246) ;  /* 0x0000078000007945 */ /* 0x000fe20003800200 */
[C---:B------:R-:W-:Y:S01]  /*2a00*/  FSETP.GEU.AND P0, PT, |R23|.reuse, 1.469367938527859385e-39, PT ;  /* 0x001000001700780b */ /* 0x040fe20003f0e200 */
[----:B------:R-:W-:Y:S01]  /*2a10*/  IMAD.MOV.U32 R40, RZ, RZ, R2 ;  /* 0x000000ffff287224 */ /* 0x000fe200078e0002 */
[----:B------:R-:W-:Y:S02]  /*2a20*/  ISETP.GE.U32.AND P1, PT, R2, R39, PT ;  /* 0x000000270200720c */ /* 0x000fe40003f26070 */
        /* <DEDUP_REMOVED lines=13> */
[----:B------:R-:W-:Y:S02]  /*2b00*/  @!P2 LOP3.LUT R33, R26, 0x100000, RZ, 0xfc, !PT ;  /* 0x001000001a21a812 */ /* 0x000fe400078efcff */
[----:B------:R-:W-:-:S15]  /*2b10*/  MOV R26, R24 ;  /* 0x00000018001a7202 */ /* 0x000fde0000000f00 */
[----:B------:R-:W-:-:S15]  /*2b20*/  NOP ;  /* 0x0000000000007918 */ /* 0x000fde0000000000 */
[----:B------:R-:W-:-:S15]  /*2b30*/  NOP ;  /* 0x0000000000007918 */ /* 0x000fde0000000000 */
[----:B------:R-:W-:-:S10]  /*2b40*/  NOP ;  /* 0x0000000000007918 */ /* 0x000fd40000000000 */
[----:B------:R-:W1:Y:S02]  /*2b50*/  @!P2 DFMA R26, R26, 2, -R32 ;  /* 0x400000001a1aa82b */ /* 0x000e640000000820 */
[----:B-1----:R-:W-:-:S05]  /*2b60*/  @!P2 LOP3.LUT R40, R27, 0x7ff00000, RZ, 0xc0, !PT ;  /* 0x7ff000001b28a812 */ /* 0x002fca00078ec0ff */
[----:B------:R-:W-:-:S05]  /*2b70*/  VIADD R41, R40, 0xffffffff ;  /* 0xffffffff28297836 */ /* 0x000fca0000000000 */
[----:B------:R-:W-:Y:S01]  /*2b80*/  ISETP.GT.U32.AND P0, PT, R41, 0x7feffffe, PT ;  /* 0x7feffffe2900780c */ /* 0x000fe20003f04070 */
[----:B------:R-:W-:-:S05]  /*2b90*/  VIADD R41, R39, 0xffffffff ;  /* 0xffffffff27297836 */ /* 0x000fca0000000000 */
        /* <DEDUP_REMOVED lines=47> */
[----:B------:R-:W-:-:S03]  /*2e90*/  IMAD.MOV.U32 R24, RZ, RZ, RZ ;  /* 0x000000ffff187224 */ /* 0x000fc600078e00ff */
[----:B------:R-:W-:-:S06]  /*2ea0*/  IADD3 R25, PT, PT, R0, 0x7fe00000, RZ ;  /* 0x7fe0000000197810 */ /* 0x000fcc0007ffe0ff */
        /* <DEDUP_REMOVED lines=23> */
.L_x_247:
        /* <DEDUP_REMOVED lines=16> */
.L_x_250:
[----:B------:R-:W-:Y:S01]  /*3120*/  LOP3.LUT R29, R23, 0x80000, RZ, 0xfc, !PT ;  /* 0x00080000171d7812 */ /* 0x000fe200078efcff */
[----:B------:R-:W-:Y:S01]  /*3130*/  IMAD.MOV.U32 R28, RZ, RZ, R22 ;  /* 0x000000ffff1c7224 */ /* 0x000fe200078e0016 */
[----:B------:R-:W-:Y:S06]  /*3140*/  BRA `(.L_x_248) ;  /* 0x0000000000087947 */ /* 0x000fec0003800000 */
.L_x_249:
[----:B------:R-:W-:Y:S01]  /*3150*/  LOP3.LUT R29, R25, 0x80000, RZ, 0xfc, !PT ;  /* 0x00080000191d7812 */ /* 0x000fe200078efcff */
[----:B------:R-:W-:-:S07]  /*3160*/  IMAD.MOV.U32 R28, RZ, RZ, R24 ;  /* 0x000000ffff1c7224 */ /* 0x000fce00078e0018 */
.L_x_248:
[----:B------:R-:W-:Y:S05]  /*3170*/  BSYNC.RECONVERGENT B0 ;  /* 0x0000000000007941 */ /* 0x000fea0003800200 */
.L_x_246:
[----:B------:R-:W-:Y:S01]  /*3180*/  IMAD.MOV.U32 R39, RZ, RZ, 0x0 ;  /* 0x00000000ff277424 */ /* 0x000fe200078e00ff */
[----:B------:R-:W-:Y:S01]  /*3190*/  MOV R2, R28 ;  /* 0x0000001c00027202 */ /* 0x000fe20000000f00 */
[----:B------:R-:W-:Y:S02]  /*31a0*/  IMAD.MOV.U32 R21, RZ, RZ, R29 ;  /* 0x000000ffff157224 */ /* 0x000fe400078e001d */
[----:B------:R-:W-:Y:S05]  /*31b0*/  RET.REL.NODEC R38 `(_ZN2at6native55_GLOBAL__N__6c1c77d0_17_DistanceKernel_cu_7dd49032_311431pdist_backward_kernel_cuda_implIdNS1_5distsIdE3twoEEEvPT_PKS6_S9_S9_llllS6_dd) ;  /* 0xffffffcc26907950 */ /* 0x000fea0003c3ffff */
        .weak           $__internal_26_$__cuda_sm20_div_u64
        .type           $__internal_26_$__cuda_sm20_div_u64,@function
        .size           $__internal_26_$__cuda_sm20_div_u64,($__internal_27_$__cuda_sm20_dsqrt_rn_f64_mediumpath_v1 - $__internal_26_$__cuda_sm20_div_u64)
$__internal_26_$__cuda_sm20_div_u64:
        /* <DEDUP_REMOVED lines=16> */
[----:B------:R-:W-:-:S04]  /*32c0*/  IMAD.HI.U32 R32, P1, R21, R39, R32 ;  /* 0x0000002715207227 */ /* 0x000fc80007820020 */
[----:B------:R-:W-:Y:S01]  /*32d0*/  IMAD.HI.U32 R39, R21, R41, RZ ;  /* 0x0000002915277227 */ /* 0x000fe200078e00ff */
[----:B------:R-:W-:-:S04]  /*32e0*/  IADD3 R33, P2, PT, R45, R32, RZ ;  /* 0x000000202d217210 */ /* 0x000fc80007f5e0ff */
[----:B------:R-:W-:Y:S01]  /*32f0*/  IADD3.X R39, PT, PT, R39, R21, RZ, P0, !PT ;  /* 0x0000001527277210 */ /* 0x000fe200007fe4ff */
[----:B------:R-:W-:-:S03]  /*3300*/  IMAD.WIDE.U32 R20, R33, R14, RZ ;  /* 0x0000000e21147225 */ /* 0x000fc600078e00ff */
[----:B------:R-:W-:Y:S01]  /*3310*/  IADD3.X R39, PT, PT, RZ, RZ, R39, P2, P1 ;  /* 0x000000ffff277210 */ /* 0x000fe200017e2427 */
[----:B------:R-:W-:Y:S01]  /*3320*/  IMAD R21, R33, R15, R21 ;  /* 0x0000000f21157224 */ /* 0x000fe200078e0215 */
[----:B------:R-:W-:-:S03]  /*3330*/  IADD3 R41, P0, PT, RZ, -R20, RZ ;  /* 0x80000014ff297210 */ /* 0x000fc60007f1e0ff */
[----:B------:R-:W-:Y:S02]  /*3340*/  IMAD R21, R39, R14, R21 ;  /* 0x0000000e27157224 */ /* 0x000fe400078e0215 */
[----:B------:R-:W-:-:S04]  /*3350*/  IMAD.HI.U32 R32, R33, R41, RZ ;  /* 0x0000002921207227 */ /* 0x000fc800078e00ff */
[----:B------:R-:W-:Y:S02]  /*3360*/  IMAD.X R20, RZ, RZ, ~R21, P0 ;  /* 0x000000ffff147224 */ /* 0x000fe400000e0e15 */
[----:B------:R-:W-:Y:S02]  /*3370*/  IMAD.MOV.U32 R21, RZ, RZ, RZ ;  /* 0x000000ffff157224 */ /* 0x000fe400078e00ff */
[----:B------:R-:W-:-:S04]  /*3380*/  IMAD.WIDE.U32 R32, P0, R33, R20, R32 ;  /* 0x0000001421207225 */ /* 0x000fc80007800020 */
[C---:B------:R-:W-:Y:S02]  /*3390*/  IMAD R26, R39.reuse, R20, RZ ;  /* 0x00000014271a7224 */ /* 0x040fe400078e02ff */
[----:B------:R-:W-:-:S04]  /*33a0*/  IMAD.HI.U32 R33, P1, R39, R41, R32 ;  /* 0x0000002927217227 */ /* 0x000fc80007820020 */
[----:B------:R-:W-:Y:S01]  /*33b0*/  IMAD.HI.U32 R20, R39, R20, RZ ;  /* 0x0000001427147227 */ /* 0x000fe200078e00ff */
[----:B------:R-:W-:-:S03]  /*33c0*/  IADD3 R33, P2, PT, R26, R33, RZ ;  /* 0x000000211a217210 */ /* 0x000fc60007f5e0ff */
[----:B------:R-:W-:Y:S02]  /*33d0*/  IMAD.X R39, R20, 0x1, R39, P0 ;  /* 0x0000000114277824 */ /* 0x000fe400000e0627 */
[----:B------:R-:W-:-:S03]  /*33e0*/  IMAD.HI.U32 R20, R33, R11, RZ ;  /* 0x0000000b21147227 */ /* 0x000fc600078e00ff */
[----:B------:R-:W-:Y:S01]  /*33f0*/  IADD3.X R39, PT, PT, RZ, RZ, R39, P2, P1 ;  /* 0x000000ffff277210 */ /* 0x000fe200017e2427 */
        /* <DEDUP_REMOVED lines=9> */
[----:B------:R-:W-:-:S03]  /*3490*/  IMAD R21, R39, R15, R21 ;  /* 0x0000000f27157224 */ /* 0x000fc600078e0215 */
[-C--:B------:R-:W-:Y:S01]  /*34a0*/  ISETP.GE.U32.AND P0, PT, R41, R14.reuse, PT ;  /* 0x0000000e2900720c */ /* 0x080fe20003f06070 */
[----:B------:R-:W-:-:S05]  /*34b0*/  IMAD R21, R33, R14, R21 ;  /* 0x0000000e21157224 */ /* 0x000fca00078e0215 */
[----:B------:R-:W-:Y:S02]  /*34c0*/  IADD3.X R45, PT, PT, ~R21, R2, RZ, P1, !PT ;  /* 0x00000002152d7210 */ /* 0x000fe40000ffe5ff */
[----:B------:R-:W-:Y:S02]  /*34d0*/  IADD3 R2, P2, PT, R39, 0x1, RZ ;  /* 0x0000000127027810 */ /* 0x000fe40007f5e0ff */
[----:B------:R-:W-:Y:S02]  /*34e0*/  IADD3 R11, P1, PT, -R14, R41, RZ ;  /* 0x000000290e0b7210 */ /* 0x000fe40007f3e1ff */
[C---:B------:R-:W-:Y:S01]  /*34f0*/  ISETP.GE.U32.AND.EX P0, PT, R45.reuse, R15, PT, P0 ;  /* 0x0000000f2d00720c */ /* 0x040fe20003f06100 */
[----:B------:R-:W-:Y:S02]  /*3500*/  IMAD.X R20, RZ, RZ, R33, P2 ;  /* 0x000000ffff147224 */ /* 0x000fe400010e0621 */
[----:B------:R-:W-:Y:S01]  /*3510*/  IMAD.X R21, R45, 0x1, ~R15, P1 ;  /* 0x000000012d157824 */ /* 0x000fe200008e0e0f */
[----:B------:R-:W-:-:S02]  /*3520*/  SEL R39, R2, R39, P0 ;  /* 0x0000002702277207 */ /* 0x000fc40000000000 */
[----:B------:R-:W-:Y:S02]  /*3530*/  SEL R11, R11, R41, P0 ;  /* 0x000000290b0b7207 */ /* 0x000fe40000000000 */
[----:B------:R-:W-:Y:S02]  /*3540*/  SEL R20, R20, R33, P0 ;  /* 0x0000002114147207 */ /* 0x000fe40000000000 */
[----:B------:R-:W-:Y:S02]  /*3550*/  IADD3 R2, P2, PT, R39, 0x1, RZ ;  /* 0x0000000127027810 */ /* 0x000fe40007f5e0ff */
[----:B------:R-:W-:Y:S02]  /*3560*/  SEL R21, R21, R45, P0 ;  /* 0x0000002d15157207 */ /* 0x000fe40000000000 */
[----:B------:R-:W-:Y:S01]  /*3570*/  ISETP.GE.U32.AND P0, PT, R11, R14, PT ;  /* 0x0000000e0b00720c */ /* 0x000fe20003f06070 */
[----:B------:R-:W-:Y:S01]  /*3580*/  IMAD.X R11, RZ, RZ, R20, P2 ;  /* 0x000000ffff0b7224 */ /* 0x000fe200010e0614 */
[----:B------:R-:W-:-:S02]  /*3590*/  ISETP.NE.U32.AND P1, PT, R14, RZ, PT ;  /* 0x000000ff0e00720c */ /* 0x000fc40003f25070 */
[----:B------:R-:W-:Y:S01]  /*35a0*/  ISETP.GE.U32.AND.EX P0, PT, R21, R15, PT, P0 ;  /* 0x0000000f1500720c */ /* 0x000fe20003f06100 */
[----:B------:R-:W-:Y:S01]  /*35b0*/  HFMA2 R21, -RZ, RZ, 0, 0 ;  /* 0x00000000ff157431 */ /* 0x000fe200000001ff */
[----:B------:R-:W-:Y:S02]  /*35c0*/  ISETP.NE.AND.EX P1, PT, R15, RZ, PT, P1 ;  /* 0x000000ff0f00720c */ /* 0x000fe40003f25310 */
[----:B------:R-:W-:Y:S01]  /*35d0*/  SEL R11, R11, R20, P0 ;  /* 0x000000140b0b7207 */ /* 0x000fe20000000000 */
[----:B------:R-:W-:Y:S01]  /*35e0*/  IMAD.MOV.U32 R20, RZ, RZ, R0 ;  /* 0x000000ffff147224 */ /* 0x000fe200078e0000 */
[----:B------:R-:W-:Y:S02]  /*35f0*/  SEL R2, R2, R39, P0 ;  /* 0x0000002702027207 */ /* 0x000fe40000000000 */
[----:B------:R-:W-:Y:S02]  /*3600*/  SEL R11, R11, 0xffffffff, P1 ;  /* 0xffffffff0b0b7807 */ /* 0x000fe40000800000 */
[----:B------:R-:W-:Y:S01]  /*3610*/  SEL R2, R2, 0xffffffff, P1 ;  /* 0xffffffff02027807 */ /* 0x000fe20000800000 */
[----:B------:R-:W-:Y:S06]  /*3620*/  RET.REL.NODEC R20 `(_ZN2at6native55_GLOBAL__N__6c1c77d0_17_DistanceKernel_cu_7dd49032_311431pdist_backward_kernel_cuda_implIdNS1_5distsIdE3twoEEEvPT_PKS6_S9_S9_llllS6_dd) ;  /* 0xffffffc814747950 */ /* 0x000fec0003c3ffff */
        .weak           $__internal_27_$__cuda_sm20_dsqrt_rn_f64_mediumpath_v1
        .type           $__internal_27_$__cuda_sm20_dsqrt_rn_f64_mediumpath_v1,@function
        .size           $__internal_27_$__cuda_sm20_dsqrt_rn_f64_mediumpath_v1,(.L_x_800 - $__internal_27_$__cuda_sm20_dsqrt_rn_f64_mediumpath_v1)
$__internal_27_$__cuda_sm20_dsqrt_rn_f64_mediumpath_v1:
        /* <DEDUP_REMOVED lines=19> */
.L_x_252:
        /* <DEDUP_REMOVED lines=55> */
.L_x_254:
[----:B------:R0:W1:Y:S02]  /*3ad0*/  DADD R6, R2, R2 ;  /* 0x0000000002067229 */ /* 0x0000640000000002 */
.L_x_253:
[----:B------:R-:W-:Y:S05]  /*3ae0*/  BSYNC.RECONVERGENT B1 ;  /* 0x0000000000017941 */ /* 0x000fea0003800200 */
.L_x_251:
[----:B0-----:R-:W-:Y:S01]  /*3af0*/  IMAD.MOV.U32 R2, RZ, RZ, R0 ;  /* 0x000000ffff027224 */ /* 0x001fe200078e0000 */
[----:B-1----:R-:W-:Y:S01]  /*3b00*/  MOV R14, R6 ;  /* 0x00000006000e7202 */ /* 0x002fe20000000f00 */
[----:B------:R-:W-:Y:S02]  /*3b10*/  IMAD.MOV.U32 R3, RZ, RZ, 0x0 ;  /* 0x00000000ff037424 */ /* 0x000fe400078e00ff */
[----:B------:R-:W-:Y:S02]  /*3b20*/  IMAD.MOV.U32 R15, RZ, RZ, R7 ;  /* 0x000000ffff0f7224 */ /* 0x000fe400078e0007 */
[----:B------:R-:W-:Y:S05]  /*3b30*/  RET.REL.NODEC R2 `(_ZN2at6native55_GLOBAL__N__6c1c77d0_17_DistanceKernel_cu_7dd49032_311431pdist_backward_kernel_cuda_implIdNS1_5distsIdE3twoEEEvPT_PKS6_S9_S9_llllS6_dd) ;  /* 0xffffffc402307950 */ /* 0x000fea0003c3ffff */
.L_x_255:
        /* <DEDUP_REMOVED lines=12> */
.L_x_800:


//--------------------- .text._ZN2at6native55_GLOBAL__N__6c1c77d0_17_DistanceKernel_cu_7dd49032_311431pdist_backward_kernel_cuda_implIdNS1_5distsIdE6lt_twoEEEvPT_PKS6_S9_S9_llllS6_dd --------------------------
	.section	.text._ZN2at6native55_GLOBAL__N__6c1c77d0_17_DistanceKernel_cu_7dd49032_311431pdist_backward_kernel_cuda_implIdNS1_5distsIdE6lt_twoEEEvPT_PKS6_S9_S9_llllS6_dd,"ax",@progbits
	.align	128
.text._ZN2at6native55_GLOBAL__N__6c1c77d0_17_DistanceKernel_cu_7dd49032_311431pdist_backward_kernel_cuda_implIdNS1_5distsIdE6lt_twoEEEvPT_PKS6_S9_S9_llllS6_dd:
        .type           _ZN2at6native55_GLOBAL__N__6c1c77d0_17_DistanceKernel_cu_7dd49032_311431pdist_backward_kernel_cuda_implIdNS1_5distsIdE6lt_twoEEEvPT_PKS6_S9_S9_llllS6_dd,@function
        .size           _ZN2at6native55_GLOBAL__N__6c1c77d0_17_DistanceKernel_cu_7dd49032_311431pdist_backward_kernel_cuda_implIdNS1_5distsIdE6lt_twoEEEvPT_PKS6_S9_S9_llllS6_dd,(.L_x_804 - _ZN2at6native55_GLOBAL__N__6c1c77d0_17_DistanceKernel_cu_7dd49032_311431pdist_backward_kernel_cuda_implIdNS1_5distsIdE6lt_twoEEEvPT_PKS6_S9_S9_llllS6_dd)
        .other          _ZN2at6native55_GLOBAL__N__6c1c77d0_17_DistanceKernel_cu_7dd49032_311431pdist_backward_kernel_cuda_implIdNS1_5distsIdE6lt_twoEEEvPT_PKS6_S9_S9_llllS6_dd,@"STO_CUDA_ENTRY STV_DEFAULT"
_ZN2at6native55_GLOBAL__N__6c1c77d0_17_DistanceKernel_cu_7dd49032_311431pdist_backward_kernel_cuda_implIdNS1_5distsIdE6lt_twoEEEvPT_PKS6_S9_S9_llllS6_dd:
        /* <DEDUP_REMOVED lines=73> */
[----:B------:R-:W-:Y:S05]  /*0490*/  CALL.REL.NOINC `($__internal_29_$__cuda_sm20_dsqrt_rn_f64_mediumpath_v1) ;  /* 0x0000002000847944 */ /* 0x000fea0003c00000 */
.L_x_257:
[----:B------:R-:W-:Y:S05]  /*04a0*/  BSYNC.RECONVERGENT B0 ;  /* 0x0000000000007941 */ /* 0x000fea0003800200 */
.L_x_256:
[----:B------:R-:W0:Y:S01]  /*04b0*/  S2R R0, SR_TID.Y ;  /* 0x0000000000007919 */ /* 0x000e220000002200 */
[----:B------:R-:W1:Y:S01]  /*04c0*/  LDCU.64 UR18, c[0x0][0x3b0] ;  /* 0x00007600ff1277ac */ /* 0x000e620008000a00 */
[----:B------:R-:W2:Y:S01]  /*04d0*/  LDCU.64 UR6, c[0x0][0x3c8] ;  /* 0x00007900ff0677ac */ /* 0x000ea20008000a00 */
[----:B------:R-:W3:Y:S01]  /*04e0*/  LDCU.128 UR12, c[0x0][0x3a0] ;  /* 0x00007400ff0c77ac */ /* 0x000ee20008000c00 */
[----:B------:R-:W4:Y:S01]  /*04f0*/  LDCU.64 UR10, c[0x0][0x388] ;  /* 0x00007100ff0a77ac */ /* 0x000f220008000a00 */
[----:B------:R-:W5:Y:S01]  /*0500*/  LDCU.64 UR16, c[0x0][0x398] ;  /* 0x00007300ff1077ac */ /* 0x000f620008000a00 */
[----:B--2---:R-:W2:-:S15]  /*0510*/  DADD R4, -R14, UR6 ;  /* 0x000000060e047e29 */ /* 0x004e9e0008000100 */
[----:B------:R-:W-:-:S15]  /*0520*/  NOP ;  /* 0x0000000000007918 */ /* 0x000fde0000000000 */
[----:B------:R-:W-:-:S15]  /*0530*/  NOP ;  /* 0x0000000000007918 */ /* 0x000fde0000000000 */
[----:B------:R-:W-:-:S15]  /*0540*/  NOP ;  /* 0x0000000000007918 */ /* 0x000fde0000000000 */
[----:B------:R-:W-:-:S04]  /*0550*/  NOP ;  /* 0x0000000000007918 */ /* 0x000fc80000000000 */
[----:B--2---:R-:W2:Y:S01]  /*0560*/  F2I.S64.F64.TRUNC R4, R4 ;  /* 0x0000000400047311 */ /* 0x004ea2000030d900 */
[----:B---3--:R-:W-:Y:S01]  /*0570*/  IMAD R11, R3, UR12, RZ ;  /* 0x0000000c030b7c24 */ /* 0x008fe2000f8e02ff */
[----:B--2---:R-:W-:Y:S01]  /*0580*/  IADD3 R9, P1, PT, RZ, -R4, RZ ;  /* 0x80000004ff097210 */ /* 0x004fe20007f3e0ff */
[----:B------:R-:W-:-:S04]  /*0590*/  IMAD.WIDE.U32 R6, R2, UR12, RZ ;  /* 0x0000000c02067c25 */ /* 0x000fc8000f8e00ff */
[----:B0-----:R-:W-:Y:S02]  /*05a0*/  VIADD R0, R0, UR5 ;  /* 0x0000000500007c36 */ /* 0x001fe40008000000 */
[C---:B------:R-:W-:Y:S01]  /*05b0*/  IMAD R11, R2.reuse, UR13, R11 ;  /* 0x0000000d020b7c24 */ /* 0x040fe2000f8e020b */
[----:B-----5:R-:W-:Y:S01]  /*05c0*/  LEA R10, P2, R2, UR16, 0x3 ;  /* 0x00000010020a7c11 */ /* 0x020fe2000f8418ff */
[----:B------:R-:W-:Y:S01]  /*05d0*/  IMAD.X R8, RZ, RZ, ~R5, P1 ;  /* 0x000000ffff087224 */ /* 0x000fe200008e0e05 */
[----:B-1----:R-:W-:Y:S01]  /*05e0*/  ISETP.GE.U32.AND P0, PT, R0, UR18, PT ;  /* 0x0000001200007c0c */ /* 0x002fe2000bf06070 */
[----:B------:R-:W-:Y:S01]  /*05f0*/  IMAD.IADD R7, R7, 0x1, R11 ;  /* 0x0000000107077824 */ /* 0x000fe200078e020b */
[----:B----4-:R-:W-:Y:S01]  /*0600*/  LEA R12, P1, R6, UR10, 0x3 ;  /* 0x0000000a060c7c11 */ /* 0x010fe2000f8218ff */
[----:B------:R-:W-:Y:S01]  /*0610*/  IMAD R8, R8, UR14, RZ ;  /* 0x0000000e08087c24 */ /* 0x000fe2000f8e02ff */
[----:B------:R-:W-:Y:S02]  /*0620*/  ISETP.GE.AND.EX P0, PT, RZ, UR19, PT, P0 ;  /* 0x00000013ff007c0c */ /* 0x000fe4000bf06300 */
[----:B------:R-:W-:Y:S01]  /*0630*/  LEA.HI.X R13, R6, UR11, R7, 0x3, P1 ;  /* 0x0000000b060d7c11 */ /* 0x000fe200088f1c07 */
[C---:B------:R-:W-:Y:S01]  /*0640*/  IMAD R14, R9.reuse, UR15, R8 ;  /* 0x0000000f090e7c24 */ /* 0x040fe2000f8e0208 */
[--C-:B------:R-:W-:Y:S01]  /*0650*/  LEA.HI.X R11, R2, UR17, R3.reuse, 0x3, P2 ;  /* 0x00000011020b7c11 */ /* 0x100fe200090f1c03 */
[----:B------:R-:W-:-:S08]  /*0660*/  IMAD.WIDE.U32 R2, R9, UR14, R2 ;  /* 0x0000000e09027c25 */ /* 0x000fd0000f8e0002 */
[----:B------:R-:W-:Y:S05]  /*0670*/  @P0 EXIT ;  /* 0x000000000000094d */ /* 0x000fea0003800000 */
[----:B------:R-:W2:Y:S01]  /*0680*/  LDG.E.64 R10, desc[UR8][R10.64] ;  /* 0x000000080a0a7981 */ /* 0x000ea2000c1e1b00 */
[----:B------:R-:W0:Y:S03]  /*0690*/  LDC.64 R6, c[0x0][0x3c0] ;  /* 0x0000f000ff067b82 */ /* 0x000e260000000a00 */
[----:B------:R-:W5:Y:S01]  /*06a0*/  LDG.E.64 R12, desc[UR8][R12.64] ;  /* 0x000000080c0c7981 */ /* 0x000f62000c1e1b00 */
[----:B------:R-:W-:Y:S01]  /*06b0*/  IMAD R15, R5, R4, RZ ;  /* 0x00000004050f7224 */ /* 0x000fe200078e02ff */
[----:B------:R-:W1:Y:S01]  /*06c0*/  LDCU.64 UR12, c[0x0][0x3b0] ;  /* 0x00007600ff0c77ac */ /* 0x000e620008000a00 */
[----:B------:R-:W-:Y:S02]  /*06d0*/  IMAD.U32 R17, RZ, RZ, UR15 ;  /* 0x0000000fff117e24 */ /* 0x000fe4000f8e00ff */
[----:B------:R-:W-:Y:S01]  /*06e0*/  IMAD R15, R4, R5, R15 ;  /* 0x00000005040f7224 */ /* 0x000fe200078e020f */
[----:B------:R-:W3:Y:S01]  /*06f0*/  LDCU.64 UR6, c[0x0][0x390] ;  /* 0x00007200ff0677ac */ /* 0x000ee20008000a00 */
[----:B------:R-:W-:-:S02]  /*0700*/  IMAD.U32 R25, RZ, RZ, UR4 ;  /* 0x00000004ff197e24 */ /* 0x000fc4000f8e00ff */
[----:B------:R-:W-:Y:S02]  /*0710*/  IMAD.U32 R44, RZ, RZ, UR19 ;  /* 0x00000013ff2c7e24 */ /* 0x000fe4000f8e00ff */
[----:B------:R-:W-:Y:S01]  /*0720*/  IMAD.U32 R27, RZ, RZ, UR18 ;  /* 0x00000012ff1b7e24 */ /* 0x000fe2000f8e00ff */
[----:B0-----:R0:W4:Y:S02]  /*0730*/  DADD R8, R6, -1 ;  /* 0xbff0000006087429 */ /* 0x0011240000000000 */
[----:B0-----:R-:W-:Y:S01]  /*0740*/  IMAD.WIDE.U32 R6, R4, R4, R4 ;  /* 0x0000000404067225 */ /* 0x001fe200078e0004 */
[----:B----4-:R-:W-:Y:S02]  /*0750*/  R2UR UR11, R9 ;  /* 0x00000000090b72ca */ /* 0x010fe400000e0000 */
[----:B------:R-:W-:Y:S01]  /*0760*/  R2UR UR10, R8 ;  /* 0x00000000080a72ca */ /* 0x000fe200000e0000 */
[----:B------:R-:W-:-:S05]  /*0770*/  IMAD.IADD R15, R7, 0x1, R15 ;  /* 0x00000001070f7824 */ /* 0x000fca00078e020f */
[----:B------:R-:W-:-:S05]  /*0780*/  LEA.HI R7, P0, R15, R6, RZ, 0x1 ;  /* 0x000000060f077211 */ /* 0x000fca00078108ff */
[----:B------:R-:W-:Y:S01]  /*0790*/  IMAD.X R6, RZ, RZ, R15, P0 ;  /* 0x000000ffff067224 */ /* 0x000fe200000e060f */
[----:B------:R-:W-:Y:S02]  /*07a0*/  USHF.R.U32.HI UR5, URZ, 0x14, UR11 ;  /* 0x00000014ff057899 */ /* 0x000fe4000801160b */
[----:B------:R-:W-:Y:S02]  /*07b0*/  UISETP.GE.AND UP0, UPT, UR11, URZ, UPT ;  /* 0x000000ff0b00728c */ /* 0x000fe4000bf06270 */
[--C-:B------:R-:W-:Y:S01]  /*07c0*/  SHF.R.S64 R7, R7, 0x1, R6.reuse ;  /* 0x0000000107077819 */ /* 0x100fe20000001006 */
[----:B------:R-:W-:Y:S01]  /*07d0*/  ULOP3.LUT UR5, UR5, 0x7ff, URZ, 0xc0, !UPT ;  /* 0x000007ff05057892 */ /* 0x000fe2000f8ec0ff */
[----:B------:R-:W-:Y:S02]  /*07e0*/  SHF.R.S32.HI R15, RZ, 0x1, R6 ;  /* 0x00000001ff0f7819 */ /* 0x000fe40000011406 */
[----:B------:R-:W-:Y:S01]  /*07f0*/  IADD3 R23, P0, PT, R7, R2, RZ ;  /* 0x0000000207177210 */ /* 0x000fe20007f1e0ff */
[----:B------:R-:W-:Y:S01]  /*0800*/  IMAD R7, R5, UR18, RZ ;  /* 0x0000001205077c24 */ /* 0x000fe2000f8e02ff */
[----:B------:R-:W-:-:S02]  /*0810*/  UIADD3 UR5, UPT, UPT, UR5, -0x3f4, URZ ;  /* 0xfffffc0c05057890 */ /* 0x000fc4000fffe0ff */
[----:B------:R-:W-:Y:S01]  /*0820*/  IADD3.X R15, PT, PT, R15, R3, R14, P0, !PT ;  /* 0x000000030f0f7210 */ /* 0x000fe200007fe40e */
[C---:B------:R-:W-:Y:S01]  /*0830*/  IMAD R9, R4.reuse, UR19, R7 ;  /* 0x0000001304097c24 */ /* 0x040fe2000f8e0207 */
[C---:B------:R-:W-:Y:S01]  /*0840*/  IADD3 R19, P0, PT, -R4.reuse, UR14, RZ ;  /* 0x0000000e04137c10 */ /* 0x040fe2000ff1e1ff */
[C---:B------:R-:W-:Y:S01]  /*0850*/  IMAD.WIDE.U32 R2, R4.reuse, UR18, RZ ;  /* 0x0000001204027c25 */ /* 0x040fe2000f8e00ff */
[----:B------:R-:W-:Y:S02]  /*0860*/  IADD3 R6, P4, PT, R4, R23, RZ ;  /* 0x0000001704067210 */ /* 0x000fe40007f9e0ff */
[----:B------:R-:W-:Y:S01]  /*0870*/  IADD3 R19, P3, PT, R19, -0x2, RZ ;  /* 0xfffffffe13137810 */ /* 0x000fe20007f7e0ff */
[----:B------:R-:W-:Y:S02]  /*0880*/  IMAD R8, R15, UR14, RZ ;  /* 0x0000000e0f087c24 */ /* 0x000fe4000f8e02ff */
[C---:B------:R-:W-:Y:S01]  /*0890*/  IMAD.X R7, R5.reuse, 0x1, R15, P4 ;  /* 0x0000000105077824 */ /* 0x040fe200020e060f */
[----:B------:R-:W-:Y:S01]  /*08a0*/  IADD3.X R18, PT, PT, ~R5, -0x1, R17, P3, P0 ;  /* 0xffffffff05127810 */ /* 0x000fe20001fe0511 */
[----:B------:R-:W-:Y:S01]  /*08b0*/  IMAD.WIDE.U32 R14, R23, UR14, R4 ;  /* 0x0000000e170e7c25 */ /* 0x000fe2000f8e0004 */
[----:B------:R-:W-:-:S03]  /*08c0*/  PLOP3.LUT P4, PT, PT, PT, UP0, 0x80, 0x8 ;  /* 0x000000000008781c */ /* 0x000fc60003f8f008 */
[----:B-1----:R-:W-:Y:S02]  /*08d0*/  IMAD.U32 R4, RZ, RZ, UR12 ;  /* 0x0000000cff047e24 */ /* 0x002fe4000f8e00ff */
[----:B------:R-:W-:Y:S01]  /*08e0*/  IMAD.U32 R5, RZ, RZ, UR13 ;  /* 0x0000000dff057e24 */ /* 0x000fe2000f8e00ff */
[----:B------:R-:W0:Y:S01]  /*08f0*/  LDCU.64 UR12, c[0x0][0x380] ;  /* 0x00007000ff0c77ac */ /* 0x000e220008000a00 */
[----:B------:R-:W-:Y:S02]  /*0900*/  IMAD R21, R7, UR18, RZ ;  /* 0x0000001207157c24 */ /* 0x000fe4000f8e02ff */
[----:B------:R-:W-:Y:S02]  /*0910*/  IMAD.IADD R3, R3, 0x1, R9 ;  /* 0x0000000103037824 */ /* 0x000fe400078e0209 */
[----:B------:R-:W-:-:S03]  /*0920*/  IMAD.WIDE.U32 R16, R6, UR18, R4 ;  /* 0x0000001206107c25 */ /* 0x000fc6000f8e0004 */
[----:B------:R-:W-:Y:S01]  /*0930*/  SHF.L.U64.HI R9, R2, 0x3, R3 ;  /* 0x0000000302097819 */ /* 0x000fe20000010203 */
[----:B------:R-:W-:Y:S01]  /*0940*/  IMAD R21, R6, UR19, R21 ;  /* 0x0000001306157c24 */ /* 0x000fe2000f8e0215 */
[----:B---3--:R-:W-:Y:S01]  /*0950*/  LEA R49, P0, R16, UR6, 0x3 ;  /* 0x0000000610317c11 */ /* 0x008fe2000f8018ff */
[----:B------:R-:W-:Y:S02]  /*0960*/  IMAD R23, R23, UR15, R8 ;  /* 0x0000000f17177c24 */ /* 0x000fe4000f8e0208 */
[----:B------:R-:W-:Y:S02]  /*0970*/  IMAD.IADD R47, R17, 0x1, R21 ;  /* 0x00000001112f7824 */ /* 0x000fe400078e0215 */
[----:B------:R-:W-:Y:S02]  /*0980*/  IMAD.SHL.U32 R8, R2, 0x8, RZ ;  /* 0x0000000802087824 */ /* 0x000fe400078e00ff */
[----:B------:R-:W-:Y:S01]  /*0990*/  IMAD R18, R18, UR14, RZ ;  /* 0x0000000e12127c24 */ /* 0x000fe2000f8e02ff */
[----:B------:R-:W-:Y:S01]  /*09a0*/  LEA.HI.X R47, R16, UR7, R47, 0x3, P0 ;  /* 0x00000007102f7c11 */ /* 0x000fe200080f1c2f */
[----:B------:R-:W-:-:S04]  /*09b0*/  IMAD.WIDE.U32 R6, R19, UR14, R6 ;  /* 0x0000000e13067c25 */ /* 0x000fc8000f8e0006 */
[----:B------:R-:W-:Y:S01]  /*09c0*/  IMAD R21, R19, UR15, R18 ;  /* 0x0000000f13157c24 */ /* 0x000fe2000f8e0212 */
[----:B------:R-:W-:Y:S01]  /*09d0*/  IADD3 R19, P0, PT, R8, UR6, RZ ;  /* 0x0000000608137c10 */ /* 0x000fe2000ff1e0ff */
[----:B------:R-:W-:Y:S02]  /*09e0*/  IMAD.U32 R16, RZ, RZ, UR18 ;  /* 0x00000012ff107e24 */ /* 0x000fe4000f8e00ff */
[----:B------:R-:W-:Y:S01]  /*09f0*/  IMAD.WIDE.U32 R4, R6, UR18, R4 ;  /* 0x0000001206047c25 */ /* 0x000fe2000f8e0004 */
[----:B------:R-:W-:Y:S02]  /*0a00*/  IADD3.X R18, PT, PT, R9, UR7, RZ, P0, !PT ;  /* 0x0000000709127c10 */ /* 0x000fe400087fe4ff */
[----:B------:R-:W-:Y:S01]  /*0a10*/  LEA R45, P3, R16, R19, 0x3 ;  /* 0x00000013102d7211 */ /* 0x000fe200078618ff */
[----:B------:R-:W-:-:S03]  /*0a20*/  IMAD.WIDE.U32 R16, R14, UR18, RZ ;  /* 0x000000120e107c25 */ /* 0x000fc6000f8e00ff */
[----:B------:R-:W-:Y:S01]  /*0a30*/  LEA.HI.X R44, R27, R18, R44, 0x3, P3 ;  /* 0x000000121b2c7211 */ /* 0x000fe200018f1c2c */
[----:B--2---:R-:W1:Y:S02]  /*0a40*/  DADD R2, R10, UR10 ;  /* 0x0000000a0a027e29 */ /* 0x004e640008000000 */
[----:B-1----:R-:W-:Y:S01]  /*0a50*/  IMAD.IADD R2, R15, 0x1, R23 ;  /* 0x000000010f027824 */ /* 0x002fe200078e0217 */
[----:B------:R-:W-:-:S03]  /*0a60*/  LOP3.LUT R3, R3, 0x7ff00000, RZ, 0xc0, !PT ;  /* 0x7ff0000003037812 */ /* 0x000fc600078ec0ff */
[----:B------:R-:W-:Y:S02]  /*0a70*/  IMAD R15, R2, UR18, RZ ;  /* 0x00000012020f7c24 */ /* 0x000fe4000f8e02ff */
[----:B------:R-:W-:Y:S02]  /*0a80*/  IMAD.IADD R2, R7, 0x1, R21 ;  /* 0x0000000107027824 */ /* 0x000fe400078e0215 */
[----:B------:R-:W-:Y:S02]  /*0a90*/  IMAD R23, R14, UR19, R15 ;  /* 0x000000130e177c24 */ /* 0x000fe4000f8e020f */
[----:B------:R-:W-:Y:S01]  /*0aa0*/  IMAD.WIDE.U32 R14, R25, 0x8, R8 ;  /* 0x00000008190e7825 */ /* 0x000fe200078e0008 */
[----:B0-----:R-:W-:-:S03]  /*0ab0*/  LEA R9, P0, R16, UR12, 0x3 ;  /* 0x0000000c10097c11 */ /* 0x001fc6000f8018ff */
[----:B------:R-:W-:Y:S02]  /*0ac0*/  IMAD R21, R2, UR18, RZ ;  /* 0x0000001202157c24 */ /* 0x000fe4000f8e02ff */
[----:B------:R-:W-:Y:S02]  /*0ad0*/  IMAD.IADD R7, R17, 0x1, R23 ;  /* 0x0000000111077824 */ /* 0x000fe400078e0217 */
[----:B------:R-:W-:-:S03]  /*0ae0*/  IMAD R17, R6, UR19, R21 ;  /* 0x0000001306117c24 */ /* 0x000fc6000f8e0215 */
[----:B------:R-:W-:Y:S01]  /*0af0*/  LEA.HI.X R8, R16, UR13, R7, 0x3, P0 ;  /* 0x0000000d10087c11 */ /* 0x000fe200080f1c07 */
[----:B------:R-:W-:Y:S01]  /*0b00*/  IMAD.IADD R17, R5, 0x1, R17 ;  /* 0x0000000105117824 */ /* 0x000fe200078e0211 */
[----:B------:R-:W-:Y:S01]  /*0b10*/  IADD3 R7, P3, PT, R14, UR6, RZ ;  /* 0x000000060e077c10 */ /* 0x000fe2000ff7e0ff */
[----:B------:R-:W-:Y:S01]  /*0b20*/  USHF.L.U32 UR6, UR10, UR5, URZ ;  /* 0x000000050a067299 */ /* 0x000fe200080006ff */
[C---:B------:R-:W-:Y:S01]  /*0b30*/  LEA R6, P0, R4.reuse, UR12, 0x3 ;  /* 0x0000000c04067c11 */ /* 0x040fe2000f8018ff */
[----:B------:R-:W-:Y:S01]  /*0b40*/  ULOP3.LUT UR12, UR11, 0x7fffffff, URZ, 0xc0, !UPT ;  /* 0x7fffffff0b0c7892 */ /* 0x000fe2000f8ec0ff */
[----:B------:R-:W-:Y:S01]  /*0b50*/  IADD3.X R5, PT, PT, R15, UR7, RZ, P3, !PT ;  /* 0x000000070f057c10 */ /* 0x000fe20009ffe4ff */
[----:B------:R-:W-:Y:S01]  /*0b60*/  USEL UR7, URZ, 0x7ff00000, !UP0 ;  /* 0x7ff00000ff077887 */ /* 0x000fe2000c000000 */
[----:B------:R-:W-:Y:S01]  /*0b70*/  LEA.HI.X R4, R4, UR13, R17, 0x3, P0 ;  /* 0x0000000d04047c11 */ /* 0x000fe200080f1c11 */
[----:B------:R-:W-:Y:S01]  /*0b80*/  USHF.L.U64.HI UR13, UR10, UR5, UR11 ;  /* 0x000000050a0d7299 */ /* 0x000fe2000801020b */
[----:B------:R-:W-:Y:S01]  /*0b90*/  ISETP.GE.AND P0, PT, R11, RZ, PT ;  /* 0x000000ff0b00720c */ /* 0x000fe20003f06270 */
[----:B------:R-:W-:Y:S01]  /*0ba0*/  UISETP.NE.AND UP0, UPT, UR12, 0x3fe00000, UPT ;  /* 0x3fe000000c00788c */ /* 0x000fe2000bf05270 */
[----:B------:R-:W-:Y:S01]  /*0bb0*/  IMAD.SHL.U32 R16, R0, 0x8, RZ ;  /* 0x0000000800107824 */ /* 0x000fe200078e00ff */
[----:B------:R-:W-:Y:S01]  /*0bc0*/  UIADD3 UR5, UPT, UPT, UR7, -0x80000000, URZ ;  /* 0x8000000007057890 */ /* 0x000fe2000fffe0ff */
[----:B------:R-:W-:-:S15]  /*0bd0*/  SHF.R.U32.HI R17, RZ, 0x1d, R0 ;  /* 0x0000001dff117819 */ /* 0x000fde0000011600 */
[----:B------:R-:W-:-:S12]  /*0be0*/  NOP ;  /* 0x0000000000007918 */ /* 0x000fd80000000000 */
[----:B------:R-:W0:Y:S01]  /*0bf0*/  FRND.F64.TRUNC R14, UR10 ;  /* 0x0000000a000e7d13 */ /* 0x000e22000830d800 */
[----:B------:R-:W-:Y:S01]  /*0c00*/  ISETP.EQ.U32.AND P6, PT, RZ, UR6, PT ;  /* 0x00000006ff007c0c */ /* 0x000fe2000bfc2070 */
[----:B------:R-:W-:Y:S01]  /*0c10*/  USEL UR5, UR5, UR7, UP0 ;  /* 0x0000000705057287 */ /* 0x000fe20008000000 */
[----:B------:R-:W-:Y:S02]  /*0c20*/  MOV R0, UR13 ;  /* 0x0000000d00007c02 */ /* 0x000fe40008000f00 */
[----:B------:R-:W-:Y:S02]  /*0c30*/  IADD3 R30, P3, PT, R16, R19, RZ ;  /* 0x00000013101e7210 */ /* 0x000fe40007f7e0ff */
[----:B------:R-:W-:Y:S01]  /*0c40*/  ISETP.EQ.AND.EX P6, PT, R0, -0x80000000, !P0, P6 ;  /* 0x800000000000780c */ /* 0x000fe200047c2360 */
[----:B------:R-:W-:Y:S02]  /*0c50*/  IMAD.U32 R0, RZ, RZ, UR5 ;  /* 0x00000005ff007e24 */ /* 0x000fe4000f8e00ff */
[----:B------:R-:W-:-:S02]  /*0c60*/  IMAD.X R31, R17, 0x1, R18, P3 ;  /* 0x00000001111f7824 */ /* 0x000fc400018e0612 */
[----:B------:R-:W-:Y:S01]  /*0c70*/  IMAD.MOV.U32 R28, RZ, RZ, R30 ;  /* 0x000000ffff1c7224 */ /* 0x000fe200078e001e */
[----:B------:R-:W-:Y:S01]  /*0c80*/  SEL R0, R0, UR7, P6 ;  /* 0x0000000700007c07 */ /* 0x000fe2000b000000 */
[----:B------:R-:W-:-:S15]  /*0c90*/  IMAD.MOV.U32 R29, RZ, RZ, R31 ;  /* 0x000000ffff1d7224 */ /* 0x000fde00078e001f */
[----:B------:R-:W-:-:S15]  /*0ca0*/  NOP ;  /* 0x0000000000007918 */ /* 0x000fde0000000000 */
[----:B------:R-:W-:-:S15]  /*0cb0*/  NOP ;  /* 0x0000000000007918 */ /* 0x000fde0000000000 */
[----:B------:R-:W-:-:S05]  /*0cc0*/  NOP ;  /* 0x0000000000007918 */ /* 0x000fca0000000000 */
[----:B------:R-:W1:Y:S02]  /*0cd0*/  DSETP.GT.AND P2, PT, |R10|, 1, PT ;  /* 0x3ff000000a00742a */ /* 0x000e640003f44200 */
[----:B-1----:R-:W-:-:S04]  /*0ce0*/  SEL R2, RZ, 0x7ff00000, !P2 ;  /* 0x7ff00000ff027807 */ /* 0x002fc80005000000 */
[----:B------:R-:W-:-:S15]  /*0cf0*/  @!P4 LOP3.LUT R2, R2, 0x7ff00000, RZ, 0x3c, !PT ;  /* 0x7ff000000202c812 */ /* 0x000fde00078e3cff */
[----:B------:R-:W-:-:S15]  /*0d00*/  NOP ;  /* 0x0000000000007918 */ /* 0x000fde0000000000 */
[----:B------:R-:W-:-:S15]  /*0d10*/  NOP ;  /* 0x0000000000007918 */ /* 0x000fde0000000000 */
[----:B------:R-:W-:-:S13]  /*0d20*/  NOP ;  /* 0x0000000000007918 */ /* 0x000fda0000000000 */
[----:B------:R-:W1:Y:S02]  /*0d30*/  DSETP.NEU.AND P1, PT, R10, -1, PT ;  /* 0xbff000000a00742a */ /* 0x000e640003f2d000 */
[----:B-1----:R-:W-:-:S15]  /*0d40*/  SEL R2, R2, 0x3ff00000, P1 ;  /* 0x3ff0000002027807 */ /* 0x002fde0000800000 */
[----:B------:R-:W-:-:S15]  /*0d50*/  NOP ;  /* 0x0000000000007918 */ /* 0x000fde0000000000 */
[----:B------:R-:W-:-:S15]  /*0d60*/  NOP ;  /* 0x0000000000007918 */ /* 0x000fde0000000000 */
[----:B------:R-:W-:-:S15]  /*0d70*/  NOP ;  /* 0x0000000000007918 */ /* 0x000fde0000000000 */
[----:B------:R-:W-:-:S02]  /*0d80*/  NOP ;  /* 0x0000000000007918 */ /* 0x000fc40000000000 */
[----:B0-----:R-:W0:Y:S02]  /*0d90*/  DSETP.NEU.AND P0, PT, R14, UR10, !P0 ;  /* 0x0000000a0e007e2a */ /* 0x001e24000c70d000 */
[----:B0-----:R-:W-:-:S07]  /*0da0*/  P2R R48, PR, RZ, 0x1 ;  /* 0x00000001ff307803 */ /* 0x001fce0000000000 */
.L_x_269:
[----:B------:R-:W-:Y:S01]  /*0db0*/  IADD3 R20, P0, PT, R16, R49, RZ ;  /* 0x0000003110147210 */ /* 0x000fe20007f1e0ff */
[----:B------:R-:W-:Y:S01]  /*0dc0*/  IMAD.MOV.U32 R24, RZ, RZ, R28 ;  /* 0x000000ffff187224 */ /* 0x000fe200078e001c */
[----:B------:R-:W0:Y:S01]  /*0dd0*/  LDC.64 R22, c[0x0][0x3c0] ;  /* 0x0000f000ff167b82 */ /* 0x000e220000000a00 */
[----:B------:R-:W-:Y:S02]  /*0de0*/  IMAD.MOV.U32 R25, RZ, RZ, R29 ;  /* 0x000000ffff197224 */ /* 0x000fe400078e001d */
[----:B------:R-:W-:-:S03]  /*0df0*/  IMAD.X R21, R17, 0x1, R47, P0 ;  /* 0x0000000111157824 */ /* 0x000fc600000e062f */
[----:B------:R-:W2:Y:S04]  /*0e00*/  LDG.E.64 R18, desc[UR8][R24.64] ;  /* 0x0000000818127981 */ /* 0x000ea8000c1e1b00 */
[----:B------:R-:W2:Y:S01]  /*0e10*/  LDG.E.64 R20, desc[UR8][R20.64] ;  /* 0x0000000814147981 */ /* 0x000ea2000c1e1b00 */
[----:B------:R-:W-:Y:S01]  /*0e20*/  BSSY.RECONVERGENT B0, `(.L_x_258) ;  /* 0x00000f3000007945 */ /* 0x000fe20003800200 */
[----:B--2---:R1:W2:Y:S02]  /*0e30*/  DADD R18, R18, -R20 ;  /* 0x0000000012127229 */ /* 0x0042a40000000814 */
[----:B-1----:R-:W-:Y:S02]  /*0e40*/  IMAD.MOV.U32 R20, RZ, RZ, R30 ;  /* 0x000000ffff147224 */ /* 0x002fe400078e001e */
[----:B------:R-:W-:-:S15]  /*0e50*/  IMAD.MOV.U32 R21, RZ, RZ, R31 ;  /* 0x000000ffff157224 */ /* 0x000fde00078e001f */
[----:B------:R-:W-:-:S15]  /*0e60*/  NOP ;  /* 0x0000000000007918 */ /* 0x000fde0000000000 */
[----:B------:R-:W-:-:S15]  /*0e70*/  NOP ;  /* 0x0000000000007918 */ /* 0x000fde0000000000 */
[----:B------:R-:W-:-:S15]  /*0e80*/  NOP ;  /* 0x0000000000007918 */ /* 0x000fde0000000000 */
[----:B--2---:R-:W0:-:S15]  /*0e90*/  DSETP.NEU.AND P1, PT, R18, RZ, PT ;  /* 0x000000ff1200722a */ /* 0x004e1e0003f2d000 */
        /* <DEDUP_REMOVED lines=26> */
.L_x_261:
[----:B------:R-:W-:Y:S01]  /*1040*/  UISETP.NE.U32.AND UP0, UPT, UR6, URZ, UPT ;  /* 0x000000ff0600728c */ /* 0x000fe2000bf05070 */
[----:B------:R-:W-:Y:S01]  /*1050*/  IMAD.U32 R24, RZ, RZ, UR10 ;  /* 0x0000000aff187e24 */ /* 0x000fe2000f8e00ff */
[----:B------:R-:W-:Y:S01]  /*1060*/  BSSY.RECONVERGENT B2, `(.L_x_263) ;  /* 0x000000d000027945 */ /* 0x000fe20003800200 */
[----:B------:R-:W-:Y:S01]  /*1070*/  IMAD.U32 R27, RZ, RZ, UR11 ;  /* 0x0000000bff1b7e24 */ /* 0x000fe2000f8e00ff */
        /* <DEDUP_REMOVED lines=8> */
[----:B------:R-:W-:Y:S01]  /*1100*/  PLOP3.LUT P0, PT, P0, PT, PT, 0x8, 0x80 ;  /* 0x000000000080781c */ /* 0x000fe2000070e170 */
[----:B------:R-:W-:-:S12]  /*1110*/  IMAD.MOV.U32 R25, RZ, RZ, R23 ;  /* 0x000000ffff197224 */ /* 0x000fd800078e0017 */
[----:B-----5:R-:W-:Y:S05]  /*1120*/  CALL.REL.NOINC `($_ZN2at6native55_GLOBAL__N__6c1c77d0_17_DistanceKernel_cu_7dd49032_311431pdist_backward_kernel_cuda_implIdNS1_5distsIdE6lt_twoEEEvPT_PKS6_S9_S9_llllS6_dd$__internal_accurate_pow) ;  /* 0x0000001800a47944 */ /* 0x020fea0003c00000 */
[----:B------:R-:W-:Y:S05]  /*1130*/  BSYNC.RECONVERGENT B2 ;  /* 0x0000000000027941 */ /* 0x000fea0003800200 */
.L_x_263:
        /* <DEDUP_REMOVED lines=15> */
.L_x_262:
[----:B------:R-:W-:Y:S05]  /*1230*/  BSYNC.RECONVERGENT B1 ;  /* 0x0000000000017941 */ /* 0x000fea0003800200 */
.L_x_260:
        /* <DEDUP_REMOVED lines=12> */
[----:B------:R-:W-:Y:S01]  /*1300*/  IMAD.U32 R26, RZ, RZ, UR10 ;  /* 0x0000000aff1a7e24 */ /* 0x000fe2000f8e00ff */
[----:B------:R-:W-:-:S06]  /*1310*/  MOV R27, UR11 ;  /* 0x0000000b001b7c02 */ /* 0x000fcc0008000f00 */
        /* <DEDUP_REMOVED lines=8> */
.L_x_266:
[----:B------:R-:W-:Y:S01]  /*13a0*/  IMAD.U32 R26, RZ, RZ, UR12 ;  /* 0x0000000cff1a7e24 */ /* 0x000fe2000f8e00ff */
[----:B------:R-:W0:Y:S01]  /*13b0*/  DSETP.NEU.AND P1, PT, |R18|, +INF , PT ;  /* 0x7ff000001200742a */ /* 0x000e220003f2d200 */
[----:B------:R-:W-:Y:S02]  /*13c0*/  IMAD.U32 R22, RZ, RZ, UR7 ;  /* 0x00000007ff167e24 */ /* 0x000fe4000f8e00ff */
[----:B0-----:R-:W-:Y:S01]  /*13d0*/  @!P1 IMAD.MOV.U32 R24, RZ, RZ, RZ ;  /* 0x000000ffff189224 */ /* 0x001fe200078e00ff */
[----:B------:R-:W-:Y:S01]  /*13e0*/  @!P1 ISETP.NE.AND P2, PT, R26, 0x3fe00000, PT ;  /* 0x3fe000001a00980c */ /* 0x000fe20003f45270 */
[----:B------:R-:W-:-:S05]  /*13f0*/  @!P1 VIADD R22, R22, 0x80000000 ;  /* 0x8000000016169836 */ /* 0x000fca0000000000 */
[----:B------:R-:W-:Y:S02]  /*1400*/  @!P1 SEL R22, R22, UR7, P2 ;  /* 0x0000000716169c07 */ /* 0x000fe40009000000 */
[----:B------:R-:W-:Y:S02]  /*1410*/  @!P1 ISETP.GE.AND P2, PT, R23, RZ, PT ;  /* 0x000000ff1700920c */ /* 0x000fe40003f46270 */
[----:B------:R-:W-:-:S04]  /*1420*/  @!P1 SEL R22, R22, UR7, P0 ;  /* 0x0000000716169c07 */ /* 0x000fc80008000000 */
[----:B------:R-:W-:-:S07]  /*1430*/  @!P1 SEL R25, R22, UR7, !P2 ;  /* 0x0000000716199c07 */ /* 0x000fce000d000000 */
.L_x_265:
[----:B------:R-:W-:Y:S05]  /*1440*/  BSYNC.RECONVERGENT B1 ;  /* 0x0000000000017941 */ /* 0x000fea0003800200 */
.L_x_264:
[----:B------:R-:W0:Y:S01]  /*1450*/  DSETP.NEU.AND P2, PT, |R18|, 1, PT ;  /* 0x3ff000001200742a */ /* 0x000e220003f4d200 */
[----:B------:R-:W-:Y:S01]  /*1460*/  IMAD.MOV.U32 R28, RZ, RZ, RZ ;  /* 0x000000ffff1c7224 */ /* 0x000fe200078e00ff */
[----:B0-----:R-:W-:Y:S01]  /*1470*/  FSEL R22, R24, RZ, P2 ;  /* 0x000000ff18167208 */ /* 0x001fe20001000000 */
[----:B------:R-:W-:Y:S01]  /*1480*/  IMAD.U32 R27, RZ, RZ, UR11 ;  /* 0x0000000bff1b7e24 */ /* 0x000fe2000f8e00ff */
[----:B------:R-:W-:Y:S01]  /*1490*/  FSEL R24, R25, 1.875, P2 ;  /* 0x3ff0000019187808 */ /* 0x000fe20001000000 */
[----:B------:R-:W-:Y:S01]  /*14a0*/  BSSY.RECONVERGENT B1, `(.L_x_267) ;  /* 0x000003f000017945 */ /* 0x000fe20003800200 */
[----:B------:R-:W-:Y:S01]  /*14b0*/  IMAD.U32 R25, RZ, RZ, UR11 ;  /* 0x0000000bff197e24 */ /* 0x000fe2000f8e00ff */
[----:B------:R-:W-:Y:S01]  /*14c0*/  MOV R46, 0x1890 ;  /* 0x00001890002e7802 */ /* 0x000fe20000000f00 */
[----:B------:R-:W-:Y:S02]  /*14d0*/  IMAD.U32 R26, RZ, RZ, UR10 ;  /* 0x0000000aff1a7e24 */ /* 0x000fe4000f8e00ff */
[----:B------:R-:W-:-:S15]  /*14e0*/  IMAD.MOV.U32 R43, RZ, RZ, R27 ;  /* 0x000000ffff2b7224 */ /* 0x000fde00078e001b */
[----:B------:R-:W-:-:S15]  /*14f0*/  NOP ;  /* 0x0000000000007918 */ /* 0x000fde0000000000 */
[----:B------:R-:W-:-:S15]  /*1500*/  NOP ;  /* 0x0000000000007918 */ /* 0x000fde0000000000 */
[----:B------:R-:W-:-:S09]  /*1510*/  NOP ;  /* 0x0000000000007918 */ /* 0x000fd20000000000 */
[----:B------:R-:W-:-:S15]  /*1520*/  DSETP.GEU.AND P3, PT, R18, RZ, PT ;  /* 0x000000ff1200722a */ /* 0x000fde0003f6e000 */
[----:B------:R-:W-:-:S15]  /*1530*/  NOP ;  /* 0x0000000000007918 */ /* 0x000fde0000000000 */
[----:B------:R-:W-:-:S15]  /*1540*/  NOP ;  /* 0x0000000000007918 */ /* 0x000fde0000000000 */
[----:B------:R-:W-:-:S15]  /*1550*/  NOP ;  /* 0x0000000000007918 */ /* 0x000fde0000000000 */
[----:B------:R-:W-:-:S04]  /*1560*/  NOP ;  /* 0x0000000000007918 */ /* 0x000fc80000000000 */
[----:B------:R0:W1:Y:S02]  /*1570*/  DSETP.GT.AND P4, PT, R18, RZ, PT ;  /* 0x000000ff1200722a */ /* 0x0000640003f84000 */
[----:B0-----:R-:W-:Y:S02]  /*1580*/  IMAD.U32 R18, RZ, RZ, UR10 ;  /* 0x0000000aff127e24 */ /* 0x001fe4000f8e00ff */
[----:B------:R-:W-:Y:S02]  /*1590*/  IMAD.U32 R19, RZ, RZ, UR11 ;  /* 0x0000000bff137e24 */ /* 0x000fe4000f8e00ff */
[----:B-1----:R-:W-:-:S15]  /*15a0*/  @!P4 IMAD.MOV R28, RZ, RZ, -0x1 ;  /* 0xffffffffff1cc424 */ /* 0x002fde00078e02ff */
[----:B------:R-:W-:-:S15]  /*15b0*/  NOP ;  /* 0x0000000000007918 */ /* 0x000fde0000000000 */
[----:B------:R-:W-:-:S15]  /*15c0*/  NOP ;  /* 0x0000000000007918 */ /* 0x000fde0000000000 */
[----:B------:R-:W-:-:S13]  /*15d0*/  NOP ;  /* 0x0000000000007918 */ /* 0x000fda0000000000 */
[----:B------:R0:W-:Y:S02]  /*15e0*/  DSETP.NEU.AND P0, PT, |R18|, +INF , PT ;  /* 0x7ff000001200742a */ /* 0x0001e40003f0d200 */
[----:B0-----:R-:W-:Y:S02]  /*15f0*/  SEL R18, RZ, 0x1, !P4 ;  /* 0x00000001ff127807 */ /* 0x001fe40006000000 */
[----:B------:R-:W-:-:S03]  /*1600*/  ISETP.NE.AND P4, PT, R3, 0x7ff00000, PT ;  /* 0x7ff000000300780c */ /* 0x000fc60003f85270 */
[----:B------:R-:W-:-:S15]  /*1610*/  @P3 IMAD.MOV R28, RZ, RZ, R18 ;  /* 0x000000ffff1c3224 */ /* 0x000fde00078e0212 */
[----:B------:R-:W-:-:S15]  /*1620*/  NOP ;  /* 0x0000000000007918 */ /* 0x000fde0000000000 */
[----:B------:R-:W-:-:S15]  /*1630*/  NOP ;  /* 0x0000000000007918 */ /* 0x000fde0000000000 */
[----:B------:R-:W-:-:S12]  /*1640*/  NOP ;  /* 0x0000000000007918 */ /* 0x000fd80000000000 */
[----:B------:R-:W0:-:S15]  /*1650*/  I2F.F64 R18, R28 ;  /* 0x0000001c00127312 */ /* 0x000e1e0000201c00 */
[----:B------:R-:W-:-:S15]  /*1660*/  NOP ;  /* 0x0000000000007918 */ /* 0x000fde0000000000 */
[----:B------:R-:W-:-:S15]  /*1670*/  NOP ;  /* 0x0000000000007918 */ /* 0x000fde0000000000 */
[----:B------:R-:W-:-:S15]  /*1680*/  NOP ;  /* 0x0000000000007918 */ /* 0x000fde0000000000 */
[----:B------:R-:W-:-:S04]  /*1690*/  NOP ;  /* 0x0000000000007918 */ /* 0x000fc80000000000 */
[----:B------:R-:W1:Y:S02]  /*16a0*/  DSETP.NEU.AND P1, PT, RZ, UR10, PT ;  /* 0x0000000aff007e2a */ /* 0x000e64000bf2d000 */
[----:B-1----:R-:W-:Y:S02]  /*16b0*/  FSEL R22, R22, RZ, P1 ;  /* 0x000000ff16167208 */ /* 0x002fe40000800000 */
[----:B------:R-:W-:Y:S01]  /*16c0*/  FSEL R23, R24, 1.875, P1 ;  /* 0x3ff0000018177808 */ /* 0x000fe20000800000 */
[----:B------:R-:W-:-:S04]  /*16d0*/  IMAD.U32 R24, RZ, RZ, UR10 ;  /* 0x0000000aff187e24 */ /* 0x000fc8000f8e00ff */
[----:B------:R-:W-:-:S15]  /*16e0*/  IMAD.MOV.U32 R42, RZ, RZ, R24 ;  /* 0x000000ffff2a7224 */ /* 0x000fde00078e0018 */
[----:B------:R-:W-:-:S15]  /*16f0*/  NOP ;  /* 0x0000000000007918 */ /* 0x000fde0000000000 */
[----:B------:R-:W-:-:S15]  /*1700*/  NOP ;  /* 0x0000000000007918 */ /* 0x000fde0000000000 */
[----:B------:R-:W-:-:S10]  /*1710*/  NOP ;  /* 0x0000000000007918 */ /* 0x000fd40000000000 */
[----:B0-----:R-:W-:-:S15]  /*1720*/  DMUL R18, R18, R22 ;  /* 0x0000001612127228 */ /* 0x001fde0000000000 */
        /* <DEDUP_REMOVED lines=21> */
[----:B01----:R-:W-:Y:S05]  /*1880*/  CALL.REL.NOINC `($_ZN2at6native55_GLOBAL__N__6c1c77d0_17_DistanceKernel_cu_7dd49032_311431pdist_backward_kernel_cuda_implIdNS1_5distsIdE6lt_twoEEEvPT_PKS6_S9_S9_llllS6_dd$__internal_accurate_pow) ;  /* 0x0000001000cc7944 */ /* 0x003fea0003c00000 */
[----:B------:R-:W-:Y:S05]  /*1890*/  BSYNC.RECONVERGENT B1 ;  /* 0x0000000000017941 */ /* 0x000fea0003800200 */
.L_x_267:
[----:B------:R-:W-:Y:S01]  /*18a0*/  IMAD.MOV.U32 R22, RZ, RZ, R27 ;  /* 0x000000ffff167224 */ /* 0x000fe200078e001b */
[----:B------:R-:W-:Y:S01]  /*18b0*/  ISETP.NE.AND P5, PT, R48, RZ, PT ;  /* 0x000000ff3000720c */ /* 0x000fe20003fa5270 */
[----:B------:R-:W-:Y:S01]  /*18c0*/  IMAD.MOV.U32 R23, RZ, RZ, R30 ;  /* 0x000000ffff177224 */ /* 0x000fe200078e001e */
[----:B------:R-:W-:Y:S05]  /*18d0*/  BSSY.RECONVERGENT B1, `(.L_x_259) ;  /* 0x0000047000017945 */ /* 0x000fea0003800200 */
[----:B------:R-:W0:Y:S02]  /*18e0*/  DADD R22, -RZ, -R22 ;  /* 0x00000000ff167229 */ /* 0x000e240000000916 */
[----:B0-----:R-:W-:-:S02]  /*18f0*/  FSEL R26, R22, R27, P6 ;  /* 0x0000001b161a7208 */ /* 0x001fc40003000000 */
[----:B------:R-:W-:Y:S02]  /*1900*/  FSEL R22, R23, R30, P6 ;  /* 0x0000001e17167208 */ /* 0x000fe40003000000 */
[----:B------:R-:W-:Y:S02]  /*1910*/  FSEL R26, R26, RZ, !P5 ;  /* 0x000000ff1a1a7208 */ /* 0x000fe40006800000 */
[----:B------:R-:W-:Y:S02]  /*1920*/  FSEL R27, R22, -QNAN , !P5 ;  /* 0xfff80000161b7808 */ /* 0x000fe40006800000 */
[----:B------:R-:W-:Y:S02]  /*1930*/  FSEL R24, R26, RZ, P2 ;  /* 0x000000ff1a187208 */ /* 0x000fe40001000000 */
[----:B------:R-:W-:-:S04]  /*1940*/  FSEL R25, R27, R0, P2 ;  /* 0x000000001b197208 */ /* 0x000fc80001000000 */
[----:B------:R-:W-:-:S15]  /*1950*/  FSEL R25, R2, R25, !P0 ;  /* 0x0000001902197208 */ /* 0x000fde0004000000 */
[----:B------:R-:W-:-:S15]  /*1960*/  NOP ;  /* 0x0000000000007918 */ /* 0x000fde0000000000 */
[----:B------:R-:W-:-:S15]  /*1970*/  NOP ;  /* 0x0000000000007918 */ /* 0x000fde0000000000 */
[----:B------:R-:W-:-:S03]  /*1980*/  NOP ;  /* 0x0000000000007918 */ /* 0x000fc60000000000 */
[----:B------:R-:W0:Y:S02]  /*1990*/  DADD R22, R10, UR10 ;  /* 0x0000000a0a167e29 */ /* 0x000e240008000000 */
[----:B0-----:R-:W-:Y:S02]  /*19a0*/  @!P4 FSEL R27, R23, R25, P3 ;  /* 0x00000019171bc208 */ /* 0x001fe40001800000 */
[----:B------:R-:W-:-:S04]  /*19b0*/  FSEL R25, R24, RZ, P0 ;  /* 0x000000ff18197208 */ /* 0x000fc80000000000 */
[----:B------:R-:W-:-:S15]  /*19c0*/  @!P4 FSEL R26, R22, R25, P3 ;  /* 0x00000019161ac208 */ /* 0x000fde0001800000 */
[----:B------:R-:W-:-:S15]  /*19d0*/  NOP ;  /* 0x0000000000007918 */ /* 0x000fde0000000000 */
[----:B------:R-:W-:-:S15]  /*19e0*/  NOP ;  /* 0x0000000000007918 */ /* 0x000fde0000000000 */
[----:B------:R-:W-:-:S11]  /*19f0*/  NOP ;  /* 0x0000000000007918 */ /* 0x000fd60000000000 */
[----:B------:R-:W0:Y:S02]  /*1a00*/  DSETP.NEU.AND P2, PT, R10, 1, PT ;  /* 0x3ff000000a00742a */ /* 0x000e240003f4d000 */
[----:B0-----:R-:W-:Y:S02]  /*1a10*/  FSEL R28, R27, 1.875, P2 ;  /* 0x3ff000001b1c7808 */ /* 0x001fe40001000000 */
[----:B------:R-:W-:Y:S02]  /*1a20*/  FSEL R22, R26, RZ, P2 ;  /* 0x000000ff1a167208 */ /* 0x000fe40001000000 */
[----:B------:R-:W-:Y:S02]  /*1a30*/  FSEL R29, R28, 1.875, P1 ;  /* 0x3ff000001c1d7808 */ /* 0x000fe40000800000 */
[----:B------:R-:W-:Y:S01]  /*1a40*/  FSEL R28, R22, RZ, P1 ;  /* 0x000000ff161c7208 */ /* 0x000fe20000800000 */
[----:B------:R-:W-:Y:S01]  /*1a50*/  IMAD.MOV.U32 R22, RZ, RZ, 0x1 ;  /* 0x00000001ff167424 */ /* 0x000fe200078e00ff */
        /* <DEDUP_REMOVED lines=45> */
[----:B------:R-:W-:Y:S05]  /*1d30*/  CALL.REL.NOINC `($__internal_28_$__cuda_sm20_div_rn_f64_full) ;  /* 0x0000000000547944 */ /* 0x000fea0003c00000 */
.L_x_268:
[----:B------:R-:W-:Y:S05]  /*1d40*/  BSYNC.RECONVERGENT B1 ;  /* 0x0000000000017941 */ /* 0x000fea0003800200 */
.L_x_259:
[----:B------:R-:W-:Y:S05]  /*1d50*/  BSYNC.RECONVERGENT B0 ;  /* 0x0000000000007941 */ /* 0x000fea0003800200 */
.L_x_258:
[C---:B------:R-:W-:Y:S01]  /*1d60*/  IADD3 R18, P0, PT, R16.reuse, R9, RZ ;  /* 0x0000000910127210 */ /* 0x040fe20007f1e0ff */
[----:B------:R-:W0:Y:S01]  /*1d70*/  DADD R26, -RZ, -R22 ;  /* 0x00000000ff1a7229 */ /* 0x000e220000000916 */
[C---:B------:R-:W-:Y:S01]  /*1d80*/  IADD3 R24, P1, PT, R16.reuse, R6, RZ ;  /* 0x0000000610187210 */ /* 0x040fe20007f3e0ff */
[----:B------:R-:W-:Y:S01]  /*1d90*/  IMAD.U32 R31, RZ, RZ, UR4 ;  /* 0x00000004ff1f7e24 */ /* 0x000fe2000f8e00ff */
[----:B------:R-:W-:Y:S01]  /*1da0*/  MOV R29, UR4 ;  /* 0x00000004001d7c02 */ /* 0x000fe20008000f00 */
[C---:B------:R-:W-:Y:S02]  /*1db0*/  IMAD.X R19, R17.reuse, 0x1, R8, P0 ;  /* 0x0000000111137824 */ /* 0x040fe400000e0608 */
[----:B------:R-:W-:Y:S01]  /*1dc0*/  IMAD.X R25, R17, 0x1, R4, P1 ;  /* 0x0000000111197824 */ /* 0x000fe200008e0604 */
[----:B------:R-:W-:Y:S01]  /*1dd0*/  IADD3 R28, P1, PT, R16, R7, RZ ;  /* 0x00000007101c7210 */ /* 0x000fe20007f3e0ff */
[----:B------:R-:W-:Y:S01]  /*1de0*/  IMAD.WIDE.U32 R20, R29, 0x8, R20 ;  /* 0x000000081d147825 */ /* 0x000fe200078e0014 */
[----:B------:R1:W-:Y:S03]  /*1df0*/  STG.E.64 desc[UR8][R18.64], R22 ;  /* 0x0000001612007986 */ /* 0x0003e6000c101b08 */
[----:B------:R-:W-:Y:S01]  /*1e00*/  IMAD.X R29, R17, 0x1, R5, P1 ;  /* 0x00000001111d7824 */ /* 0x000fe200008e0605 */
[----:B0-----:R1:W-:Y:S01]  /*1e10*/  STG.E.64 desc[UR8][R24.64], R26 ;  /* 0x0000001a18007986 */ /* 0x0013e2000c101b08 */
[----:B------:R-:W-:Y:S01]  /*1e20*/  ISETP.GE.U32.AND P0, PT, R20, R45, PT ;  /* 0x0000002d1400720c */ /* 0x000fe20003f06070 */
[----:B------:R-:W-:-:S03]  /*1e30*/  IMAD.WIDE.U32 R16, R31, 0x8, R16 ;  /* 0x000000081f107825 */ /* 0x000fc600078e0010 */
[----:B------:R-:W-:Y:S01]  /*1e40*/  ISETP.GE.U32.AND.EX P0, PT, R21, R44, PT, P0 ;  /* 0x0000002c1500720c */ /* 0x000fe20003f06100 */
[----:B------:R-:W-:Y:S02]  /*1e50*/  IMAD.MOV.U32 R30, RZ, RZ, R20 ;  /* 0x000000ffff1e7224 */ /* 0x000fe400078e0014 */
[----:B------:R-:W-:-:S10]  /*1e60*/  IMAD.MOV.U32 R31, RZ, RZ, R21 ;  /* 0x000000ffff1f7224 */ /* 0x000fd400078e0015 */
[----:B-1----:R-:W-:Y:S05]  /*1e70*/  @!P0 BRA `(.L_x_269) ;  /* 0xffffffec00cc8947 */ /* 0x002fea000383ffff */
[----:B------:R-:W-:Y:S05]  /*1e80*/  EXIT ;  /* 0x000000000000794d */ /* 0x000fea0003800000 */
        .weak           $__internal_28_$__cuda_sm20_div_rn_f64_full
        .type           $__internal_28_$__cuda_sm20_div_rn_f64_full,@function
        .size           $__internal_28_$__cuda_sm20_div_rn_f64_full,($__internal_29_$__cuda_sm20_dsqrt_rn_f64_mediumpath_v1 - $__internal_28_$__cuda_sm20_div_rn_f64_full)
$__internal_28_$__cuda_sm20_div_rn_f64_full:
[C---:B------:R-:W-:Y:S01]  /*1e90*/  FSETP.GEU.AND P2, PT, |R19|.reuse, 1.469367938527859385e-39, PT ;  /* 0x001000001300780b */ /* 0x040fe20003f4e200 */
[----:B------:R-:W-:Y:S01]  /*1ea0*/  IMAD.MOV.U32 R36, RZ, RZ, 0x1ca00000 ;  /* 0x1ca00000ff247424 */ /* 0x000fe200078e00ff */
[----:B------:R-:W-:Y:S01]  /*1eb0*/  LOP3.LUT R35, R19, 0x7ff00000, RZ, 0xc0, !PT ;  /* 0x7ff0000013237812 */ /* 0x000fe200078ec0ff */
[----:B------:R-:W-:Y:S01]  /*1ec0*/  IMAD.MOV.U32 R24, RZ, RZ, 0x1 ;  /* 0x00000001ff187424 */ /* 0x000fe200078e00ff */
[C---:B------:R-:W-:Y:S01]  /*1ed0*/  LOP3.LUT R38, R29.reuse, 0x7ff00000, RZ, 0xc0, !PT ;  /* 0x7ff000001d267812 */ /* 0x040fe200078ec0ff */
[----:B------:R-:W-:Y:S01]  /*1ee0*/  BSSY.RECONVERGENT B2, `(.L_x_270) ;  /* 0x0000078000027945 */ /* 0x000fe20003800200 */
[----:B------:R-:W-:Y:S01]  /*1ef0*/  FSETP.GEU.AND P0, PT, |R29|, 1.469367938527859385e-39, PT ;  /* 0x001000001d00780b */ /* 0x000fe20003f0e200 */
[----:B------:R-:W-:Y:S01]  /*1f00*/  IMAD.MOV.U32 R37, RZ, RZ, R35 ;  /* 0x000000ffff257224 */ /* 0x000fe200078e0023 */
[----:B------:R-:W-:Y:S02]  /*1f10*/  ISETP.GE.U32.AND P1, PT, R35, R38, PT ;  /* 0x000000262300720c */ /* 0x000fe40003f26070 */
[----:B------:R-:W-:-:S02]  /*1f20*/  LOP3.LUT R22, R29, 0x800fffff, RZ, 0xc0, !PT ;  /* 0x800fffff1d167812 */ /* 0x000fc400078ec0ff */
[----:B------:R-:W-:Y:S01]  /*1f30*/  SEL R31, R36, 0x63400000, !P1 ;  /* 0x63400000241f7807 */ /* 0x000fe20004800000 */
[----:B------:R-:W-:Y:S01]  /*1f40*/  @!P2 IMAD.MOV.U32 R32, RZ, RZ, RZ ;  /* 0x000000ffff20a224 */ /* 0x000fe200078e00ff */
[----:B------:R-:W-:Y:S02]  /*1f50*/  @!P2 LOP3.LUT R30, R29, 0x7ff00000, RZ, 0xc0, !PT ;  /* 0x7ff000001d1ea812 */ /* 0x000fe400078ec0ff */
[----:B------:R-:W-:Y:S02]  /*1f60*/  LOP3.LUT R31, R31, 0x800fffff, R19, 0xf8, !PT ;  /* 0x800fffff1f1f7812 */ /* 0x000fe400078ef813 */
[----:B------:R-:W-:Y:S01]  /*1f70*/  @!P2 ISETP.GE.U32.AND P3, PT, R35, R30, PT ;  /* 0x0000001e2300a20c */ /* 0x000fe20003f66070 */
[----:B------:R-:W-:Y:S01]  /*1f80*/  IMAD.MOV.U32 R30, RZ, RZ, R18 ;  /* 0x000000ffff1e7224 */ /* 0x000fe200078e0012 */
[----:B------:R-:W-:Y:S01]  /*1f90*/  LOP3.LUT R23, R22, 0x3ff00000, RZ, 0xfc, !PT ;  /* 0x3ff0000016177812 */ /* 0x000fe200078efcff */
[----:B------:R-:W-:Y:S01]  /*1fa0*/  IMAD.MOV.U32 R22, RZ, RZ, R28 ;  /* 0x000000ffff167224 */ /* 0x000fe200078e001c */
[----:B------:R-:W-:-:S04]  /*1fb0*/  @!P2 SEL R33, R36, 0x63400000, !P3 ;  /* 0x634000002421a807 */ /* 0x000fc80005800000 */
[----:B------:R-:W-:Y:S01]  /*1fc0*/  @!P2 LOP3.LUT R33, R33, 0x80000000, R19, 0xf8, !PT ;  /* 0x800000002121a812 */ /* 0x000fe200078ef813 */
[----:B------:R-:W0:Y:S02]  /*1fd0*/  @!P0 DMUL R22, R28, 8.98846567431157953865e+307 ;  /* 0x7fe000001c168828 */ /* 0x000e240000000000 */
[----:B0-----:R-:W0:Y:S01]  /*1fe0*/  MUFU.RCP64H R25, R23 ;  /* 0x0000001700197308 */ /* 0x001e220000001800 */
[----:B------:R-:W-:Y:S02]  /*1ff0*/  @!P2 LOP3.LUT R33, R33, 0x100000, RZ, 0xfc, !PT ;  /* 0x001000002121a812 */ /* 0x000fe400078efcff */
[----:B------:R-:W-:-:S05]  /*2000*/  @!P0 LOP3.LUT R38, R23, 0x7ff00000, RZ, 0xc0, !PT ;  /* 0x7ff0000017268812 */ /* 0x000fca00078ec0ff */
        /* <DEDUP_REMOVED lines=60> */
[----:B------:R-:W0:Y:S02]  /*23d0*/  DFMA R22, R32, -R22, R30 ;  /* 0x800000162016722b */ /* 0x000e24000000001e */
[C---:B0-----:R-:W-:Y:S01]  /*23e0*/  FSETP.NEU.AND P0, PT, R23.reuse, RZ, PT ;  /* 0x000000ff1700720b */ /* 0x041fe20003f0d000 */
[----:B------:R-:W-:Y:S01]  /*23f0*/  IMAD.MOV.U32 R22, RZ, RZ, RZ ;  /* 0x000000ffff167224 */ /* 0x000fe200078e00ff */
        /* <DEDUP_REMOVED lines=17> */
.L_x_271:
        /* <DEDUP_REMOVED lines=11> */
[----:B------:R-:W-:Y:S01]  /*25c0*/  @P0 LOP3.LUT R18, R25, 0x7ff00000, RZ, 0xfc, !PT ;  /* 0x7ff0000019120812 */ /* 0x000fe200078efcff */
[----:B------:R-:W-:Y:S02]  /*25d0*/  @!P0 IMAD.MOV.U32 R24, RZ, RZ, RZ ;  /* 0x000000ffff188224 */ /* 0x000fe400078e00ff */
[----:B------:R-:W-:Y:S01]  /*25e0*/  @P0 IMAD.MOV.U32 R24, RZ, RZ, RZ ;  /* 0x000000ffff180224 */ /* 0x000fe200078e00ff */
[----:B------:R-:W-:Y:S01]  /*25f0*/  @P0 MOV R25, R18 ;  /* 0x0000001200190202 */ /* 0x000fe20000000f00 */
[----:B------:R-:W-:Y:S06]  /*2600*/  BRA `(.L_x_272) ;  /* 0x0000000000147947 */ /* 0x000fec0003800000 */
.L_x_274:
[----:B------:R-:W-:Y:S01]  /*2610*/  LOP3.LUT R25, R29, 0x80000, RZ, 0xfc, !PT ;  /* 0x000800001d197812 */ /* 0x000fe200078efcff */
[----:B------:R-:W-:Y:S01]  /*2620*/  IMAD.MOV.U32 R24, RZ, RZ, R28 ;  /* 0x000000ffff187224 */ /* 0x000fe200078e001c */
[----:B------:R-:W-:Y:S06]  /*2630*/  BRA `(.L_x_272) ;  /* 0x0000000000087947 */ /* 0x000fec0003800000 */
.L_x_273:
[----:B------:R-:W-:Y:S01]  /*2640*/  LOP3.LUT R25, R19, 0x80000, RZ, 0xfc, !PT ;  /* 0x0008000013197812 */ /* 0x000fe200078efcff */
[----:B------:R-:W-:-:S07]  /*2650*/  IMAD.MOV.U32 R24, RZ, RZ, R18 ;  /* 0x000000ffff187224 */ /* 0x000fce00078e0012 */
.L_x_272:
[----:B------:R-:W-:Y:S05]  /*2660*/  BSYNC.RECONVERGENT B2 ;  /* 0x0000000000027941 */ /* 0x000fea0003800200 */
.L_x_270:
[----:B------:R-:W-:Y:S02]  /*2670*/  IMAD.MOV.U32 R35, RZ, RZ, 0x0 ;  /* 0x00000000ff237424 */ /* 0x000fe400078e00ff */
[----:B------:R-:W-:Y:S02]  /*2680*/  IMAD.MOV.U32 R22, RZ, RZ, R24 ;  /* 0x000000ffff167224 */ /* 0x000fe400078e0018 */
[----:B------:R-:W-:Y:S01]  /*2690*/  IMAD.MOV.U32 R23, RZ, RZ, R25 ;  /* 0x000000ffff177224 */ /* 0x000fe200078e0019 */
[----:B------:R-:W-:Y:S06]  /*26a0*/  RET.REL.NODEC R34 `(_ZN2at6native55_GLOBAL__N__6c1c77d0_17_DistanceKernel_cu_7dd49032_311431pdist_backward_kernel_cuda_implIdNS1_5distsIdE6lt_twoEEEvPT_PKS6_S9_S9_llllS6_dd) ;  /* 0xffffffd822547950 */ /* 0x000fec0003c3ffff */
        .weak           $__internal_29_$__cuda_sm20_dsqrt_rn_f64_mediumpath_v1
        .type           $__internal_29_$__cuda_sm20_dsqrt_rn_f64_mediumpath_v1,@function
        .size           $__internal_29_$__cuda_sm20_dsqrt_rn_f64_mediumpath_v1,($_ZN2at6native55_GLOBAL__N__6c1c77d0_17_DistanceKernel_cu_7dd49032_311431pdist_backward_kernel_cuda_implIdNS1_5distsIdE6lt_twoEEEvPT_PKS6_S9_S9_llllS6_dd$__internal_accurate_pow - $__internal_29_$__cuda_sm20_dsqrt_rn_f64_mediumpath_v1)
$__internal_29_$__cuda_sm20_dsqrt_rn_f64_mediumpath_v1:
        /* <DEDUP_REMOVED lines=19> */
.L_x_276:
        /* <DEDUP_REMOVED lines=55> */
.L_x_278:
[----:B------:R0:W1:Y:S02]  /*2b50*/  DADD R6, R4, R4 ;  /* 0x0000000004067229 */ /* 0x0000640000000004 */
.L_x_277:
[----:B------:R-:W-:Y:S05]  /*2b60*/  BSYNC.RECONVERGENT B1 ;  /* 0x0000000000017941 */ /* 0x000fea0003800200 */
.L_x_275:
[----:B0-----:R-:W-:Y:S02]  /*2b70*/  IMAD.MOV.U32 R4, RZ, RZ, R0 ;  /* 0x000000ffff047224 */ /* 0x001fe400078e0000 */
[----:B------:R-:W-:Y:S02]  /*2b80*/  IMAD.MOV.U32 R5, RZ, RZ, 0x0 ;  /* 0x00000000ff057424 */ /* 0x000fe400078e00ff */
[----:B-1----:R-:W-:Y:S02]  /*2b90*/  IMAD.MOV.U32 R14, RZ, RZ, R6 ;  /* 0x000000ffff0e7224 */ /* 0x002fe400078e0006 */
[----:B------:R-:W-:Y:S01]  /*2ba0*/  IMAD.MOV.U32 R15, RZ, RZ, R7 ;  /* 0x000000ffff0f7224 */ /* 0x000fe200078e0007 */
[----:B------:R-:W-:Y:S06]  /*2bb0*/  RET.REL.NODEC R4 `(_ZN2at6native55_GLOBAL__N__6c1c77d0_17_DistanceKernel_cu_7dd49032_311431pdist_backward_kernel_cuda_implIdNS1_5distsIdE6lt_twoEEEvPT_PKS6_S9_S9_llllS6_dd) ;  /* 0xffffffd404107950 */ /* 0x000fec0003c3ffff */
        .type           $_ZN2at6native55_GLOBAL__N__6c1c77d0_17_DistanceKernel_cu_7dd49032_311431pdist_backward_kernel_cuda_implIdNS1_5distsIdE6lt_twoEEEvPT_PKS6_S9_S9_llllS6_dd$__internal_accurate_pow,@function
        .size           $_ZN2at6native55_GLOBAL__N__6c1c77d0_17_DistanceKernel_cu_7dd49032_311431pdist_backward_kernel_cuda_implIdNS1_5distsIdE6lt_twoEEEvPT_PKS6_S9_S9_llllS6_dd$__internal_accurate_pow,(.L_x_804 - $_ZN2at6native55_GLOBAL__N__6c1c77d0_17_DistanceKernel_cu_7dd49032_311431pdist_backward_kernel_cuda_implIdNS1_5distsIdE6lt_twoEEEvPT_PKS6_S9_S9_llllS6_dd$__internal_accurate_pow)
$_ZN2at6native55_GLOBAL__N__6c1c77d0_17_DistanceKernel_cu_7dd49032_311431pdist_backward_kernel_cuda_implIdNS1_5distsIdE6lt_twoEEEvPT_PKS6_S9_S9_llllS6_dd$__internal_accurate_pow:
[----:B------:R-:W-:Y:S01]  /*2bc0*/  ISETP.GT.U32.AND P5, PT, R25, 0xfffff, PT ;  /* 0x000fffff1900780c */ /* 0x000fe20003fa4070 */
[----:B------:R-:W-:Y:S01]  /*2bd0*/  IMAD.MOV.U32 R24, RZ, RZ, R30 ;  /* 0x000000ffff187224 */ /* 0x000fe200078e001e */
[----:B------:R-:W-:Y:S01]  /*2be0*/  SHF.R.U32.HI R28, RZ, 0x14, R25 ;  /* 0x00000014ff1c7819 */ /* 0x000fe20000011619 */
[----:B------:R-:W-:Y:S01]  /*2bf0*/  UMOV UR14, 0x7d2cafe2 ;  /* 0x7d2cafe2000e7882 */ /* 0x000fe20000000000 */
[----:B------:R-:W-:Y:S01]  /*2c00*/  UMOV UR15, 0x3eb0f5ff ;  /* 0x3eb0f5ff000f7882 */ /* 0x000fe20000000000 */
[----:B------:R-:W-:Y:S01]  /*2c10*/  UMOV UR16, 0x3b39803f ;  /* 0x3b39803f00107882 */ /* 0x000fe20000000000 */
[----:B------:R-:W-:-:S07]  /*2c20*/  UMOV UR17, 0x3c7abc9e ;  /* 0x3c7abc9e00117882 */ /* 0x000fce0000000000 */
[----:B------:R0:W1:Y:S02]  /*2c30*/  @!P5 DMUL R26, R24, 1.80143985094819840000e+16 ;  /* 0x43500000181ad828 */ /* 0x0000640000000000 */
[----:B0-----:R-:W-:Y:S01]  /*2c40*/  IMAD.MOV.U32 R24, RZ, RZ, R25 ;  /* 0x000000ffff187224 */ /* 0x001fe200078e0019 */
[----:B-1----:R-:W-:Y:S01]  /*2c50*/  @!P5 LEA.HI R28, R27, 0xffffffca, RZ, 0xc ;  /* 0xffffffca1b1cd811 */ /* 0x002fe200078f60ff */
[----:B------:R-:W-:Y:S01]  /*2c60*/  @!P5 IMAD.MOV.U32 R24, RZ, RZ, R27 ;  /* 0x000000ffff18d224 */ /* 0x000fe200078e001b */
[C---:B------:R-:W-:Y:S01]  /*2c70*/  LOP3.LUT R25, R43.reuse, 0xff0fffff, RZ, 0xc0, !PT ;  /* 0xff0fffff2b197812 */ /* 0x040fe200078ec0ff */
[----:B------:R-:W-:Y:S01]  /*2c80*/  @!P5 IMAD.MOV.U32 R30, RZ, RZ, R26 ;  /* 0x000000ffff1ed224 */ /* 0x000fe200078e001a */
[----:B------:R-:W-:Y:S01]  /*2c90*/  SHF.L.U32 R26, R43, 0x1, RZ ;  /* 0x000000012b1a7819 */ /* 0x000fe200000006ff */
[----:B------:R-:W-:Y:S01]  /*2ca0*/  VIADD R50, R28, 0xfffffc01 ;  /* 0xfffffc011c327836 */ /* 0x000fe20000000000 */
[----:B------:R-:W-:Y:S02]  /*2cb0*/  LOP3.LUT R24, R24, 0x800fffff, RZ, 0xc0, !PT ;  /* 0x800fffff18187812 */ /* 0x000fe400078ec0ff */
[----:B------:R-:W-:-:S02]  /*2cc0*/  ISETP.GT.U32.AND P5, PT, R26, -0x2000001, PT ;  /* 0xfdffffff1a00780c */ /* 0x000fc40003fa4070 */
[----:B------:R-:W-:Y:S01]  /*2cd0*/  LOP3.LUT R31, R24, 0x3ff00000, RZ, 0xfc, !PT ;  /* 0x3ff00000181f7812 */ /* 0x000fe200078efcff */
[----:B------:R-:W-:Y:S01]  /*2ce0*/  IMAD.MOV.U32 R24, RZ, RZ, RZ ;  /* 0x000000ffff187224 */ /* 0x000fe200078e00ff */
[----:B------:R-:W-:Y:S02]  /*2cf0*/  SEL R43, R25, R43, P5 ;  /* 0x0000002b192b7207 */ /* 0x000fe40002800000 */
[----:B------:R-:W-:-:S13]  /*2d00*/  ISETP.GE.U32.AND P5, PT, R31, 0x3ff6a09f, PT ;  /* 0x3ff6a09f1f00780c */ /* 0x000fda0003fa6070 */
[----:B------:R-:W-:Y:S02]  /*2d10*/  @P5 VIADD R25, R31, 0xfff00000 ;  /* 0xfff000001f195836 */ /* 0x000fe40000000000 */
[----:B------:R-:W-:Y:S02]  /*2d20*/  @P5 VIADD R50, R28, 0xfffffc02 ;  /* 0xfffffc021c325836 */ /* 0x000fe40000000000 */
        /* <DEDUP_REMOVED lines=23> */
[----:B------:R-:W0:-:S15]  /*2ea0*/  DADD R30, R30, -1 ;  /* 0xbff000001e1e7429 */ /* 0x000e1e0000000000 */
        /* <DEDUP_REMOVED lines=29> */
[----:B0-----:R0:W1:Y:S02]  /*3080*/  DMUL R26, R28, R26 ;  /* 0x0000001a1c1a7228 */ /* 0x0010640000000000 */
[----:B0-----:R-:W-:Y:S02]  /*3090*/  IMAD.MOV.U32 R28, RZ, RZ, 0x41ad3b5a ;  /* 0x41ad3b5aff1c7424 */ /* 0x001fe400078e00ff */
[----:B------:R-:W-:Y:S02]  /*30a0*/  IMAD.MOV.U32 R29, RZ, RZ, 0x3ed0f5d2 ;  /* 0x3ed0f5d2ff1d7424 */ /* 0x000fe400078e00ff */
[----:B-1----:R-:W-:Y:S02]  /*30b0*/  VIADD R37, R27, 0x100000 ;  /* 0x001000001b257836 */ /* 0x002fe40000000000 */
[----:B------:R-:W-:-:S15]  /*30c0*/  IMAD.MOV.U32 R36, RZ, RZ, R26 ;  /* 0x000000ffff247224 */ /* 0x000fde00078e001a */
[----:B------:R-:W-:-:S15]  /*30d0*/  NOP ;  /* 0x0000000000007918 */ /* 0x000fde0000000000 */
[----:B------:R-:W-:-:S15]  /*30e0*/  NOP ;  /* 0x0000000000007918 */ /* 0x000fde0000000000 */
[----:B------:R-:W-:-:S11]  /*30f0*/  NOP ;  /* 0x0000000000007918 */ /* 0x000fd60000000000 */
[----:B------:R-:W0:-:S15]  /*3100*/  DMUL R32, R24, R24 ;  /* 0x0000001818207228 */ /* 0x000e1e0000000000 */
        /* <DEDUP_REMOVED lines=167> */
[----:B-1----:R-:W0:-:S15]  /*3b80*/  DADD R32, R32, R38 ;  /* 0x0000000020207229 */ /* 0x002e1e0000000026 */
        /* <DEDUP_REMOVED lines=220> */
.L_x_279:
        /* <DEDUP_REMOVED lines=10> */
[----:B------:R-:W-:Y:S06]  /*49f0*/  RET.REL.NODEC R24 `(_ZN2at6native55_GLOBAL__N__6c1c77d0_17_DistanceKernel_cu_7dd49032_311431pdist_backward_kernel_cuda_implIdNS1_5distsIdE6lt_twoEEEvPT_PKS6_S9_S9_llllS6_dd) ;  /* 0xffffffb418807950 */ /* 0x000fec0003c3ffff */
.L_x_280:
        /* <DEDUP_REMOVED lines=16> */
.L_x_804:


//--------------------- .text._ZN2at6native55_GLOBAL__N__6c1c77d0_17_DistanceKernel_cu_7dd49032_311431pdist_backward_kernel_cuda_implIdNS1_5distsIdE3oneEEEvPT_PKS6_S9_S9_llllS6_dd --------------------------
	.section	.text._ZN2at6native55_GLOBAL__N__6c1c77d0_17_DistanceKernel_cu_7dd49032_311431pdist_backward_kernel_cuda_implIdNS1_5distsIdE3oneEEEvPT_PKS6_S9_S9_llllS6_dd,"ax",@progbits
	.align	128
.text._ZN2at6native55_GLOBAL__N__6c1c77d0_17_DistanceKernel_cu_7dd49032_311431pdist_backward_kernel_cuda_implIdNS1_5distsIdE3oneEEEvPT_PKS6_S9_S9_llllS6_dd:
        .type           _ZN2at6native55_GLOBAL__N__6c1c77d0_17_DistanceKernel_cu_7dd49032_311431pdist_backward_kernel_cuda_implIdNS1_5distsIdE3oneEEEvPT_PKS6_S9_S9_llllS6_dd,@function
        .size           _ZN2at6native55_GLOBAL__N__6c1c77d0_17_DistanceKernel_cu_7dd49032_311431pdist_backward_kernel_cuda_implIdNS1_5distsIdE3oneEEEvPT_PKS6_S9_S9_llllS6_dd,(.L_x_808 - _ZN2at6native55_GLOBAL__N__6c1c77d0_17_DistanceKernel_cu_7dd49032_311431pdist_backward_kernel_cuda_implIdNS1_5distsIdE3oneEEEvPT_PKS6_S9_S9_llllS6_dd)
        .other          _ZN2at6native55_GLOBAL__N__6c1c77d0_17_DistanceKernel_cu_7dd49032_311431pdist_backward_kernel_cuda_implIdNS1_5distsIdE3oneEEEvPT_PKS6_S9_S9_llllS6_dd,@"STO_CUDA_ENTRY STV_DEFAULT"
_ZN2at6native55_GLOBAL__N__6c1c77d0_17_DistanceKernel_cu_7dd49032_311431pdist_backward_kernel_cuda_implIdNS1_5distsIdE3oneEEEvPT_PKS6_S9_S9_llllS6_dd:
        /* <DEDUP_REMOVED lines=74> */
[----:B------:R-:W-:Y:S05]  /*04a0*/  CALL.REL.NOINC `($__internal_31_$__cuda_sm20_dsqrt_rn_f64_mediumpath_v1) ;  /* 0x0000001c007c7944 */ /* 0x000fea0003c00000 */
.L_x_282:
[----:B------:R-:W-:Y:S05]  /*04b0*/  BSYNC.RECONVERGENT B0 ;  /* 0x0000000000007941 */ /* 0x000fea0003800200 */
.L_x_281:
        /* <DEDUP_REMOVED lines=15> */
[----:B--2---:R-:W-:-:S03]  /*05b0*/  IADD3 R19, P1, PT, -R2, UR18, RZ ;  /* 0x0000001202137c10 */ /* 0x004fc6000ff3e1ff */
[----:B------:R-:W-:Y:S01]  /*05c0*/  IMAD R9, R2, R3, R9 ;  /* 0x0000000302097224 */ /* 0x000fe200078e0209 */
[----:B------:R-:W-:Y:S01]  /*05d0*/  IADD3 R19, P2, PT, R19, -0x2, RZ ;  /* 0xfffffffe13137810 */ /* 0x000fe20007f5e0ff */
[----:B------:R-:W-:Y:S02]  /*05e0*/  IMAD.X R8, RZ, RZ, ~R3, P0 ;  /* 0x000000ffff087224 */ /* 0x000fe400000e0e03 */
[----:B------:R-:W-:Y:S01]  /*05f0*/  IMAD.IADD R7, R7, 0x1, R9 ;  /* 0x0000000107077824 */ /* 0x000fe200078e0209 */
[----:B-1----:R-:W-:Y:S01]  /*0600*/  IADD3 R13, PT, PT, R13, UR4, RZ ;  /* 0x000000040d0d7c10 */ /* 0x002fe2000fffe0ff */
[----:B------:R-:W-:-:S03]  /*0610*/  IMAD R8, R8, UR18, RZ ;  /* 0x0000001208087c24 */ /* 0x000fc6000f8e02ff */
[----:B------:R-:W-:Y:S01]  /*0620*/  LEA.HI R9, P0, R7, R6, RZ, 0x1 ;  /* 0x0000000607097211 */ /* 0x000fe200078108ff */
[----:B------:R-:W-:-:S04]  /*0630*/  IMAD R8, R11, UR19, R8 ;  /* 0x000000130b087c24 */ /* 0x000fc8000f8e0208 */
[----:B------:R-:W-:Y:S02]  /*0640*/  IMAD.X R0, RZ, RZ, R7, P0 ;  /* 0x000000ffff007224 */ /* 0x000fe400000e0607 */
[----:B------:R-:W-:-:S03]  /*0650*/  IMAD.WIDE.U32 R6, R11, UR18, R4 ;  /* 0x000000120b067c25 */ /* 0x000fc6000f8e0004 */
[--C-:B------:R-:W-:Y:S01]  /*0660*/  SHF.R.S64 R9, R9, 0x1, R0.reuse ;  /* 0x0000000109097819 */ /* 0x100fe20000001000 */
[----:B------:R-:W-:Y:S01]  /*0670*/  IMAD R5, R5, UR16, RZ ;  /* 0x0000001005057c24 */ /* 0x000fe2000f8e02ff */
[----:B------:R-:W-:Y:S02]  /*0680*/  SHF.R.S32.HI R11, RZ, 0x1, R0 ;  /* 0x00000001ff0b7819 */ /* 0x000fe40000011400 */
[----:B------:R-:W-:Y:S01]  /*0690*/  IADD3 R9, P0, PT, R9, R6, RZ ;  /* 0x0000000609097210 */ /* 0x000fe20007f1e0ff */
[----:B------:R-:W-:-:S03]  /*06a0*/  IMAD R17, R4, UR17, R5 ;  /* 0x0000001104117c24 */ /* 0x000fc6000f8e0205 */
[----:B------:R-:W-:Y:S02]  /*06b0*/  IADD3.X R11, PT, PT, R11, R7, R8, P0, !PT ;  /* 0x000000070b0b7210 */ /* 0x000fe400007fe408 */
[----:B------:R-:W-:Y:S02]  /*06c0*/  IADD3 R8, P0, PT, R2, 0x1, RZ ;  /* 0x0000000102087810 */ /* 0x000fe40007f1e0ff */
[----:B------:R-:W-:Y:S01]  /*06d0*/  MOV R7, UR19 ;  /* 0x0000001300077c02 */ /* 0x000fe20008000f00 */
[----:B------:R-:W-:Y:S02]  /*06e0*/  IMAD R10, R11, UR18, RZ ;  /* 0x000000120b0a7c24 */ /* 0x000fe4000f8e02ff */
[----:B------:R-:W-:Y:S01]  /*06f0*/  IMAD.X R0, RZ, RZ, R3, P0 ;  /* 0x000000ffff007224 */ /* 0x000fe200000e0603 */
[----:B------:R-:W-:Y:S01]  /*0700*/  IADD3.X R5, PT, PT, ~R3, -0x1, R7, P2, P1 ;  /* 0xffffffff03057810 */ /* 0x000fe200017e2507 */
[----:B------:R-:W-:Y:S01]  /*0710*/  IMAD.WIDE.U32 R6, R4, UR16, RZ ;  /* 0x0000001004067c25 */ /* 0x000fe2000f8e00ff */
[----:B------:R-:W-:-:S03]  /*0720*/  IADD3 R14, P0, PT, R9, R8, RZ ;  /* 0x00000008090e7210 */ /* 0x000fc60007f1e0ff */
[----:B------:R-:W-:Y:S02]  /*0730*/  IMAD R12, R5, UR18, RZ ;  /* 0x00000012050c7c24 */ /* 0x000fe4000f8e02ff */
[----:B------:R-:W-:Y:S01]  /*0740*/  IMAD.X R15, R11, 0x1, R0, P0 ;  /* 0x000000010b0f7824 */ /* 0x000fe200000e0600 */
[----:B---3--:R-:W-:Y:S01]  /*0750*/  LEA R20, P0, R6, UR22, 0x3 ;  /* 0x0000001606147c11 */ /* 0x008fe2000f8018ff */
[C---:B------:R-:W-:Y:S02]  /*0760*/  IMAD R11, R9.reuse, UR19, R10 ;  /* 0x00000013090b7c24 */ /* 0x040fe4000f8e020a */
[----:B------:R-:W-:-:S04]  /*0770*/  IMAD.WIDE.U32 R4, R9, UR18, R2 ;  /* 0x0000001209047c25 */ /* 0x000fc8000f8e0002 */
[----:B------:R-:W-:Y:S02]  /*0780*/  IMAD.IADD R7, R7, 0x1, R17 ;  /* 0x0000000107077824 */ /* 0x000fe400078e0211 */
[----:B------:R-:W-:Y:S02]  /*0790*/  IMAD R17, R19, UR19, R12 ;  /* 0x0000001313117c24 */ /* 0x000fe4000f8e020c */
[----:B------:R-:W-:Y:S01]  /*07a0*/  IMAD.IADD R5, R5, 0x1, R11 ;  /* 0x0000000105057824 */ /* 0x000fe200078e020b */
[----:B------:R-:W-:Y:S01]  /*07b0*/  LEA.HI.X R21, R6, UR23, R7, 0x3, P0 ;  /* 0x0000001706157c11 */ /* 0x000fe200080f1c07 */
[----:B------:R-:W-:Y:S01]  /*07c0*/  IMAD.WIDE.U32 R18, R19, UR18, R14 ;  /* 0x0000001213127c25 */ /* 0x000fe2000f8e000e */
[----:B-----5:R-:W-:-:S03]  /*07d0*/  ISETP.GE.U32.AND P0, PT, R13, UR6, PT ;  /* 0x000000060d007c0c */ /* 0x020fc6000bf06070 */
[----:B------:R-:W-:Y:S01]  /*07e0*/  IMAD R9, R5, UR6, RZ ;  /* 0x0000000605097c24 */ /* 0x000fe2000f8e02ff */
[----:B------:R-:W-:Y:S01]  /*07f0*/  ISETP.GE.AND.EX P0, PT, RZ, UR7, PT, P0 ;  /* 0x00000007ff007c0c */ /* 0x000fe2000bf06300 */
[----:B------:R-:W-:Y:S02]  /*0800*/  IMAD.IADD R5, R19, 0x1, R17 ;  /* 0x0000000113057824 */ /* 0x000fe400078e0211 */
[----:B------:R-:W-:Y:S02]  /*0810*/  IMAD R7, R15, UR6, RZ ;  /* 0x000000060f077c24 */ /* 0x000fe4000f8e02ff */
[----:B------:R-:W-:Y:S02]  /*0820*/  IMAD R11, R5, UR6, RZ ;  /* 0x00000006050b7c24 */ /* 0x000fe4000f8e02ff */
[----:B------:R-:W-:Y:S02]  /*0830*/  IMAD R29, R14, UR7, R7 ;  /* 0x000000070e1d7c24 */ /* 0x000fe4000f8e0207 */
[----:B------:R-:W-:-:S02]  /*0840*/  IMAD R11, R18, UR7, R11 ;  /* 0x00000007120b7c24 */ /* 0x000fc4000f8e020b */
[----:B------:R-:W-:-:S04]  /*0850*/  IMAD.WIDE.U32 R16, R4, UR6, RZ ;  /* 0x0000000604107c25 */ /* 0x000fc8000f8e00ff */
[----:B------:R-:W-:Y:S01]  /*0860*/  IMAD.WIDE.U32 R18, R18, UR6, RZ ;  /* 0x0000000612127c25 */ /* 0x000fe2000f8e00ff */
[----:B------:R-:W-:-:S03]  /*0870*/  IADD3 R5, P1, PT, R13, R16, RZ ;  /* 0x000000100d057210 */ /* 0x000fc60007f3e0ff */
[----:B------:R-:W-:Y:S01]  /*0880*/  IMAD.WIDE.U32 R14, R14, UR6, RZ ;  /* 0x000000060e0e7c25 */ /* 0x000fe2000f8e00ff */
[----:B------:R-:W-:-:S03]  /*0890*/  IADD3 R23, P5, PT, R13, R18, RZ ;  /* 0x000000120d177210 */ /* 0x000fc60007fbe0ff */
[----:B------:R-:W-:Y:S01]  /*08a0*/  IMAD R9, R4, UR7, R9 ;  /* 0x0000000704097c24 */ /* 0x000fe2000f8e0209 */
[----:B------:R-:W-:Y:S01]  /*08b0*/  IADD3 R7, P2, PT, R13, R14, RZ ;  /* 0x0000000e0d077210 */ /* 0x000fe20007f5e0ff */
[----:B------:R-:W-:Y:S01]  /*08c0*/  IMAD.IADD R29, R15, 0x1, R29 ;  /* 0x000000010f1d7824 */ /* 0x000fe200078e021d */
[----:B------:R-:W-:Y:S01]  /*08d0*/  LEA R4, P3, R5, UR20, 0x3 ;  /* 0x0000001405047c11 */ /* 0x000fe2000f8618ff */
[----:B------:R-:W-:Y:S01]  /*08e0*/  IMAD.IADD R27, R17, 0x1, R9 ;  /* 0x00000001111b7824 */ /* 0x000fe200078e0209 */
[----:B----4-:R-:W-:Y:S01]  /*08f0*/  LEA R6, P4, R7, UR8, 0x3 ;  /* 0x0000000807067c11 */ /* 0x010fe2000f8818ff */
[----:B------:R-:W-:Y:S01]  /*0900*/  IMAD.IADD R25, R19, 0x1, R11 ;  /* 0x0000000113197824 */ /* 0x000fe200078e020b */
[----:B------:R-:W-:Y:S01]  /*0910*/  IADD3.X R24, PT, PT, RZ, R29, RZ, P2, !PT ;  /* 0x0000001dff187210 */ /* 0x000fe200017fe4ff */
[----:B------:R-:W-:Y:S01]  /*0920*/  IMAD.X R12, RZ, RZ, R27, P1 ;  /* 0x000000ffff0c7224 */ /* 0x000fe200008e061b */
[----:B------:R-:W-:Y:S01]  /*0930*/  LEA R22, P2, R23, UR20, 0x3 ;  /* 0x0000001417167c11 */ /* 0x000fe2000f8418ff */
[----:B------:R-:W-:Y:S01]  /*0940*/  IMAD.X R10, RZ, RZ, R25, P5 ;  /* 0x000000ffff0a7224 */ /* 0x000fe200028e0619 */
[----:B------:R-:W-:Y:S01]  /*0950*/  LEA.HI.X R7, R7, UR9, R24, 0x3, P4 ;  /* 0x0000000907077c11 */ /* 0x000fe2000a0f1c18 */
[----:B------:R-:W-:Y:S01]  /*0960*/  IMAD R9, R3, UR6, RZ ;  /* 0x0000000603097c24 */ /* 0x000fe2000f8e02ff */
[----:B------:R-:W-:-:S02]  /*0970*/  LEA.HI.X R5, R5, UR21, R12, 0x3, P3 ;  /* 0x0000001505057c11 */ /* 0x000fc400098f1c0c */
[----:B------:R-:W-:Y:S01]  /*0980*/  LEA.HI.X R23, R23, UR21, R10, 0x3, P2 ;  /* 0x0000001517177c11 */ /* 0x000fe200090f1c0a */
[----:B------:R-:W-:Y:S01]  /*0990*/  IMAD R31, R2, UR7, R9 ;  /* 0x00000007021f7c24 */ /* 0x000fe2000f8e0209 */
[----:B------:R-:W-:Y:S06]  /*09a0*/  @P0 EXIT ;  /* 0x000000000000094d */ /* 0x000fec0003800000 */
[----:B------:R-:W5:Y:S01]  /*09b0*/  LDG.E.64 R20, desc[UR12][R20.64] ;  /* 0x0000000c14147981 */ /* 0x000f62000c1e1b00 */
[----:B------:R-:W-:Y:S01]  /*09c0*/  IMAD.WIDE.U32 R10, R2, UR6, RZ ;  /* 0x00000006020a7c25 */ /* 0x000fe2000f8e00ff */
[----:B------:R-:W-:Y:S01]  /*09d0*/  UIMAD.WIDE.U32 UR14, UR10, 0x8, URZ ;  /* 0x000000080a0e78a5 */ /* 0x000fe2000f8e00ff */
[----:B------:R-:W-:Y:S02]  /*09e0*/  BSSY.RECONVERGENT B0, `(.L_x_283) ;  /* 0x000003c000007945 */ /* 0x000fe40003800200 */
[----:B------:R-:W-:Y:S02]  /*09f0*/  IMAD R3, R0, UR6, RZ ;  /* 0x0000000600037c24 */ /* 0x000fe4000f8e02ff */
[----:B------:R-:W-:Y:S01]  /*0a00*/  IMAD.IADD R31, R11, 0x1, R31 ;  /* 0x000000010b1f7824 */ /* 0x000fe200078e021f */
[----:B------:R-:W-:Y:S01]  /*0a10*/  SHF.L.U32 R11, R10, 0x3, RZ ;  /* 0x000000030a0b7819 */ /* 0x000fe200000006ff */
[----:B------:R-:W-:Y:S02]  /*0a20*/  IMAD.U32 R12, RZ, RZ, UR8 ;  /* 0x00000008ff0c7e24 */ /* 0x000fe4000f8e00ff */
[----:B------:R-:W-:Y:S01]  /*0a30*/  IMAD R35, R8, UR7, R3 ;  /* 0x0000000708237c24 */ /* 0x000fe2000f8e0203 */
[----:B------:R-:W-:Y:S01]  /*0a40*/  SHF.L.U64.HI R0, R10, 0x3, R31 ;  /* 0x000000030a007819 */ /* 0x000fe2000001021f */
[----:B------:R-:W-:Y:S01]  /*0a50*/  IMAD.WIDE.U32 R2, R13, 0x8, RZ ;  /* 0x000000080d027825 */ /* 0x000fe200078e00ff */
[----:B------:R-:W-:-:S03]  /*0a60*/  IADD3 R33, P0, P1, R12, UR14, R11 ;  /* 0x0000000e0c217c10 */ /* 0x000fc6000f91e00b */
[----:B------:R-:W-:-:S04]  /*0a70*/  IMAD.WIDE.U32 R8, R8, UR6, RZ ;  /* 0x0000000608087c25 */ /* 0x000fc8000f8e00ff */
[----:B------:R-:W-:Y:S01]  /*0a80*/  IMAD.U32 R37, RZ, RZ, UR9 ;  /* 0x00000009ff257e24 */ /* 0x000fe2000f8e00ff */
[C---:B------:R-:W-:Y:S01]  /*0a90*/  LEA R31, P2, R8.reuse, UR8, 0x3 ;  /* 0x00000008081f7c11 */ /* 0x040fe2000f8418ff */
[----:B------:R-:W-:Y:S02]  /*0aa0*/  IMAD.MOV.U32 R12, RZ, RZ, R2 ;  /* 0x000000ffff0c7224 */ /* 0x000fe400078e0002 */
        /* <DEDUP_REMOVED lines=16> */
[----:B------:R-:W-:Y:S01]  /*0bb0*/  IADD3 R8, P0, PT, R2, R11, RZ ;  /* 0x0000000b02087210 */ /* 0x000fe20007f1e0ff */
[----:B------:R-:W-:Y:S01]  /*0bc0*/  IMAD.MOV.U32 R2, RZ, RZ, R22 ;  /* 0x000000ffff027224 */ /* 0x000fe200078e0016 */
[----:B------:R-:W-:-:S03]  /*0bd0*/  IADD3.X R33, PT, PT, R33, -0x1, ~R9, P2, P3 ;  /* 0xffffffff21217810 */ /* 0x000fc600017e6c09 */
[----:B------:R-:W-:Y:S01]  /*0be0*/  IMAD.X R9, R3, 0x1, R0, P0 ;  /* 0x0000000103097824 */ /* 0x000fe200000e0600 */
[----:B------:R-:W-:Y:S01]  /*0bf0*/  ISETP.NE.U32.AND P0, PT, R33, RZ, PT ;  /* 0x000000ff2100720c */ /* 0x000fe20003f05070 */
[----:B------:R-:W-:-:S12]  /*0c00*/  IMAD.MOV.U32 R3, RZ, RZ, R23 ;  /* 0x000000ffff037224 */ /* 0x000fd800078e0017 */
[----:B------:R-:W-:Y:S05]  /*0c10*/  @P0 BRA `(.L_x_284) ;  /* 0x0000000000500947 */ /* 0x000fea0003800000 */
[----:B------:R-:W0:Y:S01]  /*0c20*/  I2F.U32.RP R24, UR14 ;  /* 0x0000000e00187d06 */ /* 0x000e220008209000 */
[----:B------:R-:W-:Y:S02]  /*0c30*/  IADD3 R33, PT, PT, RZ, -UR14, RZ ;  /* 0x8000000eff217c10 */ /* 0x000fe4000fffe0ff */
[----:B------:R-:W-:-:S05]  /*0c40*/  ISETP.NE.U32.AND P2, PT, RZ, UR14, PT ;  /* 0x0000000eff007c0c */ /* 0x000fca000bf45070 */
        /* <DEDUP_REMOVED lines=14> */
[----:B------:R-:W-:Y:S02]  /*0d30*/  @P1 IADD3 R22, PT, PT, R22, 0x1, RZ ;  /* 0x0000000116161810 */ /* 0x000fe40007ffe0ff */
[----:B------:R-:W-:Y:S01]  /*0d40*/  @!P2 LOP3.LUT R22, RZ, UR14, RZ, 0x33, !PT ;  /* 0x0000000eff16ac12 */ /* 0x000fe2000f8e33ff */
[----:B------:R-:W-:Y:S06]  /*0d50*/  BRA `(.L_x_285) ;  /* 0x0000000000107947 */ /* 0x000fec0003800000 */
.L_x_284:
[----:B------:R-:W-:-:S07]  /*0d60*/  MOV R24, 0xd80 ;  /* 0x00000d8000187802 */ /* 0x000fce0000000f00 */
[----:B-----5:R-:W-:Y:S05]  /*0d70*/  CALL.REL.NOINC `($__internal_30_$__cuda_sm20_div_u64) ;  /* 0x0000001000147944 */ /* 0x020fea0003c00000 */
[----:B------:R-:W-:Y:S02]  /*0d80*/  IMAD.MOV.U32 R22, RZ, RZ, R26 ;  /* 0x000000ffff167224 */ /* 0x000fe400078e001a */
[----:B------:R-:W-:-:S07]  /*0d90*/  IMAD.MOV.U32 R23, RZ, RZ, R31 ;  /* 0x000000ffff177224 */ /* 0x000fce00078e001f */
.L_x_285:
[----:B------:R-:W-:Y:S05]  /*0da0*/  BSYNC.RECONVERGENT B0 ;  /* 0x0000000000007941 */ /* 0x000fea0003800200 */
.L_x_283:
[----:B------:R-:W-:Y:S01]  /*0db0*/  IADD3 R10, P2, PT, R22, R10, RZ ;  /* 0x0000000a160a7210 */ /* 0x000fe20007f5e0ff */
[----:B------:R-:W-:Y:S01]  /*0dc0*/  BSSY.RECONVERGENT B0, `(.L_x_286) ;  /* 0x000004d000007945 */ /* 0x000fe20003800200 */
[----:B------:R-:W-:Y:S02]  /*0dd0*/  IADD3 R24, P1, PT, R12, R11, RZ ;  /* 0x0000000b0c187210 */ /* 0x000fe40007f3e0ff */
[----:B------:R-:W-:-:S04]  /*0de0*/  LOP3.LUT R22, R10, 0x3, RZ, 0xc0, !PT ;  /* 0x000000030a167812 */ /* 0x000fc800078ec0ff */
[----:B------:R-:W-:Y:S01]  /*0df0*/  ISETP.NE.U32.AND P0, PT, R22, 0x3, PT ;  /* 0x000000031600780c */ /* 0x000fe20003f05070 */
[----:B------:R-:W-:Y:S01]  /*0e00*/  IMAD.X R22, RZ, RZ, R23, P2 ;  /* 0x000000ffff167224 */ /* 0x000fe200010e0617 */
[----:B------:R-:W-:Y:S02]  /*0e10*/  IADD3.X R23, PT, PT, R13, R0, RZ, P1, !PT ;  /* 0x000000000d177210 */ /* 0x000fe40000ffe4ff */
        /* <DEDUP_REMOVED lines=14> */
.L_x_289:
[----:B0-----:R-:W-:Y:S01]  /*0f00*/  IADD3 R14, P0, PT, R12, R3, RZ ;  /* 0x000000030c0e7210 */ /* 0x001fe20007f1e0ff */
[----:B------:R-:W-:-:S04]  /*0f10*/  IMAD.MOV.U32 R25, RZ, RZ, R23 ;  /* 0x000000ffff197224 */ /* 0x000fc800078e0017 */
[----:B------:R-:W-:Y:S01]  /*0f20*/  IMAD.X R15, R13, 0x1, R26, P0 ;  /* 0x000000010d0f7824 */ /* 0x000fe200000e061a */
[----:B------:R-:W2:Y:S05]  /*0f30*/  LDG.E.64 R6, desc[UR12][R24.64] ;  /* 0x0000000c18067981 */ /* 0x000eaa000c1e1b00 */
[----:B------:R-:W2:Y:S01]  /*0f40*/  LDG.E.64 R14, desc[UR12][R14.64] ;  /* 0x0000000c0e0e7981 */ /* 0x000ea2000c1e1b00 */
[----:B------:R-:W-:Y:S01]  /*0f50*/  MOV R23, RZ ;  /* 0x000000ff00177202 */ /* 0x000fe20000000f00 */
[----:B--2---:R-:W0:-:S15]  /*0f60*/  DADD R6, R6, -R14 ;  /* 0x0000000006067229 */ /* 0x004e1e000000080e */
[----:B------:R-:W-:-:S15]  /*0f70*/  NOP ;  /* 0x0000000000007918 */ /* 0x000fde0000000000 */
[----:B------:R-:W-:-:S15]  /*0f80*/  NOP ;  /* 0x0000000000007918 */ /* 0x000fde0000000000 */
[----:B------:R-:W-:-:S15]  /*0f90*/  NOP ;  /* 0x0000000000007918 */ /* 0x000fde0000000000 */
[----:B------:R-:W-:-:S04]  /*0fa0*/  NOP ;  /* 0x0000000000007918 */ /* 0x000fc80000000000 */
[----:B0-----:R-:W0:Y:S02]  /*0fb0*/  DSETP.GT.AND P0, PT, R6, RZ, PT ;  /* 0x000000ff0600722a */ /* 0x001e240003f04000 */
[----:B0-----:R-:W-:-:S15]  /*0fc0*/  @!P0 IMAD.MOV R23, RZ, RZ, -0x1 ;  /* 0xffffffffff178424 */ /* 0x001fde00078e02ff */
[----:B------:R-:W-:-:S15]  /*0fd0*/  NOP ;  /* 0x0000000000007918 */ /* 0x000fde0000000000 */
[----:B------:R-:W-:-:S15]  /*0fe0*/  NOP ;  /* 0x0000000000007918 */ /* 0x000fde0000000000 */
[----:B------:R-:W-:-:S15]  /*0ff0*/  NOP ;  /* 0x0000000000007918 */ /* 0x000fde0000000000 */
[----:B------:R-:W-:-:S02]  /*1000*/  NOP ;  /* 0x0000000000007918 */ /* 0x000fc40000000000 */
[----:B------:R0:W1:Y:S02]  /*1010*/  DSETP.GEU.AND P1, PT, R6, RZ, PT ;  /* 0x000000ff0600722a */ /* 0x0000640003f2e000 */
[----:B0-----:R-:W-:Y:S02]  /*1020*/  SEL R6, RZ, 0x1, !P0 ;  /* 0x00000001ff067807 */ /* 0x001fe40004000000 */
[----:B------:R-:W-:-:S03]  /*1030*/  IADD3 R14, P0, PT, R12, R19, RZ ;  /* 0x000000130c0e7210 */ /* 0x000fc60007f1e0ff */
[----:B-1----:R-:W-:Y:S01]  /*1040*/  @P1 IMAD.MOV R23, RZ, RZ, R6 ;  /* 0x000000ffff171224 */ /* 0x002fe200078e0206 */
[----:B------:R-:W-:Y:S01]  /*1050*/  IADD3 R8, P1, PT, R12, R5, RZ ;  /* 0x000000050c087210 */ /* 0x000fe20007f3e0ff */
[----:B------:R-:W-:Y:S01]  /*1060*/  IMAD.X R15, R13, 0x1, R18, P0 ;  /* 0x000000010d0f7824 */ /* 0x000fe200000e0612 */
[----:B------:R-:W-:-:S15]  /*1070*/  IADD3 R4, P0, PT, R4, -0x1, RZ ;  /* 0xffffffff04047810 */ /* 0x000fde0007f1e0ff */
[----:B------:R-:W-:-:S15]  /*1080*/  NOP ;  /* 0x0000000000007918 */ /* 0x000fde0000000000 */
[----:B------:R-:W-:-:S15]  /*1090*/  NOP ;  /* 0x0000000000007918 */ /* 0x000fde0000000000 */
[----:B------:R-:W-:-:S09]  /*10a0*/  NOP ;  /* 0x0000000000007918 */ /* 0x000fd20000000000 */
[----:B------:R0:W1:Y:S01]  /*10b0*/  I2F.F64 R6, R23 ;  /* 0x0000001700067312 */ /* 0x0000620000201c00 */
[----:B------:R-:W-:Y:S01]  /*10c0*/  IMAD.X R9, R13, 0x1, R28, P1 ;  /* 0x000000010d097824 */ /* 0x000fe200008e061c */
[----:B------:R-:W-:Y:S02]  /*10d0*/  IADD3.X R2, PT, PT, R2, -0x1, RZ, P0, !PT ;  /* 0xffffffff02027810 */ /* 0x000fe400007fe4ff */
[----:B------:R-:W-:Y:S02]  /*10e0*/  ISETP.NE.U32.AND P0, PT, R4, RZ, PT ;  /* 0x000000ff0400720c */ /* 0x000fe40003f05070 */
[----:B------:R-:W-:Y:S02]  /*10f0*/  IADD3 R24, P1, P2, R11, UR14, R12 ;  /* 0x0000000e0b187c10 */ /* 0x000fe4000fa3e00c */
[----:B------:R-:W-:Y:S02]  /*1100*/  ISETP.NE.AND.EX P0, PT, R2, RZ, PT, P0 ;  /* 0x000000ff0200720c */ /* 0x000fe40003f05300 */
[----:B------:R-:W-:-:S02]  /*1110*/  IADD3 R12, P3, PT, R12, UR14, RZ ;  /* 0x0000000e0c0c7c10 */ /* 0x000fc4000ff7e0ff */
[----:B0-----:R-:W-:Y:S02]  /*1120*/  IADD3.X R23, PT, PT, R0, UR15, R13, P1, P2 ;  /* 0x0000000f00177c10 */ /* 0x001fe40008fe440d */
[----:B------:R-:W-:-:S15]  /*1130*/  IADD3.X R13, PT, PT, R13, UR15, RZ, P3, !PT ;  /* 0x0000000f0d0d7c10 */ /* 0x000fde0009ffe4ff */
[----:B------:R-:W-:-:S15]  /*1140*/  NOP ;  /* 0x0000000000007918 */ /* 0x000fde0000000000 */
[----:B------:R-:W-:-:S15]  /*1150*/  NOP ;  /* 0x0000000000007918 */ /* 0x000fde0000000000 */
[----:B------:R-:W-:-:S05]  /*1160*/  NOP ;  /* 0x0000000000007918 */ /* 0x000fca0000000000 */
[----:B-1---5:R-:W0:Y:S02]  /*1170*/  DMUL R6, R20, R6 ;  /* 0x0000000614067228 */ /* 0x022e240000000000 */
[----:B0-----:R0:W-:-:S15]  /*1180*/  STG.E.64 desc[UR12][R8.64], R6 ;  /* 0x0000000608007986 */ /* 0x0011de000c101b0c */
[----:B------:R-:W-:-:S15]  /*1190*/  NOP ;  /* 0x0000000000007918 */ /* 0x000fde0000000000 */
[----:B------:R-:W-:-:S15]  /*11a0*/  NOP ;  /* 0x0000000000007918 */ /* 0x000fde0000000000 */
[----:B------:R-:W-:-:S15]  /*11b0*/  NOP ;  /* 0x0000000000007918 */ /* 0x000fde0000000000 */
[----:B------:R-:W-:-:S02]  /*11c0*/  NOP ;  /* 0x0000000000007918 */ /* 0x000fc40000000000 */
[----:B------:R-:W1:Y:S02]  /*11d0*/  DADD R16, -RZ, -R6 ;  /* 0x00000000ff107229 */ /* 0x000e640000000906 */
[----:B-1----:R0:W-:Y:S01]  /*11e0*/  STG.E.64 desc[UR12][R14.64], R16 ;  /* 0x000000100e007986 */ /* 0x0021e2000c101b0c */
[----:B------:R-:W-:Y:S05]  /*11f0*/  @P0 BRA `(.L_x_289) ;  /* 0xfffffffc00400947 */ /* 0x000fea000383ffff */
[----:B------:R-:W-:Y:S05]  /*1200*/  BSYNC.RECONVERGENT B1 ;  /* 0x0000000000017941 */ /* 0x000fea0003800200 */
.L_x_288:
[-C--:B------:R-:W-:Y:S01]  /*1210*/  IADD3 R4, P1, PT, R5, R12.reuse, RZ ;  /* 0x0000000c05047210 */ /* 0x080fe20007f3e0ff */
[----:B0-----:R-:W-:Y:S01]  /*1220*/  IMAD.MOV.U32 R8, RZ, RZ, R24 ;  /* 0x000000ffff087224 */ /* 0x001fe200078e0018 */
[-C--:B------:R-:W-:Y:S01]  /*1230*/  IADD3 R6, P2, PT, R3, R12.reuse, RZ ;  /* 0x0000000c03067210 */ /* 0x080fe20007f5e0ff */
[----:B------:R-:W-:Y:S01]  /*1240*/  IMAD.MOV.U32 R9, RZ, RZ, R23 ;  /* 0x000000ffff097224 */ /* 0x000fe200078e0017 */
[----:B------:R-:W-:Y:S01]  /*1250*/  IADD3 R2, P0, PT, R19, R12, RZ ;  /* 0x0000000c13027210 */ /* 0x000fe20007f1e0ff */
[--C-:B------:R-:W-:Y:S02]  /*1260*/  IMAD.X R5, R28, 0x1, R13.reuse, P1 ;  /* 0x000000011c057824 */ /* 0x100fe400008e060d */
[----:B------:R-:W-:Y:S01]  /*1270*/  IMAD.X R7, R26, 0x1, R13, P2 ;  /* 0x000000011a077824 */ /* 0x000fe200010e060d */
[----:B------:R-:W-:-:S09]  /*1280*/  IADD3.X R3, PT, PT, R18, R13, RZ, P0, !PT ;  /* 0x0000000d12037210 */ /* 0x000fd200007fe4ff */
.L_x_287:
[----:B------:R-:W-:Y:S05]  /*1290*/  BSYNC.RECONVERGENT B0 ;  /* 0x0000000000007941 */ /* 0x000fea0003800200 */
.L_x_286:
[----:B------:R-:W-:-:S04]  /*12a0*/  ISETP.GE.U32.AND P0, PT, R10, 0x3, PT ;  /* 0x000000030a00780c */ /* 0x000fc80003f06070 */
[----:B------:R-:W-:-:S13]  /*12b0*/  ISETP.GE.U32.AND.EX P0, PT, R22, RZ, PT, P0 ;  /* 0x000000ff1600720c */ /* 0x000fda0003f06100 */
[----:B------:R-:W-:Y:S05]  /*12c0*/  @!P0 EXIT ;  /* 0x000000000000894d */ /* 0x000fea0003800000 */
[----:B------:R-:W0:Y:S02]  /*12d0*/  LDC.64 R12, c[0x0][0x3b0] ;  /* 0x0000ec00ff0c7b82 */ /* 0x000e240000000a00 */
[----:B0-----:R-:W-:-:S04]  /*12e0*/  LEA R11, P0, R12, R11, 0x3 ;  /* 0x0000000b0c0b7211 */ /* 0x001fc800078018ff */
[----:B------:R-:W-:-:S09]  /*12f0*/  LEA.HI.X R0, R12, R0, R13, 0x3, P0 ;  /* 0x000000000c007211 */ /* 0x000fd200000f1c0d */
.L_x_290:
[----:B------:R-:W-:Y:S01]  /*1300*/  MOV R22, R24 ;  /* 0x0000001800167202 */ /* 0x000fe20000000f00 */
[----:B0-----:R-:W2:Y:S04]  /*1310*/  LDG.E.64 R14, desc[UR12][R6.64] ;  /* 0x0000000c060e7981 */ /* 0x001ea8000c1e1b00 */
[----:B------:R-:W2:Y:S02]  /*1320*/  LDG.E.64 R12, desc[UR12][R22.64] ;  /* 0x0000000c160c7981 */ /* 0x000ea4000c1e1b00 */
        /* <DEDUP_REMOVED lines=15> */
[----:B0-----:R-:W-:Y:S01]  /*1420*/  @P1 IMAD.MOV R14, RZ, RZ, R10 ;  /* 0x000000ffff0e1224 */ /* 0x001fe200078e020a */
[----:B------:R-:W-:-:S15]  /*1430*/  IADD3 R16, P1, PT, R6, UR14, RZ ;  /* 0x0000000e06107c10 */ /* 0x000fde000ff3e0ff */
[----:B------:R-:W-:-:S15]  /*1440*/  NOP ;  /* 0x0000000000007918 */ /* 0x000fde0000000000 */
[----:B------:R-:W-:-:S15]  /*1450*/  NOP ;  /* 0x0000000000007918 */ /* 0x000fde0000000000 */
[----:B------:R-:W-:-:S15]  /*1460*/  NOP ;  /* 0x0000000000007918 */ /* 0x000fde0000000000 */
[----:B------:R-:W-:-:S01]  /*1470*/  NOP ;  /* 0x0000000000007918 */ /* 0x000fc20000000000 */
[----:B------:R-:W0:Y:S01]  /*1480*/  I2F.F64 R12, R14 ;  /* 0x0000000e000c7312 */ /* 0x000e220000201c00 */
[----:B------:R-:W-:-:S15]  /*1490*/  IADD3.X R17, PT, PT, R7, UR15, RZ, P1, !PT ;  /* 0x0000000f07117c10 */ /* 0x000fde0008ffe4ff */
[----:B------:R-:W-:-:S15]  /*14a0*/  NOP ;  /* 0x0000000000007918 */ /* 0x000fde0000000000 */
[----:B------:R-:W-:-:S15]  /*14b0*/  NOP ;  /* 0x0000000000007918 */ /* 0x000fde0000000000 */
[----:B------:R-:W-:-:S15]  /*14c0*/  NOP ;  /* 0x0000000000007918 */ /* 0x000fde0000000000 */
[----:B------:R-:W-:-:S03]  /*14d0*/  NOP ;  /* 0x0000000000007918 */ /* 0x000fc60000000000 */
[----:B0----5:R-:W0:Y:S02]  /*14e0*/  DMUL R12, R20, R12 ;  /* 0x0000000c140c7228 */ /* 0x021e240000000000 */
[----:B0-----:R-:W-:-:S15]  /*14f0*/  STG.E.64 desc[UR12][R4.64], R12 ;  /* 0x0000000c04007986 */ /* 0x001fde000c101b0c */
[----:B------:R-:W-:-:S15]  /*1500*/  NOP ;  /* 0x0000000000007918 */ /* 0x000fde0000000000 */
[----:B------:R-:W-:-:S15]  /*1510*/  NOP ;  /* 0x0000000000007918 */ /* 0x000fde0000000000 */
[----:B------:R-:W-:-:S15]  /*1520*/  NOP ;  /* 0x0000000000007918 */ /* 0x000fde0000000000 */
[----:B------:R-:W-:-:S02]  /*1530*/  NOP ;  /* 0x0000000000007918 */ /* 0x000fc40000000000 */
        /* <DEDUP_REMOVED lines=9> */
[----:B-1----:R-:W-:-:S04]  /*15d0*/  IMAD.U32 R17, RZ, RZ, UR10 ;  /* 0x0000000aff117e24 */ /* 0x002fc8000f8e00ff */
[----:B------:R-:W-:-:S15]  /*15e0*/  IMAD.WIDE.U32 R16, R17, 0x10, R6 ;  /* 0x0000001011107825 */ /* 0x000fde00078e0006 */
[----:B------:R-:W-:-:S15]  /*15f0*/  NOP ;  /* 0x0000000000007918 */ /* 0x000fde0000000000 */
[----:B------:R-:W-:-:S15]  /*1600*/  NOP ;  /* 0x0000000000007918 */ /* 0x000fde0000000000 */
[----:B------:R-:W-:-:S13]  /*1610*/  NOP ;  /* 0x0000000000007918 */ /* 0x000fda0000000000 */
[----:B--2---:R-:W1:Y:S02]  /*1620*/  DSETP.GT.AND P0, PT, R14, RZ, PT ;  /* 0x000000ff0e00722a */ /* 0x004e640003f04000 */
[----:B-1----:R-:W-:Y:S02]  /*1630*/  SEL R10, RZ, 0x1, !P0 ;  /* 0x00000001ff0a7807 */ /* 0x002fe40004000000 */
[----:B------:R-:W-:Y:S02]  /*1640*/  @!P0 IADD3 R28, PT, PT, RZ, -0x1, RZ ;  /* 0xffffffffff1c8810 */ /* 0x000fe40007ffe0ff */
[----:B0-----:R-:W-:-:S04]  /*1650*/  IADD3 R24, P0, PT, R4, UR14, RZ ;  /* 0x0000000e04187c10 */ /* 0x001fc8000ff1e0ff */
[----:B------:R-:W-:-:S15]  /*1660*/  IADD3.X R25, PT, PT, R5, UR15, RZ, P0, !PT ;  /* 0x0000000f05197c10 */ /* 0x000fde00087fe4ff */
[----:B------:R-:W-:-:S15]  /*1670*/  NOP ;  /* 0x0000000000007918 */ /* 0x000fde0000000000 */
[----:B------:R-:W-:-:S15]  /*1680*/  NOP ;  /* 0x0000000000007918 */ /* 0x000fde0000000000 */
[----:B------:R-:W-:-:S09]  /*1690*/  NOP ;  /* 0x0000000000007918 */ /* 0x000fd20000000000 */
[----:B------:R-:W0:Y:S02]  /*16a0*/  DSETP.GEU.AND P1, PT, R14, RZ, PT ;  /* 0x000000ff0e00722a */ /* 0x000e240003f2e000 */
[----:B0-----:R-:W-:Y:S01]  /*16b0*/  @P1 IMAD.MOV R28, RZ, RZ, R10 ;  /* 0x000000ffff1c1224 */ /* 0x001fe200078e020a */
[----:B------:R-:W-:Y:S01]  /*16c0*/  IADD3 R26, P1, PT, R2, UR14, RZ ;  /* 0x0000000e021a7c10 */ /* 0x000fe2000ff3e0ff */
[----:B------:R-:W-:-:S15]  /*16d0*/  IMAD.U32 R15, RZ, RZ, UR10 ;  /* 0x0000000aff0f7e24 */ /* 0x000fde000f8e00ff */
[----:B------:R-:W-:-:S15]  /*16e0*/  NOP ;  /* 0x0000000000007918 */ /* 0x000fde0000000000 */
[----:B------:R-:W-:-:S15]  /*16f0*/  NOP ;  /* 0x0000000000007918 */ /* 0x000fde0000000000 */
[----:B------:R-:W-:-:S15]  /*1700*/  NOP ;  /* 0x0000000000007918 */ /* 0x000fde0000000000 */
[----:B------:R-:W0:Y:S01]  /*1710*/  I2F.F64 R12, R28 ;  /* 0x0000001c000c7312 */ /* 0x000e220000201c00 */
[----:B------:R-:W-:Y:S01]  /*1720*/  IADD3.X R27, PT, PT, R3, UR15, RZ, P1, !PT ;  /* 0x0000000f031b7c10 */ /* 0x000fe20008ffe4ff */
[----:B------:R-:W-:-:S15]  /*1730*/  IMAD.WIDE.U32 R14, R15, 0x10, R22 ;  /* 0x000000100f0e7825 */ /* 0x000fde00078e0016 */
[----:B------:R-:W-:-:S15]  /*1740*/  NOP ;  /* 0x0000000000007918 */ /* 0x000fde0000000000 */
[----:B------:R-:W-:-:S15]  /*1750*/  NOP ;  /* 0x0000000000007918 */ /* 0x000fde0000000000 */
[----:B------:R-:W-:-:S15]  /*1760*/  NOP ;  /* 0x0000000000007918 */ /* 0x000fde0000000000 */
[----:B------:R-:W-:-:S02]  /*1770*/  NOP ;  /* 0x0000000000007918 */ /* 0x000fc40000000000 */
[----:B0-----:R-:W0:Y:S02]  /*1780*/  DMUL R12, R20, R12 ;  /* 0x0000000c140c7228 */ /* 0x001e240000000000 */
[----:B0-----:R0:W-:-:S15]  /*1790*/  STG.E.64 desc[UR12][R24.64], R12 ;  /* 0x0000000c18007986 */ /* 0x0011de000c101b0c */
[----:B------:R-:W-:-:S15]  /*17a0*/  NOP ;  /* 0x0000000000007918 */ /* 0x000fde0000000000 */
[----:B------:R-:W-:-:S15]  /*17b0*/  NOP ;  /* 0x0000000000007918 */ /* 0x000fde0000000000 */
[----:B------:R-:W-:-:S15]  /*17c0*/  NOP ;  /* 0x0000000000007918 */ /* 0x000fde0000000000 */
[----:B------:R-:W-:-:S02]  /*17d0*/  NOP ;  /* 0x0000000000007918 */ /* 0x000fc40000000000 */
[----:B------:R-:W1:Y:S02]  /*17e0*/  DADD R28, -RZ, -R12 ;  /* 0x00000000ff1c7229 */ /* 0x000e64000000090c */
[----:B-1----:R1:W-:Y:S04]  /*17f0*/  STG.E.64 desc[UR12][R26.64], R28 ;  /* 0x0000001c1a007986 */ /* 0x0023e8000c101b0c */
[----:B------:R-:W2:Y:S04]  /*1800*/  LDG.E.64 R14, desc[UR12][R14.64] ;  /* 0x0000000c0e0e7981 */ /* 0x000ea8000c1e1b00 */
[----:B------:R-:W2:Y:S01]  /*1810*/  LDG.E.64 R16, desc[UR12][R16.64] ;  /* 0x0000000c10107981 */ /* 0x000ea2000c1e1b00 */
[----:B------:R-:W-:Y:S01]  /*1820*/  IMAD.MOV.U32 R30, RZ, RZ, RZ ;  /* 0x000000ffff1e7224 */ /* 0x000fe200078e00ff */
[----:B0-----:R-:W-:-:S05]  /*1830*/  MOV R25, UR10 ;  /* 0x0000000a00197c02 */ /* 0x001fca0008000f00 */
[----:B------:R-:W-:-:S15]  /*1840*/  IMAD.WIDE.U32 R24, R25, 0x18, R6 ;  /* 0x0000001819187825 */ /* 0x000fde00078e0006 */
[----:B------:R-:W-:-:S15]  /*1850*/  NOP ;  /* 0x0000000000007918 */ /* 0x000fde0000000000 */
[----:B------:R-:W-:-:S15]  /*1860*/  NOP ;  /* 0x0000000000007918 */ /* 0x000fde0000000000 */
[----:B------:R-:W-:-:S02]  /*1870*/  NOP ;  /* 0x0000000000007918 */ /* 0x000fc40000000000 */
[----:B--2---:R0:W2:Y:S02]  /*1880*/  DADD R18, R14, -R16 ;  /* 0x000000000e127229 */ /* 0x0040a40000000810 */
[----:B0-----:R-:W-:Y:S02]  /*1890*/  IMAD.U32 R15, RZ, RZ, UR10 ;  /* 0x0000000aff0f7e24 */ /* 0x001fe4000f8e00ff */
[----:B------:R-:W-:Y:S02]  /*18a0*/  IMAD.U32 R17, RZ, RZ, UR10 ;  /* 0x0000000aff117e24 */ /* 0x000fe4000f8e00ff */
[----:B------:R-:W-:-:S04]  /*18b0*/  IMAD.WIDE.U32 R14, R15, 0x10, R4 ;  /* 0x000000100f0e7825 */ /* 0x000fc800078e0004 */
[----:B------:R-:W-:-:S15]  /*18c0*/  IMAD.WIDE.U32 R16, R17, 0x10, R2 ;  /* 0x0000001011107825 */ /* 0x000fde00078e0002 */
[----:B------:R-:W-:-:S15]  /*18d0*/  NOP ;  /* 0x0000000000007918 */ /* 0x000fde0000000000 */
[----:B------:R-:W-:-:S15]  /*18e0*/  NOP ;  /* 0x0000000000007918 */ /* 0x000fde0000000000 */
[----:B------:R-:W-:-:S09]  /*18f0*/  NOP ;  /* 0x0000000000007918 */ /* 0x000fd20000000000 */
[----:B--2---:R-:W0:Y:S02]  /*1900*/  DSETP.GT.AND P0, PT, R18, RZ, PT ;  /* 0x000000ff1200722a */ /* 0x004e240003f04000 */
[----:B0-----:R-:W-:Y:S02]  /*1910*/  SEL R10, RZ, 0x1, !P0 ;  /* 0x00000001ff0a7807 */ /* 0x001fe40004000000 */
[----:B------:R-:W-:-:S15]  /*1920*/  @!P0 IADD3 R30, PT, PT, RZ, -0x1, RZ ;  /* 0xffffffffff1e8810 */ /* 0x000fde0007ffe0ff */
[----:B------:R-:W-:-:S15]  /*1930*/  NOP ;  /* 0x0000000000007918 */ /* 0x000fde0000000000 */
[----:B------:R-:W-:-:S15]  /*1940*/  NOP ;  /* 0x0000000000007918 */ /* 0x000fde0000000000 */
[----:B------:R-:W-:-:S15]  /*1950*/  NOP ;  /* 0x0000000000007918 */ /* 0x000fde0000000000 */
[----:B------:R-:W0:Y:S02]  /*1960*/  DSETP.GEU.AND P1, PT, R18, RZ, PT ;  /* 0x000000ff1200722a */ /* 0x000e240003f2e000 */
[----:B0-----:R-:W-:Y:S02]  /*1970*/  @P1 IMAD.MOV R30, RZ, RZ, R10 ;  /* 0x000000ffff1e1224 */ /* 0x001fe400078e020a */
[----:B------:R-:W-:-:S15]  /*1980*/  IMAD.U32 R19, RZ, RZ, UR10 ;  /* 0x0000000aff137e24 */ /* 0x000fde000f8e00ff */
[----:B------:R-:W-:-:S15]  /*1990*/  NOP ;  /* 0x0000000000007918 */ /* 0x000fde0000000000 */
[----:B------:R-:W-:-:S15]  /*19a0*/  NOP ;  /* 0x0000000000007918 */ /* 0x000fde0000000000 */
[----:B------:R-:W-:-:S15]  /*19b0*/  NOP ;  /* 0x0000000000007918 */ /* 0x000fde0000000000 */
[----:B------:R-:W0:Y:S01]  /*19c0*/  I2F.F64 R12, R30 ;  /* 0x0000001e000c7312 */ /* 0x000e220000201c00 */
[----:B------:R-:W-:-:S15]  /*19d0*/  IMAD.WIDE.U32 R18, R19, 0x18, R22 ;  /* 0x0000001813127825 */ /* 0x000fde00078e0016 */
[----:B------:R-:W-:-:S15]  /*19e0*/  NOP ;  /* 0x0000000000007918 */ /* 0x000fde0000000000 */
[----:B------:R-:W-:-:S15]  /*19f0*/  NOP ;  /* 0x0000000000007918 */ /* 0x000fde0000000000 */
[----:B------:R-:W-:-:S15]  /*1a00*/  NOP ;  /* 0x0000000000007918 */ /* 0x000fde0000000000 */
[----:B------:R-:W-:-:S03]  /*1a10*/  NOP ;  /* 0x0000000000007918 */ /* 0x000fc60000000000 */
[----:B0-----:R-:W0:Y:S02]  /*1a20*/  DMUL R12, R20, R12 ;  /* 0x0000000c140c7228 */ /* 0x001e240000000000 */
[----:B0-----:R0:W-:-:S15]  /*1a30*/  STG.E.64 desc[UR12][R14.64], R12 ;  /* 0x0000000c0e007986 */ /* 0x0011de000c101b0c */
[----:B------:R-:W-:-:S15]  /*1a40*/  NOP ;  /* 0x0000000000007918 */ /* 0x000fde0000000000 */
[----:B------:R-:W-:-:S15]  /*1a50*/  NOP ;  /* 0x0000000000007918 */ /* 0x000fde0000000000 */
[----:B------:R-:W-:-:S15]  /*1a60*/  NOP ;  /* 0x0000000000007918 */ /* 0x000fde0000000000 */
[----:B------:R-:W-:-:S02]  /*1a70*/  NOP ;  /* 0x0000000000007918 */ /* 0x000fc40000000000 */
[----:B-1----:R-:W1:Y:S02]  /*1a80*/  DADD R28, -RZ, -R12 ;  /* 0x00000000ff1c7229 */ /* 0x002e64000000090c */
[----:B-1----:R1:W-:Y:S04]  /*1a90*/  STG.E.64 desc[UR12][R16.64], R28 ;  /* 0x0000001c10007986 */ /* 0x0023e8000c101b0c */
[----:B------:R-:W2:Y:S04]  /*1aa0*/  LDG.E.64 R18, desc[UR12][R18.64] ;  /* 0x0000000c12127981 */ /* 0x000ea8000c1e1b00 */
[----:B------:R-:W2:Y:S01]  /*1ab0*/  LDG.E.64 R24, desc[UR12][R24.64] ;  /* 0x0000000c18187981 */ /* 0x000ea2000c1e1b00 */
[----:B0-----:R-:W-:Y:S01]  /*1ac0*/  MOV R15, UR10 ;  /* 0x0000000a000f7c02 */ /* 0x001fe20008000f00 */
[----:B------:R-:W-:-:S04]  /*1ad0*/  IMAD.U32 R31, RZ, RZ, UR10 ;  /* 0x0000000aff1f7e24 */ /* 0x000fc8000f8e00ff */
[----:B------:R-:W-:-:S04]  /*1ae0*/  IMAD.WIDE.U32 R14, R15, 0x18, R2 ;  /* 0x000000180f0e7825 */ /* 0x000fc800078e0002 */
[----:B------:R-:W-:Y:S01]  /*1af0*/  IMAD.WIDE.U32 R8, R31, 0x20, R8 ;  /* 0x000000201f087825 */ /* 0x000fe200078e0008 */
[----:B------:R-:W-:-:S03]  /*1b00*/  MOV R33, UR10 ;  /* 0x0000000a00217c02 */ /* 0x000fc60008000f00 */
[----:B-1----:R-:W-:Y:S02]  /*1b10*/  IMAD.U32 R29, RZ, RZ, UR10 ;  /* 0x0000000aff1d7e24 */ /* 0x002fe4000f8e00ff */
[----:B------:R-:W-:-:S04]  /*1b20*/  IMAD.WIDE.U32 R22, R33, 0x20, R22 ;  /* 0x0000002021167825 */ /* 0x000fc800078e0016 */
[----:B------:R-:W-:-:S15]  /*1b30*/  IMAD.WIDE.U32 R6, R29, 0x20, R6 ;  /* 0x000000201d067825 */ /* 0x000fde00078e0006 */
[----:B------:R-:W-:-:S15]  /*1b40*/  NOP ;  /* 0x0000000000007918 */ /* 0x000fde0000000000 */
[----:B------:R-:W-:-:S04]  /*1b50*/  NOP ;  /* 0x0000000000007918 */ /* 0x000fc80000000000 */
[----:B--2---:R0:W1:Y:S02]  /*1b60*/  DADD R26, R18, -R24 ;  /* 0x00000000121a7229 */ /* 0x0040640000000818 */
[----:B0-----:R-:W-:Y:S02]  /*1b70*/  IMAD.U32 R25, RZ, RZ, UR10 ;  /* 0x0000000aff197e24 */ /* 0x001fe4000f8e00ff */
[----:B------:R-:W-:Y:S02]  /*1b80*/  IMAD.MOV.U32 R24, RZ, RZ, R22 ;  /* 0x000000ffff187224 */ /* 0x000fe400078e0016 */
[----:B------:R-:W-:-:S15]  /*1b90*/  IMAD.WIDE.U32 R2, R25, 0x20, R2 ;  /* 0x0000002019027825 */ /* 0x000fde00078e0002 */
[----:B------:R-:W-:-:S15]  /*1ba0*/  NOP ;  /* 0x0000000000007918 */ /* 0x000fde0000000000 */
[----:B------:R-:W-:-:S15]  /*1bb0*/  NOP ;  /* 0x0000000000007918 */ /* 0x000fde0000000000 */
[----:B------:R-:W-:-:S13]  /*1bc0*/  NOP ;  /* 0x0000000000007918 */ /* 0x000fda0000000000 */
[----:B-1----:R-:W0:Y:S02]  /*1bd0*/  DSETP.GT.AND P0, PT, R26, RZ, PT ;  /* 0x000000ff1a00722a */ /* 0x002e240003f04000 */
[----:B0-----:R-:W-:-:S15]  /*1be0*/  SEL R10, RZ, 0x1, !P0 ;  /* 0x00000001ff0a7807 */ /* 0x001fde0004000000 */
[----:B------:R-:W-:-:S15]  /*1bf0*/  NOP ;  /* 0x0000000000007918 */ /* 0x000fde0000000000 */
[----:B------:R-:W-:-:S15]  /*1c00*/  NOP ;  /* 0x0000000000007918 */ /* 0x000fde0000000000 */
[----:B------:R-:W-:-:S15]  /*1c10*/  NOP ;  /* 0x0000000000007918 */ /* 0x000fde0000000000 */
[----:B------:R-:W-:-:S02]  /*1c20*/  NOP ;  /* 0x0000000000007918 */ /* 0x000fc40000000000 */
[----:B------:R0:W1:Y:S02]  /*1c30*/  DSETP.GEU.AND P1, PT, R26, RZ, PT ;  /* 0x000000ff1a00722a */ /* 0x0000640003f2e000 */
[----:B0-----:R-:W-:Y:S02]  /*1c40*/  IMAD.MOV.U32 R26, RZ, RZ, RZ ;  /* 0x000000ffff1a7224 */ /* 0x001fe400078e00ff */
[----:B------:R-:W-:Y:S02]  /*1c50*/  @!P0 IMAD.MOV R26, RZ, RZ, -0x1 ;  /* 0xffffffffff1a8424 */ /* 0x000fe400078e02ff */
[----:B-1----:R-:W-:-:S15]  /*1c60*/  @P1 IMAD.MOV R26, RZ, RZ, R10 ;  /* 0x000000ffff1a1224 */ /* 0x002fde00078e020a */
[----:B------:R-:W-:-:S15]  /*1c70*/  NOP ;  /* 0x0000000000007918 */ /* 0x000fde0000000000 */
[----:B------:R-:W-:-:S15]  /*1c80*/  NOP ;  /* 0x0000000000007918 */ /* 0x000fde0000000000 */
[----:B------:R-:W-:-:S13]  /*1c90*/  NOP ;  /* 0x0000000000007918 */ /* 0x000fda0000000000 */
[----:B------:R-:W0:Y:S01]  /*1ca0*/  I2F.F64 R12, R26 ;  /* 0x0000001a000c7312 */ /* 0x000e220000201c00 */
[----:B------:R-:W-:-:S04]  /*1cb0*/  ISETP.GE.U32.AND P0, PT, R8, R11, PT ;  /* 0x0000000b0800720c */ /* 0x000fc80003f06070 */
[----:B------:R-:W-:Y:S01]  /*1cc0*/  ISETP.GE.U32.AND.EX P0, PT, R9, R0, PT, P0 ;  /* 0x000000000900720c */ /* 0x000fe20003f06100 */
[----:B------:R-:W-:-:S15]  /*1cd0*/  IMAD.U32 R27, RZ, RZ, UR10 ;  /* 0x0000000aff1b7e24 */ /* 0x000fde000f8e00ff */
[----:B------:R-:W-:-:S15]  /*1ce0*/  NOP ;  /* 0x0000000000007918 */ /* 0x000fde0000000000 */
[----:B------:R-:W-:-:S15]  /*1cf0*/  NOP ;  /* 0x0000000000007918 */ /* 0x000fde0000000000 */
[----:B------:R-:W-:-:S13]  /*1d00*/  NOP ;  /* 0x0000000000007918 */ /* 0x000fda0000000000 */
        /* <DEDUP_REMOVED lines=12> */
        .weak           $__internal_30_$__cuda_sm20_div_u64
        .type           $__internal_30_$__cuda_sm20_div_u64,@function
        .size           $__internal_30_$__cuda_sm20_div_u64,($__internal_31_$__cuda_sm20_dsqrt_rn_f64_mediumpath_v1 - $__internal_30_$__cuda_sm20_div_u64)
$__internal_30_$__cuda_sm20_div_u64:
        /* <DEDUP_REMOVED lines=63> */
[----:B------:R-:W-:Y:S01]  /*21c0*/  HFMA2 R23, -RZ, RZ, 0, 0 ;  /* 0x00000000ff177431 */ /* 0x000fe200000001ff */
[----:B------:R-:W-:Y:S02]  /*21d0*/  IADD3 R26, P2, PT, R35, 0x1, RZ ;  /* 0x00000001231a7810 */ /* 0x000fe40007f5e0ff */
[----:B------:R-:W-:Y:S02]  /*21e0*/  SEL R30, R30, R33, P0 ;  /* 0x000000211e1e7207 */ /* 0x000fe40000000000 */
[----:B------:R-:W-:Y:S01]  /*21f0*/  ISETP.GE.U32.AND P0, PT, R28, UR14, PT ;  /* 0x0000000e1c007c0c */ /* 0x000fe2000bf06070 */
[----:B------:R-:W-:Y:S01]  /*2200*/  IMAD.X R31, RZ, RZ, R22, P2 ;  /* 0x000000ffff1f7224 */ /* 0x000fe200010e0616 */
[----:B------:R-:W-:Y:S02]  /*2210*/  ISETP.NE.U32.AND P1, PT, RZ, UR14, PT ;  /* 0x0000000eff007c0c */ /* 0x000fe4000bf25070 */
[----:B------:R-:W-:-:S02]  /*2220*/  ISETP.GE.U32.AND.EX P0, PT, R30, UR15, PT, P0 ;  /* 0x0000000f1e007c0c */ /* 0x000fc4000bf06100 */
[----:B------:R-:W-:Y:S02]  /*2230*/  ISETP.NE.AND.EX P1, PT, RZ, UR15, PT, P1 ;  /* 0x0000000fff007c0c */ /* 0x000fe4000bf25310 */
[----:B------:R-:W-:Y:S01]  /*2240*/  SEL R31, R31, R22, P0 ;  /* 0x000000161f1f7207 */ /* 0x000fe20000000000 */
[----:B------:R-:W-:Y:S01]  /*2250*/  IMAD.MOV.U32 R22, RZ, RZ, R24 ;  /* 0x000000ffff167224 */ /* 0x000fe200078e0018 */
[----:B------:R-:W-:Y:S02]  /*2260*/  SEL R26, R26, R35, P0 ;  /* 0x000000231a1a7207 */ /* 0x000fe40000000000 */
[----:B------:R-:W-:Y:S02]  /*2270*/  SEL R31, R31, 0xffffffff, P1 ;  /* 0xffffffff1f1f7807 */ /* 0x000fe40000800000 */
[----:B------:R-:W-:Y:S01]  /*2280*/  SEL R26, R26, 0xffffffff, P1 ;  /* 0xffffffff1a1a7807 */ /* 0x000fe20000800000 */
[----:B------:R-:W-:Y:S06]  /*2290*/  RET.REL.NODEC R22 `(_ZN2at6native55_GLOBAL__N__6c1c77d0_17_DistanceKernel_cu_7dd49032_311431pdist_backward_kernel_cuda_implIdNS1_5distsIdE3oneEEEvPT_PKS6_S9_S9_llllS6_dd) ;  /* 0xffffffdc16587950 */ /* 0x000fec0003c3ffff */
        .weak           $__internal_31_$__cuda_sm20_dsqrt_rn_f64_mediumpath_v1
        .type           $__internal_31_$__cuda_sm20_dsqrt_rn_f64_mediumpath_v1,@function
        .size           $__internal_31_$__cuda_sm20_dsqrt_rn_f64_mediumpath_v1,(.L_x_808 - $__internal_31_$__cuda_sm20_dsqrt_rn_f64_mediumpath_v1)
$__internal_31_$__cuda_sm20_dsqrt_rn_f64_mediumpath_v1:
        /* <DEDUP_REMOVED lines=19> */
.L_x_292:
        /* <DEDUP_REMOVED lines=55> */
.L_x_294:
[----:B------:R0:W1:Y:S02]  /*2740*/  DADD R6, R2, R2 ;  /* 0x0000000002067229 */ /* 0x0000640000000002 */
.L_x_293:
[----:B------:R-:W-:Y:S05]  /*2750*/  BSYNC.RECONVERGENT B1 ;  /* 0x0000000000017941 */ /* 0x000fea0003800200 */
.L_x_291:
[----:B0-----:R-:W-:Y:S01]  /*2760*/  IMAD.MOV.U32 R2, RZ, RZ, R0 ;  /* 0x000000ffff027224 */ /* 0x001fe200078e0000 */
[----:B-1----:R-:W-:Y:S01]  /*2770*/  MOV R14, R6 ;  /* 0x00000006000e7202 */ /* 0x002fe20000000f00 */
[----:B------:R-:W-:Y:S02]  /*2780*/  IMAD.MOV.U32 R3, RZ, RZ, 0x0 ;  /* 0x00000000ff037424 */ /* 0x000fe400078e00ff */
[----:B------:R-:W-:Y:S02]  /*2790*/  IMAD.MOV.U32 R15, RZ, RZ, R7 ;  /* 0x000000ffff0f7224 */ /* 0x000fe400078e0007 */
[----:B------:R-:W-:Y:S05]  /*27a0*/  RET.REL.NODEC R2 `(_ZN2at6native55_GLOBAL__N__6c1c77d0_17_DistanceKernel_cu_7dd49032_311431pdist_backward_kernel_cuda_implIdNS1_5distsIdE3oneEEEvPT_PKS6_S9_S9_llllS6_dd) ;  /* 0xffffffd802147950 */ /* 0x000fea0003c3ffff */
.L_x_295:
        /* <DEDUP_REMOVED lines=13> */
.L_x_808:


//--------------------- .text._ZN2at6native55_GLOBAL__N__6c1c77d0_17_DistanceKernel_cu_7dd49032_311431pdist_backward_kernel_cuda_implIdNS1_5distsIdE1pEEEvPT_PKS6_S9_S9_llllS6_dd --------------------------
	.section	.text._ZN2at6native55_GLOBAL__N__6c1c77d0_17_DistanceKernel_cu_7dd49032_311431pdist_backward_kernel_cuda_implIdNS1_5distsIdE1pEEEvPT_PKS6_S9_S9_llllS6_dd,"ax",@progbits
	.align	128
.text._ZN2at6native55_GLOBAL__N__6c1c77d0_17_DistanceKernel_cu_7dd49032_311431pdist_backward_kernel_cuda_implIdNS1_5distsIdE1pEEEvPT_PKS6_S9_S9_llllS6_dd:
        .type           _ZN2at6native55_GLOBAL__N__6c1c77d0_17_DistanceKernel_cu_7dd49032_311431pdist_backward_kernel_cuda_implIdNS1_5distsIdE1pEEEvPT_PKS6_S9_S9_llllS6_dd,@function
        .size           _ZN2at6native55_GLOBAL__N__6c1c77d0_17_DistanceKernel_cu_7dd49032_311431pdist_backward_kernel_cuda_implIdNS1_5distsIdE1pEEEvPT_PKS6_S9_S9_llllS6_dd,(.L_x_811 - _ZN2at6native55_GLOBAL__N__6c1c77d0_17_DistanceKernel_cu_7dd49032_311431pdist_backward_kernel_cuda_implIdNS1_5distsIdE1pEEEvPT_PKS6_S9_S9_llllS6_dd)
        .other          _ZN2at6native55_GLOBAL__N__6c1c77d0_17_DistanceKernel_cu_7dd49032_311431pdist_backward_kernel_cuda_implIdNS1_5distsIdE1pEEEvPT_PKS6_S9_S9_llllS6_dd,@"STO_CUDA_ENTRY STV_DEFAULT"
_ZN2at6native55_GLOBAL__N__6c1c77d0_17_DistanceKernel_cu_7dd49032_311431pdist_backward_kernel_cuda_implIdNS1_5distsIdE1pEEEvPT_PKS6_S9_S9_llllS6_dd:
        /* <DEDUP_REMOVED lines=73> */
[----:B------:R-:W-:Y:S05]  /*0490*/  CALL.REL.NOINC `($__internal_34_$__cuda_sm20_dsqrt_rn_f64_mediumpath_v1) ;  /* 0x0000004400ac7944 */ /* 0x000fea0003c00000 */
.L_x_297:
[----:B------:R-:W-:Y:S05]  /*04a0*/  BSYNC.RECONVERGENT B0 ;  /* 0x0000000000007941 */ /* 0x000fea0003800200 */
.L_x_296:
[----:B------:R-:W0:Y:S01]  /*04b0*/  S2R R4, SR_TID.Y ;  /* 0x0000000000047919 */ /* 0x000e220000002200 */
[----:B------:R-:W1:Y:S01]  /*04c0*/  LDCU.64 UR8, c[0x0][0x3c8] ;  /* 0x00007900ff0877ac */ /* 0x000e620008000a00 */
[----:B------:R-:W2:Y:S01]  /*04d0*/  LDCU.64 UR16, c[0x0][0x3b0] ;  /* 0x00007600ff1077ac */ /* 0x000ea20008000a00 */
[----:B------:R-:W3:Y:S01]  /*04e0*/  LDCU.128 UR12, c[0x0][0x3a0] ;  /* 0x00007400ff0c77ac */ /* 0x000ee20008000c00 */
[----:B------:R-:W4:Y:S01]  /*04f0*/  LDCU.64 UR10, c[0x0][0x388] ;  /* 0x00007100ff0a77ac */ /* 0x000f220008000a00 */
[----:B-1----:R-:W1:-:S15]  /*0500*/  DADD R6, -R14, UR8 ;  /* 0x000000080e067e29 */ /* 0x002e5e0008000100 */
[----:B------:R-:W-:-:S15]  /*0510*/  NOP ;  /* 0x0000000000007918 */ /* 0x000fde0000000000 */
[----:B------:R-:W-:-:S15]  /*0520*/  NOP ;  /* 0x0000000000007918 */ /* 0x000fde0000000000 */
[----:B------:R-:W-:-:S15]  /*0530*/  NOP ;  /* 0x0000000000007918 */ /* 0x000fde0000000000 */
[----:B------:R-:W-:-:S04]  /*0540*/  NOP ;  /* 0x0000000000007918 */ /* 0x000fc80000000000 */
[----:B-1----:R-:W1:Y:S02]  /*0550*/  F2I.S64.F64.TRUNC R6, R6 ;  /* 0x0000000600067311 */ /* 0x002e64000030d900 */
[----:B-1----:R-:W-:Y:S01]  /*0560*/  IADD3 R10, P1, PT, RZ, -R6, RZ ;  /* 0x80000006ff0a7210 */ /* 0x002fe20007f3e0ff */
[----:B---3--:R-:W-:Y:S02]  /*0570*/  IMAD R5, R3, UR12, RZ ;  /* 0x0000000c03057c24 */ /* 0x008fe4000f8e02ff */
[----:B------:R-:W-:-:S04]  /*0580*/  IMAD.WIDE.U32 R8, R2, UR12, RZ ;  /* 0x0000000c02087c25 */ /* 0x000fc8000f8e00ff */
[----:B0-----:R-:W-:Y:S02]  /*0590*/  VIADD R4, R4, UR5 ;  /* 0x0000000504047c36 */ /* 0x001fe40008000000 */
[----:B------:R-:W-:Y:S02]  /*05a0*/  IMAD R11, R2, UR13, R5 ;  /* 0x0000000d020b7c24 */ /* 0x000fe4000f8e0205 */
[----:B------:R-:W-:Y:S01]  /*05b0*/  IMAD.X R17, RZ, RZ, ~R7, P1 ;  /* 0x000000ffff117224 */ /* 0x000fe200008e0e07 */
[----:B--2---:R-:W-:Y:S01]  /*05c0*/  ISETP.GE.U32.AND P0, PT, R4, UR16, PT ;  /* 0x0000001004007c0c */ /* 0x004fe2000bf06070 */
[----:B------:R-:W-:Y:S01]  /*05d0*/  IMAD.IADD R9, R9, 0x1, R11 ;  /* 0x0000000109097824 */ /* 0x000fe200078e020b */
[C---:B----4-:R-:W-:Y:S01]  /*05e0*/  LEA R26, P1, R8.reuse, UR10, 0x3 ;  /* 0x0000000a081a7c11 */ /* 0x050fe2000f8218ff */
[----:B------:R-:W-:Y:S01]  /*05f0*/  IMAD R17, R17, UR14, RZ ;  /* 0x0000000e11117c24 */ /* 0x000fe2000f8e02ff */
[----:B------:R-:W-:Y:S02]  /*0600*/  ISETP.GE.AND.EX P0, PT, RZ, UR17, PT, P0 ;  /* 0x00000011ff007c0c */ /* 0x000fe4000bf06300 */
[----:B------:R-:W-:Y:S01]  /*0610*/  LEA.HI.X R27, R8, UR11, R9, 0x3, P1 ;  /* 0x0000000b081b7c11 */ /* 0x000fe200088f1c09 */
[----:B------:R-:W-:-:S02]  /*0620*/  IMAD R17, R10, UR15, R17 ;  /* 0x0000000f0a117c24 */ /* 0x000fc4000f8e0211 */
[----:B------:R-:W-:-:S08]  /*0630*/  IMAD.WIDE.U32 R10, R10, UR14, R2 ;  /* 0x0000000e0a0a7c25 */ /* 0x000fd0000f8e0002 */
[----:B------:R-:W-:Y:S05]  /*0640*/  @P0 EXIT ;  /* 0x000000000000094d */ /* 0x000fea0003800000 */
[----:B------:R-:W0:Y:S01]  /*0650*/  LDCU.128 UR12, c[0x0][0x390] ;  /* 0x00007200ff0c77ac */ /* 0x000e220008000c00 */
[----:B------:R-:W5:Y:S01]  /*0660*/  LDG.E.64 R26, desc[UR6][R26.64] ;  /* 0x000000061a1a7981 */ /* 0x000f62000c1e1b00 */
[----:B------:R-:W1:Y:S01]  /*0670*/  LDC.64 R14, c[0x0][0x3c0] ;  /* 0x0000f000ff0e7b82 */ /* 0x000e620000000a00 */
[----:B0-----:R-:W-:-:S04]  /*0680*/  LEA R28, P0, R2, UR14, 0x3 ;  /* 0x0000000e021c7c11 */ /* 0x001fc8000f8018ff */
[----:B------:R-:W-:-:S06]  /*0690*/  LEA.HI.X R29, R2, UR15, R3, 0x3, P0 ;  /* 0x0000000f021d7c11 */ /* 0x000fcc00080f1c03 */
[----:B------:R-:W2:Y:S01]  /*06a0*/  LDG.E.64 R28, desc[UR6][R28.64] ;  /* 0x000000061c1c7981 */ /* 0x000ea2000c1e1b00 */
[----:B-1----:R-:W0:Y:S01]  /*06b0*/  DADD R18, R14, -2 ;  /* 0xc00000000e127429 */ /* 0x002e220000000000 */
[C---:B------:R-:W-:Y:S01]  /*06c0*/  IMAD.WIDE.U32 R12, R6.reuse, UR16, RZ ;  /* 0x00000010060c7c25 */ /* 0x040fe2000f8e00ff */
[----:B------:R-:W-:Y:S01]  /*06d0*/  IADD3 R9, P3, PT, R6, 0x1, RZ ;  /* 0x0000000106097810 */ /* 0x000fe20007f7e0ff */
[----:B------:R-:W-:Y:S02]  /*06e0*/  UIMAD.WIDE.U32 UR8, UR4, 0x8, URZ ;  /* 0x00000008040878a5 */ /* 0x000fe4000f8e00ff */
[----:B------:R-:W-:Y:S02]  /*06f0*/  IMAD.SHL.U32 R8, R12, 0x8, RZ ;  /* 0x000000080c087824 */ /* 0x000fe400078e00ff */
[----:B------:R-:W-:Y:S01]  /*0700*/  IMAD.U32 R16, RZ, RZ, UR13 ;  /* 0x0000000dff107e24 */ /* 0x000fe2000f8e00ff */
[----:B0-----:R-:W-:Y:S01]  /*0710*/  R2UR UR11, R19 ;  /* 0x00000000130b72ca */ /* 0x001fe200000e0000 */
[----:B------:R-:W-:-:S02]  /*0720*/  IMAD R23, R7, R6, RZ ;  /* 0x0000000607177224 */ /* 0x000fc400078e02ff */
[----:B------:R-:W-:Y:S01]  /*0730*/  IMAD.WIDE.U32 R20, R9, UR16, RZ ;  /* 0x0000001009147c25 */ /* 0x000fe2000f8e00ff */
[----:B------:R-:W-:-:S03]  /*0740*/  R2UR UR10, R18 ;  /* 0x00000000120a72ca */ /* 0x000fc600000e0000 */
[C---:B------:R-:W-:Y:S02]  /*0750*/  IMAD R25, R6.reuse, R7, R23 ;  /* 0x0000000706197224 */ /* 0x040fe400078e0217 */
[----:B------:R-:W-:-:S04]  /*0760*/  IMAD.WIDE.U32 R18, R6, R6, R6 ;  /* 0x0000000606127225 */ /* 0x000fc800078e0006 */
[----:B------:R-:W-:Y:S01]  /*0770*/  USHF.R.U32.HI UR5, URZ, 0x14, UR11 ;  /* 0x00000014ff057899 */ /* 0x000fe2000801160b */
[----:B------:R-:W-:-:S03]  /*0780*/  IMAD.IADD R25, R19, 0x1, R25 ;  /* 0x0000000113197824 */ /* 0x000fc600078e0219 */
[----:B------:R-:W-:-:S15]  /*0790*/  ULOP3.LUT UR5, UR5, 0x7ff, URZ, 0xc0, !UPT ;  /* 0x000007ff05057892 */ /* 0x000fde000f8ec0ff */
[----:B------:R-:W-:-:S15]  /*07a0*/  NOP ;  /* 0x0000000000007918 */ /* 0x000fde0000000000 */
[----:B------:R-:W-:-:S09]  /*07b0*/  NOP ;  /* 0x0000000000007918 */ /* 0x000fd20000000000 */
[----:B------:R-:W0:-:S15]  /*07c0*/  DADD R14, R14, -1 ;  /* 0xbff000000e0e7429 */ /* 0x000e1e0000000000 */
[----:B------:R-:W-:-:S15]  /*07d0*/  NOP ;  /* 0x0000000000007918 */ /* 0x000fde0000000000 */
[----:B------:R-:W-:-:S15]  /*07e0*/  NOP ;  /* 0x0000000000007918 */ /* 0x000fde0000000000 */
[----:B------:R-:W-:-:S15]  /*07f0*/  NOP ;  /* 0x0000000000007918 */ /* 0x000fde0000000000 */
[----:B------:R-:W-:-:S04]  /*0800*/  NOP ;  /* 0x0000000000007918 */ /* 0x000fc80000000000 */
[----:B0-----:R-:W0:Y:S01]  /*0810*/  FRND.F64.TRUNC R2, R14 ;  /* 0x0000000e00027313 */ /* 0x001e22000030d800 */
[----:B------:R-:W-:Y:S01]  /*0820*/  LEA.HI R18, P6, R25, R18, RZ, 0x1 ;  /* 0x0000001219127211 */ /* 0x000fe200078d08ff */
[----:B------:R-:W-:-:S04]  /*0830*/  UIADD3 UR5, UPT, UPT, UR5, -0x3f4, URZ ;  /* 0xfffffc0c05057890 */ /* 0x000fc8000fffe0ff */
[----:B------:R-:W-:Y:S01]  /*0840*/  IMAD.X R25, RZ, RZ, R25, P6 ;  /* 0x000000ffff197224 */ /* 0x000fe200030e0619 */
[----:B------:R-:W-:Y:S01]  /*0850*/  ISETP.GE.AND P6, PT, R15, RZ, PT ;  /* 0x000000ff0f00720c */ /* 0x000fe20003fc6270 */
[----:B------:R-:W-:Y:S01]  /*0860*/  BSSY.RECONVERGENT B0, `(.L_x_298) ;  /* 0x0000058000007945 */ /* 0x000fe20003800200 */
[----:B--2---:R-:W-:-:S15]  /*0870*/  ISETP.GE.AND P1, PT, R29, RZ, PT ;  /* 0x000000ff1d00720c */ /* 0x004fde0003f26270 */
[----:B------:R-:W-:-:S15]  /*0880*/  NOP ;  /* 0x0000000000007918 */ /* 0x000fde0000000000 */
[----:B------:R-:W-:-:S15]  /*0890*/  NOP ;  /* 0x0000000000007918 */ /* 0x000fde0000000000 */
[----:B------:R-:W-:-:S10]  /*08a0*/  NOP ;  /* 0x0000000000007918 */ /* 0x000fd40000000000 */
[----:B0-----:R0:W-:Y:S02]  /*08b0*/  DSETP.NEU.AND P0, PT, R14, R2, !P1 ;  /* 0x000000020e00722a */ /* 0x0011e40004f0d000 */
[----:B0-----:R-:W-:-:S04]  /*08c0*/  IMAD R3, R7, UR16, RZ ;  /* 0x0000001007037c24 */ /* 0x001fc8000f8e02ff */
[----:B------:R-:W-:Y:S02]  /*08d0*/  IMAD R3, R6, UR17, R3 ;  /* 0x0000001106037c24 */ /* 0x000fe4000f8e0203 */
[----:B------:R-:W-:Y:S02]  /*08e0*/  IMAD.X R2, RZ, RZ, R7, P3 ;  /* 0x000000ffff027224 */ /* 0x000fe400018e0607 */
[----:B------:R-:W-:Y:S02]  /*08f0*/  IMAD.IADD R3, R13, 0x1, R3 ;  /* 0x000000010d037824 */ /* 0x000fe400078e0203 */
[----:B------:R-:W-:Y:S02]  /*0900*/  IMAD.U32 R13, RZ, RZ, UR12 ;  /* 0x0000000cff0d7e24 */ /* 0x000fe4000f8e00ff */
[----:B------:R-:W-:Y:S01]  /*0910*/  IMAD R0, R2, UR16, RZ ;  /* 0x0000001002007c24 */ /* 0x000fe2000f8e02ff */
[----:B------:R-:W-:Y:S02]  /*0920*/  SHF.L.U64.HI R3, R12, 0x3, R3 ;  /* 0x000000030c037819 */ /* 0x000fe40000010203 */
[----:B------:R-:W-:Y:S01]  /*0930*/  IADD3 R12, P3, P4, R13, UR8, R8 ;  /* 0x000000080d0c7c10 */ /* 0x000fe2000fc7e008 */
[----:B------:R-:W-:-:S03]  /*0940*/  IMAD R31, R9, UR17, R0 ;  /* 0x00000011091f7c24 */ /* 0x000fc6000f8e0200 */
[----:B------:R-:W-:Y:S01]  /*0950*/  IADD3.X R13, PT, PT, R16, UR9, R3, P3, P4 ;  /* 0x00000009100d7c10 */ /* 0x000fe20009fe8403 */
[----:B------:R-:W-:Y:S01]  /*0960*/  IMAD.IADD R21, R21, 0x1, R31 ;  /* 0x0000000115157824 */ /* 0x000fe200078e021f */
[----:B------:R-:W-:Y:S01]  /*0970*/  LEA R23, P3, R20, UR12, 0x3 ;  /* 0x0000000c14177c11 */ /* 0x000fe2000f8618ff */
[----:B------:R-:W-:-:S03]  /*0980*/  IMAD.WIDE.U32 R12, R4, 0x8, R12 ;  /* 0x00000008040c7825 */ /* 0x000fc600078e000c */
[----:B------:R-:W-:Y:S02]  /*0990*/  LEA.HI.X R21, R20, UR13, R21, 0x3, P3 ;  /* 0x0000000d14157c11 */ /* 0x000fe400098f1c15 */
[CC--:B------:R-:W-:Y:S02]  /*09a0*/  ISETP.GT.U32.AND P3, PT, R12.reuse, R23.reuse, PT ;  /* 0x000000170c00720c */ /* 0x0c0fe40003f64070 */
[----:B------:R-:W-:Y:S02]  /*09b0*/  ISETP.GE.U32.AND P4, PT, R12, R23, PT ;  /* 0x000000170c00720c */ /* 0x000fe40003f86070 */
[CC--:B------:R-:W-:Y:S02]  /*09c0*/  ISETP.GT.U32.AND.EX P3, PT, R13.reuse, R21.reuse, PT, P3 ;  /* 0x000000150d00720c */ /* 0x0c0fe40003f64130 */
[----:B------:R-:W-:Y:S02]  /*09d0*/  ISETP.GE.U32.AND.EX P4, PT, R13, R21, PT, P4 ;  /* 0x000000150d00720c */ /* 0x000fe40003f86140 */
[----:B------:R-:W-:-:S02]  /*09e0*/  SHF.R.U32.HI R16, RZ, 0x14, R15 ;  /* 0x00000014ff107819 */ /* 0x000fc4000001160f */
[----:B------:R-:W-:Y:S02]  /*09f0*/  SEL R19, R12, R23, P3 ;  /* 0x000000170c137207 */ /* 0x000fe40001800000 */
[----:B------:R-:W-:Y:S02]  /*0a00*/  SEL R0, RZ, 0x1, P4 ;  /* 0x00000001ff007807 */ /* 0x000fe40002000000 */
[----:B------:R-:W-:Y:S01]  /*0a10*/  LOP3.LUT R16, R16, 0x7ff, RZ, 0xc0, !PT ;  /* 0x000007ff10107812 */ /* 0x000fe200078ec0ff */
[----:B------:R-:W-:Y:S01]  /*0a20*/  USHF.L.U32 UR17, UR10, UR5, URZ ;  /* 0x000000050a117299 */ /* 0x000fe200080006ff */
[----:B------:R-:W-:Y:S02]  /*0a30*/  SEL R21, R13, R21, P3 ;  /* 0x000000150d157207 */ /* 0x000fe40001800000 */
[----:B------:R-:W-:Y:S01]  /*0a40*/  IADD3 R12, P3, P4, R19, -R12, -R0 ;  /* 0x8000000c130c7210 */ /* 0x000fe20007c7e800 */
[----:B------:R-:W-:Y:S01]  /*0a50*/  VIADD R19, R16, 0xfffffc0c ;  /* 0xfffffc0c10137836 */ /* 0x000fe20000000000 */
[----:B------:R-:W-:-:S02]  /*0a60*/  USHF.L.U64.HI UR5, UR10, UR5, UR11 ;  /* 0x000000050a057299 */ /* 0x000fc4000801020b */
[----:B------:R-:W-:Y:S01]  /*0a70*/  IADD3.X R13, PT, PT, R21, -0x1, ~R13, P3, P4 ;  /* 0xffffffff150d7810 */ /* 0x000fe20001fe8c0d */
[----:B------:R-:W-:Y:S01]  /*0a80*/  UISETP.NE.U32.AND UP0, UPT, UR17, URZ, UPT ;  /* 0x000000ff1100728c */ /* 0x000fe2000bf05070 */
[----:B------:R-:W-:Y:S02]  /*0a90*/  SHF.R.S64 R21, R18, 0x1, R25 ;  /* 0x0000000112157819 */ /* 0x000fe40000001019 */
[CC--:B------:R-:W-:Y:S01]  /*0aa0*/  SHF.L.U64.HI R16, R14.reuse, R19.reuse, R15 ;  /* 0x000000130e107219 */ /* 0x0c0fe2000001020f */
[----:B------:R-:W-:Y:S01]  /*0ab0*/  UISETP.NE.AND.EX UP0, UPT, UR5, -0x80000000, UPT, UP0 ;  /* 0x800000000500788c */ /* 0x000fe2000bf05300 */
[----:B------:R-:W-:Y:S02]  /*0ac0*/  SHF.R.S32.HI R15, RZ, 0x1, R25 ;  /* 0x00000001ff0f7819 */ /* 0x000fe40000011419 */
[----:B------:R-:W-:Y:S02]  /*0ad0*/  IADD3 R10, P4, PT, R21, R10, RZ ;  /* 0x0000000a150a7210 */ /* 0x000fe40007f9e0ff */
[----:B------:R-:W-:-:S02]  /*0ae0*/  SHF.L.U32 R14, R14, R19, RZ ;  /* 0x000000130e0e7219 */ /* 0x000fc400000006ff */
[----:B------:R-:W-:Y:S01]  /*0af0*/  IADD3.X R11, PT, PT, R15, R11, R17, P4, !PT ;  /* 0x0000000b0f0b7210 */ /* 0x000fe200027fe411 */
[----:B------:R-:W0:Y:S01]  /*0b00*/  DSETP.GT.AND P2, PT, |R28|, 1, PT ;  /* 0x3ff000001c00742a */ /* 0x000e220003f44200 */
[----:B------:R-:W-:Y:S02]  /*0b10*/  ISETP.EQ.U32.AND P3, PT, R14, RZ, PT ;  /* 0x000000ff0e00720c */ /* 0x000fe40003f62070 */
[----:B------:R-:W-:Y:S02]  /*0b20*/  PLOP3.LUT P4, PT, PT, PT, UP0, 0x80, 0x8 ;  /* 0x000000000008781c */ /* 0x000fe40003f8f008 */
[----:B0-----:R-:W-:Y:S02]  /*0b30*/  SEL R57, RZ, 0x7ff00000, !P2 ;  /* 0x7ff00000ff397807 */ /* 0x001fe40005000000 */
[----:B------:R-:W-:Y:S02]  /*0b40*/  ISETP.EQ.AND.EX P1, PT, R16, -0x80000000, !P1, P3 ;  /* 0x800000001000780c */ /* 0x000fe40004f22330 */
[----:B------:R-:W-:-:S02]  /*0b50*/  PLOP3.LUT P2, PT, P4, PT, PT, 0x8, 0x80 ;  /* 0x000000000080781c */ /* 0x000fc4000274e170 */
[----:B------:R-:W-:Y:S02]  /*0b60*/  PLOP3.LUT P3, PT, PT, PT, UP0, 0x80, 0x8 ;  /* 0x000000000008781c */ /* 0x000fe40003f6f008 */
[----:B------:R-:W-:Y:S01]  /*0b70*/  ISETP.NE.U32.AND P4, PT, R13, RZ, PT ;  /* 0x000000ff0d00720c */ /* 0x000fe20003f85070 */
[----:B------:R-:W-:Y:S02]  /*0b80*/  IMAD.U32 R14, RZ, RZ, UR10 ;  /* 0x0000000aff0e7e24 */ /* 0x000fe4000f8e00ff */
[----:B------:R-:W-:Y:S01]  /*0b90*/  IMAD.U32 R15, RZ, RZ, UR11 ;  /* 0x0000000bff0f7e24 */ /* 0x000fe2000f8e00ff */
[----:B------:R-:W-:-:S15]  /*0ba0*/  @!P6 LOP3.LUT R57, R57, 0x7ff00000, RZ, 0x3c, !PT ;  /* 0x7ff000003939e812 */ /* 0x000fde00078e3cff */
[----:B------:R-:W-:-:S15]  /*0bb0*/  NOP ;  /* 0x0000000000007918 */ /* 0x000fde0000000000 */
[----:B------:R-:W-:-:S15]  /*0bc0*/  NOP ;  /* 0x0000000000007918 */ /* 0x000fde0000000000 */
[----:B------:R-:W-:-:S02]  /*0bd0*/  NOP ;  /* 0x0000000000007918 */ /* 0x000fc40000000000 */
[----:B------:R-:W0:Y:S02]  /*0be0*/  DSETP.NEU.AND P5, PT, R28, -1, PT ;  /* 0xbff000001c00742a */ /* 0x000e240003fad000 */
[----:B0-----:R-:W-:-:S15]  /*0bf0*/  SEL R57, R57, 0x3ff00000, P5 ;  /* 0x3ff0000039397807 */ /* 0x001fde0002800000 */
[----:B------:R-:W-:-:S15]  /*0c00*/  NOP ;  /* 0x0000000000007918 */ /* 0x000fde0000000000 */
[----:B------:R-:W-:-:S15]  /*0c10*/  NOP ;  /* 0x0000000000007918 */ /* 0x000fde0000000000 */
[----:B------:R-:W-:-:S15]  /*0c20*/  NOP ;  /* 0x0000000000007918 */ /* 0x000fde0000000000 */
[----:B------:R-:W-:-:S02]  /*0c30*/  NOP ;  /* 0x0000000000007918 */ /* 0x000fc40000000000 */
[----:B------:R0:W1:Y:S02]  /*0c40*/  DSETP.NEU.AND P3, PT, |R14|, 0.5, !P3 ;  /* 0x3fe000000e00742a */ /* 0x0000640005f6d200 */
[----:B-1----:R-:W-:Y:S05]  /*0c50*/  @P4 BRA `(.L_x_299) ;  /* 0x0000000000504947 */ /* 0x002fea0003800000 */
[----:B------:R-:W1:Y:S01]  /*0c60*/  I2F.U32.RP R13, UR8 ;  /* 0x00000008000d7d06 */ /* 0x000e620008209000 */
[----:B------:R-:W-:Y:S01]  /*0c70*/  IMAD R17, RZ, RZ, -UR8 ;  /* 0x80000008ff117e24 */ /* 0x000fe2000f8e02ff */
[----:B------:R-:W-:-:S06]  /*0c80*/  ISETP.NE.U32.AND P6, PT, RZ, UR8, PT ;  /* 0x00000008ff007c0c */ /* 0x000fcc000bfc5070 */
[----:B-1----:R-:W0:Y:S02]  /*0c90*/  MUFU.RCP R13, R13 ;  /* 0x0000000d000d7308 */ /* 0x002e240000001000 */
[----:B0-----:R-:W-:-:S06]  /*0ca0*/  VIADD R14, R13, 0xffffffe ;  /* 0x0ffffffe0d0e7836 */ /* 0x001fcc0000000000 */
[----:B------:R0:W1:Y:S02]  /*0cb0*/  F2I.FTZ.U32.TRUNC.NTZ R15, R14 ;  /* 0x0000000e000f7305 */ /* 0x000064000021f000 */
[----:B0-----:R-:W-:Y:S02]  /*0cc0*/  IMAD.MOV.U32 R14, RZ, RZ, RZ ;  /* 0x000000ffff0e7224 */ /* 0x001fe400078e00ff */
[----:B-1----:R-:W-:-:S04]  /*0cd0*/  IMAD R17, R17, R15, RZ ;  /* 0x0000000f11117224 */ /* 0x002fc800078e02ff */
[----:B------:R-:W-:-:S06]  /*0ce0*/  IMAD.HI.U32 R15, R15, R17, R14 ;  /* 0x000000110f0f7227 */ /* 0x000fcc00078e000e */
[----:B------:R-:W-:-:S04]  /*0cf0*/  IMAD.HI.U32 R14, R15, R12, RZ ;  /* 0x0000000c0f0e7227 */ /* 0x000fc800078e00ff */
[----:B------:R-:W-:-:S04]  /*0d00*/  IMAD.MOV R15, RZ, RZ, -R14 ;  /* 0x000000ffff0f7224 */ /* 0x000fc800078e0a0e */
[----:B------:R-:W-:Y:S02]  /*0d10*/  IMAD R12, R15, UR8, R12 ;  /* 0x000000080f0c7c24 */ /* 0x000fe4000f8e020c */
[----:B------:R-:W-:-:S03]  /*0d20*/  IMAD.MOV.U32 R15, RZ, RZ, RZ ;  /* 0x000000ffff0f7224 */ /* 0x000fc600078e00ff */
[----:B------:R-:W-:-:S13]  /*0d30*/  ISETP.GE.U32.AND P4, PT, R12, UR8, PT ;  /* 0x000000080c007c0c */ /* 0x000fda000bf86070 */
[----:B------:R-:W-:Y:S02]  /*0d40*/  @P4 VIADD R12, R12, -UR8 ;  /* 0x800000080c0c4c36 */ /* 0x000fe40008000000 */
[----:B------:R-:W-:-:S03]  /*0d50*/  @P4 VIADD R14, R14, 0x1 ;  /* 0x000000010e0e4836 */ /* 0x000fc60000000000 */
[----:B------:R-:W-:-:S13]  /*0d60*/  ISETP.GE.U32.AND P5, PT, R12, UR8, PT ;  /* 0x000000080c007c0c */ /* 0x000fda000bfa6070 */
[----:B------:R-:W-:Y:S01]  /*0d70*/  @P5 VIADD R14, R14, 0x1 ;  /* 0x000000010e0e5836 */ /* 0x000fe20000000000 */
[----:B------:R-:W-:Y:S01]  /*0d80*/  @!P6 LOP3.LUT R14, RZ, UR8, RZ, 0x33, !PT ;  /* 0x00000008ff0eec12 */ /* 0x000fe2000f8e33ff */
[----:B------:R-:W-:Y:S06]  /*0d90*/  BRA `(.L_x_300) ;  /* 0x0000000000107947 */ /* 0x000fec0003800000 */
.L_x_299:
[----:B0-----:R-:W-:-:S07]  /*0da0*/  MOV R14, 0xdc0 ;  /* 0x00000dc0000e7802 */ /* 0x001fce0000000f00 */
[----:B-----5:R-:W-:Y:S05]  /*0db0*/  CALL.REL.NOINC `($__internal_33_$__cuda_sm20_div_u64) ;  /* 0x00000038004c7944 */ /* 0x020fea0003c00000 */
[----:B------:R-:W-:Y:S02]  /*0dc0*/  IMAD.MOV.U32 R14, RZ, RZ, R12 ;  /* 0x000000ffff0e7224 */ /* 0x000fe400078e000c */
[----:B------:R-:W-:-:S07]  /*0dd0*/  IMAD.MOV.U32 R15, RZ, RZ, R13 ;  /* 0x000000ffff0f7224 */ /* 0x000fce00078e000d */
.L_x_300:
[----:B------:R-:W-:Y:S05]  /*0de0*/  BSYNC.RECONVERGENT B0 ;  /* 0x0000000000007941 */ /* 0x000fea0003800200 */
.L_x_298:
[----:B------:R-:W0:Y:S01]  /*0df0*/  LDC.64 R16, c[0x0][0x3c0] ;  /* 0x0000f000ff107b82 */ /* 0x000e220000000a00 */
[----:B------:R-:W1:Y:S01]  /*0e00*/  LDCU.64 UR18, c[0x0][0x3b0] ;  /* 0x00007600ff1277ac */ /* 0x000e620008000a00 */
[----:B------:R-:W-:Y:S01]  /*0e10*/  IADD3 R20, P4, PT, R10, R9, RZ ;  /* 0x000000090a147210 */ /* 0x000fe20007f9e0ff */
[----:B------:R-:W-:Y:S01]  /*0e20*/  BSSY.RECONVERGENT B0, `(.L_x_301) ;  /* 0x0000128000007945 */ /* 0x000fe20003800200 */
[----:B------:R-:W2:Y:S03]  /*0e30*/  LDCU.64 UR14, c[0x0][0x390] ;  /* 0x00007200ff0e77ac */ /* 0x000ea60008000a00 */
[----:B------:R-:W-:Y:S01]  /*0e40*/  IMAD.X R21, R11, 0x1, R2, P4 ;  /* 0x000000010b157824 */ /* 0x000fe200020e0602 */
[----:B------:R-:W3:Y:S01]  /*0e50*/  LDC.64 R30, c[0x0][0x3a8] ;  /* 0x0000ea00ff1e7b82 */ /* 0x000ee20000000a00 */
[----:B------:R-:W4:Y:S02]  /*0e60*/  LDCU.64 UR12, c[0x0][0x380] ;  /* 0x00007000ff0c77ac */ /* 0x000f240008000a00 */
[----:B-1----:R-:W-:-:S04]  /*0e70*/  IMAD R23, R21, UR18, RZ ;  /* 0x0000001215177c24 */ /* 0x002fc8000f8e02ff */
[----:B------:R-:W-:Y:S01]  /*0e80*/  IMAD R23, R20, UR19, R23 ;  /* 0x0000001314177c24 */ /* 0x000fe2000f8e0217 */
[----:B0-----:R-:W0:Y:S01]  /*0e90*/  DADD R12, R16, -1 ;  /* 0xbff00000100c7429 */ /* 0x001e220000000000 */
[----:B--2---:R-:W-:Y:S02]  /*0ea0*/  IADD3 R8, P6, PT, R8, UR14, RZ ;  /* 0x0000000e08087c10 */ /* 0x004fe4000ffde0ff */
[----:B0-----:R-:W-:Y:S02]  /*0eb0*/  R2UR UR10, R12 ;  /* 0x000000000c0a72ca */ /* 0x001fe400000e0000 */
[----:B------:R-:W-:Y:S02]  /*0ec0*/  R2UR UR11, R13 ;  /* 0x000000000d0b72ca */ /* 0x000fe400000e0000 */
[-C--:B---3--:R-:W-:Y:S01]  /*0ed0*/  IADD3 R9, P5, PT, -R6, R30.reuse, RZ ;  /* 0x0000001e06097210 */ /* 0x088fe20007fbe1ff */
[----:B------:R-:W-:-:S03]  /*0ee0*/  IMAD R5, R11, R30, RZ ;  /* 0x0000001e0b057224 */ /* 0x000fc600078e02ff */
[----:B------:R-:W-:Y:S01]  /*0ef0*/  IADD3 R9, P4, PT, R9, -0x2, RZ ;  /* 0xfffffffe09097810 */ /* 0x000fe20007f9e0ff */
[C---:B------:R-:W-:Y:S02]  /*0f00*/  IMAD R25, R10.reuse, R31, R5 ;  /* 0x0000001f0a197224 */ /* 0x040fe400078e0205 */
[----:B------:R-:W-:Y:S01]  /*0f10*/  IMAD.WIDE.U32 R10, R10, R30, R6 ;  /* 0x0000001e0a0a7225 */ /* 0x000fe200078e0006 */
[----:B------:R-:W-:-:S03]  /*0f20*/  IADD3.X R19, PT, PT, ~R7, -0x1, R31, P4, P5 ;  /* 0xffffffff07137810 */ /* 0x000fc600027ea51f */
[----:B------:R-:W-:Y:S02]  /*0f30*/  IMAD.MOV.U32 R5, RZ, RZ, RZ ;  /* 0x000000ffff057224 */ /* 0x000fe400078e00ff */
[----:B------:R-:W-:Y:S02]  /*0f40*/  IMAD.IADD R2, R11, 0x1, R25 ;  /* 0x000000010b027824 */ /* 0x000fe400078e0219 */
[----:B------:R-:W-:-:S04]  /*0f50*/  IMAD.WIDE.U32 R6, R20, UR18, R4 ;  /* 0x0000001214067c25 */ /* 0x000fc8000f8e0004 */
[----:B------:R-:W-:Y:S01]  /*0f60*/  IMAD.WIDE.U32 R20, R9, R30, R20 ;  /* 0x0000001e09147225 */ /* 0x000fe200078e0014 */
[----:B------:R-:W-:-:S03]  /*0f70*/  LEA R24, P4, R6, UR14, 0x3 ;  /* 0x0000000e06187c11 */ /* 0x000fc6000f8818ff */
[----:B------:R-:W-:-:S05]  /*0f80*/  IMAD.IADD R7, R7, 0x1, R23 ;  /* 0x0000000107077824 */ /* 0x000fca00078e0217 */
[----:B------:R-:W-:Y:S01]  /*0f90*/  LEA.HI.X R25, R6, UR15, R7, 0x3, P4 ;  /* 0x0000000f06197c11 */ /* 0x000fe2000a0f1c07 */
[----:B------:R-:W-:Y:S01]  /*0fa0*/  IMAD.WIDE.U32 R6, R20, UR18, R4 ;  /* 0x0000001214067c25 */ /* 0x000fe2000f8e0004 */
[----:B------:R-:W-:-:S15]  /*0fb0*/  IADD3 R0, P4, PT, R14, R0, RZ ;  /* 0x000000000e007210 */ /* 0x000fde0007f9e0ff */
[----:B------:R-:W-:-:S12]  /*0fc0*/  NOP ;  /* 0x0000000000007918 */ /* 0x000fd80000000000 */
[----:B------:R-:W0:Y:S02]  /*0fd0*/  DADD R12, R28, UR10 ;  /* 0x0000000a1c0c7e29 */ /* 0x000e240008000000 */
[----:B0-----:R-:W-:Y:S01]  /*0fe0*/  IMAD R12, R19, R30, RZ ;  /* 0x0000001e130c7224 */ /* 0x001fe200078e02ff */
[----:B------:R-:W-:Y:S01]  /*0ff0*/  LOP3.LUT R56, R13, 0x7ff00000, RZ, 0xc0, !PT ;  /* 0x7ff000000d387812 */ /* 0x000fe200078ec0ff */
[----:B------:R-:W-:-:S04]  /*1000*/  IMAD.WIDE.U32 R18, R10, UR18, R4 ;  /* 0x000000120a127c25 */ /* 0x000fc8000f8e0004 */
[----:B------:R-:W-:Y:S01]  /*1010*/  IMAD R11, R9, R31, R12 ;  /* 0x0000001f090b7224 */ /* 0x000fe200078e020c */
[----:B----4-:R-:W-:Y:S01]  /*1020*/  LEA R22, P5, R18, UR12, 0x3 ;  /* 0x0000000c12167c11 */ /* 0x010fe2000f8a18ff */
[----:B------:R-:W-:Y:S02]  /*1030*/  IMAD R9, R2, UR18, RZ ;  /* 0x0000001202097c24 */ /* 0x000fe4000f8e02ff */
[----:B------:R-:W-:Y:S02]  /*1040*/  IMAD.IADD R2, R21, 0x1, R11 ;  /* 0x0000000115027824 */ /* 0x000fe400078e020b */
[----:B------:R-:W-:Y:S01]  /*1050*/  IMAD R9, R10, UR19, R9 ;  /* 0x000000130a097c24 */ /* 0x000fe2000f8e0209 */
[----:B------:R-:W-:Y:S01]  /*1060*/  LOP3.LUT R10, R0, 0x1, RZ, 0xc0, !PT ;  /* 0x00000001000a7812 */ /* 0x000fe200078ec0ff */
[----:B------:R-:W-:Y:S02]  /*1070*/  IMAD R11, R2, UR18, RZ ;  /* 0x00000012020b7c24 */ /* 0x000fe4000f8e02ff */
[----:B------:R-:W-:Y:S01]  /*1080*/  IMAD.IADD R5, R19, 0x1, R9 ;  /* 0x0000000113057824 */ /* 0x000fe200078e0209 */
[----:B------:R-:W-:Y:S01]  /*1090*/  IADD3.X R9, PT, PT, R3, UR15, RZ, P6, !PT ;  /* 0x0000000f03097c10 */ /* 0x000fe2000b7fe4ff */
[----:B------:R-:W-:Y:S01]  /*10a0*/  IMAD R11, R20, UR19, R11 ;  /* 0x00000013140b7c24 */ /* 0x000fe2000f8e020b */
[----:B------:R-:W-:Y:S01]  /*10b0*/  ULOP3.LUT UR15, UR11, 0x7fffffff, URZ, 0xc0, !UPT ;  /* 0x7fffffff0b0f7892 */ /* 0x000fe2000f8ec0ff */
[----:B------:R-:W-:Y:S01]  /*10c0*/  IMAD.X R2, RZ, RZ, R15, P4 ;  /* 0x000000ffff027224 */ /* 0x000fe200020e060f */
[----:B------:R-:W-:Y:S01]  /*10d0*/  LEA.HI.X R23, R18, UR13, R5, 0x3, P5 ;  /* 0x0000000d12177c11 */ /* 0x000fe2000a8f1c05 */
[----:B------:R-:W-:Y:S01]  /*10e0*/  IMAD.IADD R5, R7, 0x1, R11 ;  /* 0x0000000107057824 */ /* 0x000fe200078e020b */
[----:B------:R-:W-:-:S02]  /*10f0*/  LEA R20, P5, R6, UR12, 0x3 ;  /* 0x0000000c06147c11 */ /* 0x000fc4000f8a18ff */
[----:B------:R-:W-:Y:S02]  /*1100*/  ISETP.NE.U32.AND P4, PT, R10, 0x1, PT ;  /* 0x000000010a00780c */ /* 0x000fe40003f85070 */
[----:B------:R-:W-:Y:S02]  /*1110*/  LEA.HI.X R21, R6, UR13, R5, 0x3, P5 ;  /* 0x0000000d06157c11 */ /* 0x000fe4000a8f1c05 */
[----:B------:R-:W-:Y:S02]  /*1120*/  ISETP.NE.U32.AND.EX P4, PT, RZ, RZ, PT, P4 ;  /* 0x000000ffff00720c */ /* 0x000fe40003f85140 */
[----:B------:R-:W-:-:S04]  /*1130*/  LEA R18, P5, R4, R8, 0x3 ;  /* 0x0000000804127211 */ /* 0x000fc800078a18ff */
[----:B------:R-:W-:Y:S02]  /*1140*/  LEA.HI.X R19, R4, R9, RZ, 0x3, P5 ;  /* 0x0000000904137211 */ /* 0x000fe400028f1cff */
[----:B------:R-:W-:-:S04]  /*1150*/  ISETP.LE.AND P5, PT, RZ, UR11, PT ;  /* 0x0000000bff007c0c */ /* 0x000fc8000bfa3270 */
[----:B------:R-:W-:-:S05]  /*1160*/  SEL R52, RZ, 0x7ff00000, !P5 ;  /* 0x7ff00000ff347807 */ /* 0x000fca0006800000 */
[----:B------:R-:W-:-:S15]  /*1170*/  VIADD R3, R52, 0x80000000 ;  /* 0x8000000034037836 */ /* 0x000fde0000000000 */
[----:B------:R-:W-:-:S01]  /*1180*/  NOP ;  /* 0x0000000000007918 */ /* 0x000fc20000000000 */
[----:B------:R-:W0:Y:S02]  /*1190*/  DADD R16, R16, -2 ;  /* 0xc000000010107429 */ /* 0x000e240000000000 */
[----:B0-----:R-:W-:Y:S02]  /*11a0*/  R2UR UR22, R16 ;  /* 0x00000000101672ca */ /* 0x001fe400000e0000 */
[----:B------:R-:W-:Y:S01]  /*11b0*/  R2UR UR23, R17 ;  /* 0x00000000111772ca */ /* 0x000fe200000e0000 */
[----:B------:R-:W-:-:S15]  /*11c0*/  IMAD.WIDE.U32 R16, R4, 0x8, R8 ;  /* 0x0000000804107825 */ /* 0x000fde00078e0008 */
[----:B------:R-:W-:-:S15]  /*11d0*/  NOP ;  /* 0x0000000000007918 */ /* 0x000fde0000000000 */
[----:B------:R-:W-:-:S15]  /*11e0*/  NOP ;  /* 0x0000000000007918 */ /* 0x000fde0000000000 */
[----:B------:R-:W-:-:S14]  /*11f0*/  NOP ;  /* 0x0000000000007918 */ /* 0x000fdc0000000000 */
[----:B------:R-:W0:Y:S01]  /*1200*/  FRND.F64.TRUNC R12, UR22 ;  /* 0x00000016000c7d13 */ /* 0x000e22000830d800 */
[----:B------:R-:W-:Y:S02]  /*1210*/  UISETP.GE.AND UP1, UPT, UR23, URZ, UPT ;  /* 0x000000ff1700728c */ /* 0x000fe4000bf26270 */
[----:B------:R-:W-:Y:S02]  /*1220*/  ULOP3.LUT UR14, UR23, 0x7fffffff, URZ, 0xc0, !UPT ;  /* 0x7fffffff170e7892 */ /* 0x000fe4000f8ec0ff */
[----:B------:R-:W-:-:S04]  /*1230*/  USEL UR12, URZ, 0x7ff00000, !UP1 ;  /* 0x7ff00000ff0c7887 */ /* 0x000fc8000c800000 */
[----:B------:R-:W-:-:S15]  /*1240*/  UIADD3 UR16, UPT, UPT, UR12, -0x80000000, URZ ;  /* 0x800000000c107890 */ /* 0x000fde000fffe0ff */
[----:B------:R-:W-:-:S15]  /*1250*/  NOP ;  /* 0x0000000000007918 */ /* 0x000fde0000000000 */
[----:B------:R-:W-:-:S15]  /*1260*/  NOP ;  /* 0x0000000000007918 */ /* 0x000fde0000000000 */
[----:B------:R-:W-:-:S10]  /*1270*/  NOP ;  /* 0x0000000000007918 */ /* 0x000fd40000000000 */
[----:B------:R1:W2:Y:S02]  /*1280*/  DADD R14, R28, UR10 ;  /* 0x0000000a1c0e7e29 */ /* 0x0002a40008000000 */
[----:B012---:R-:W-:Y:S05]  /*1290*/  @!P4 BRA `(.L_x_302) ;  /* 0x0000000c0080c947 */ /* 0x007fea0003800000 */
[----:B------:R-:W2:Y:S04]  /*12a0*/  LDG.E.64 R4, desc[UR6][R16.64] ;  /* 0x0000000610047981 */ /* 0x000ea8000c1e1b00 */
[----:B------:R-:W2:Y:S01]  /*12b0*/  LDG.E.64 R6, desc[UR6][R24.64] ;  /* 0x0000000618067981 */ /* 0x000ea2000c1e1b00 */
[----:B------:R-:W0:Y:S01]  /*12c0*/  DSETP.NEU.AND P4, PT, R28, RZ, PT ;  /* 0x000000ff1c00722a */ /* 0x000e220003f8d000 */
[----:B------:R-:W-:Y:S01]  /*12d0*/  BSSY.RECONVERGENT B1, `(.L_x_303) ;  /* 0x00000cf000017945 */ /* 0x000fe20003800200 */
[----:B------:R-:W-:-:S15]  /*12e0*/  CS2R R10, SRZ ;  /* 0x00000000000a7805 */ /* 0x000fde000001ff00 */
[----:B------:R-:W-:-:S15]  /*12f0*/  NOP ;  /* 0x0000000000007918 */ /* 0x000fde0000000000 */
[----:B------:R-:W-:-:S15]  /*1300*/  NOP ;  /* 0x0000000000007918 */ /* 0x000fde0000000000 */
[----:B------:R-:W-:-:S15]  /*1310*/  NOP ;  /* 0x0000000000007918 */ /* 0x000fde0000000000 */
[----:B------:R-:W-:-:S02]  /*1320*/  NOP ;  /* 0x0000000000007918 */ /* 0x000fc40000000000 */
[----:B--2---:R1:W2:Y:S02]  /*1330*/  DADD R4, R4, -R6 ;  /* 0x0000000004047229 */ /* 0x0042a40000000806 */
[----:B012---:R-:W-:Y:S05]  /*1340*/  @!P4 BRA `(.L_x_304) ;  /* 0x0000000c001cc947 */ /* 0x007fea0003800000 */
[----:B------:R-:W0:Y:S01]  /*1350*/  DSETP.NEU.AND P4, PT, R4, RZ, PT ;  /* 0x000000ff0400722a */ /* 0x000e220003f8d000 */
[----:B------:R-:W-:-:S15]  /*1360*/  BSSY.RECONVERGENT B2, `(.L_x_305) ;  /* 0x0000024000027945 */ /* 0x000fde0003800200 */
[----:B------:R-:W-:-:S15]  /*1370*/  NOP ;  /* 0x0000000000007918 */ /* 0x000fde0000000000 */
[----:B------:R-:W-:-:S15]  /*1380*/  NOP ;  /* 0x0000000000007918 */ /* 0x000fde0000000000 */
[----:B------:R-:W-:-:S15]  /*1390*/  NOP ;  /* 0x0000000000007918 */ /* 0x000fde0000000000 */
[----:B------:R-:W-:-:S03]  /*13a0*/  NOP ;  /* 0x0000000000007918 */ /* 0x000fc60000000000 */
[----:B------:R1:W2:Y:S02]  /*13b0*/  DADD R6, -RZ, |R4| ;  /* 0x00000000ff067229 */ /* 0x0002a40000000504 */
[----:B012---:R-:W-:Y:S05]  /*13c0*/  @!P4 BRA `(.L_x_306) ;  /* 0x000000000060c947 */ /* 0x007fea0003800000 */
[----:B------:R-:W-:Y:S01]  /*13d0*/  IMAD.U32 R11, RZ, RZ, UR23 ;  /* 0x00000017ff0b7e24 */ /* 0x000fe2000f8e00ff */
[----:B------:R-:W-:Y:S01]  /*13e0*/  BSSY.RECONVERGENT B3, `(.L_x_307) ;  /* 0x0000009000037945 */ /* 0x000fe20003800200 */
[----:B------:R-:W-:Y:S01]  /*13f0*/  IMAD.U32 R55, RZ, RZ, UR23 ;  /* 0x00000017ff377e24 */ /* 0x000fe2000f8e00ff */
[----:B------:R-:W-:Y:S01]  /*1400*/  MOV R58, 0x1470 ;  /* 0x00001470003a7802 */ /* 0x000fe20000000f00 */
[----:B------:R-:W-:Y:S02]  /*1410*/  IMAD.U32 R54, RZ, RZ, UR22 ;  /* 0x00000016ff367e24 */ /* 0x000fe4000f8e00ff */
[----:B------:R-:W-:Y:S02]  /*1420*/  IMAD.U32 R10, RZ, RZ, UR22 ;  /* 0x00000016ff0a7e24 */ /* 0x000fe4000f8e00ff */
[----:B------:R-:W-:Y:S02]  /*1430*/  IMAD.MOV.U32 R34, RZ, RZ, R6 ;  /* 0x000000ffff227224 */ /* 0x000fe400078e0006 */
[----:B------:R-:W-:-:S02]  /*1440*/  IMAD.MOV.U32 R55, RZ, RZ, R11 ;  /* 0x000000ffff377224 */ /* 0x000fc400078e000b */
[----:B------:R-:W-:-:S07]  /*1450*/  IMAD.MOV.U32 R37, RZ, RZ, R7 ;  /* 0x000000ffff257224 */ /* 0x000fce00078e0007 */
[----:B-----5:R-:W-:Y:S05]  /*1460*/  CALL.REL.NOINC `($_ZN2at6native55_GLOBAL__N__6c1c77d0_17_DistanceKernel_cu_7dd49032_311431pdist_backward_kernel_cuda_implIdNS1_5distsIdE1pEEEvPT_PKS6_S9_S9_llllS6_dd$__internal_accurate_pow) ;  /* 0x0000003800fc7944 */ /* 0x020fea0003c00000 */
[----:B------:R-:W-:Y:S05]  /*1470*/  BSYNC.RECONVERGENT B3 ;  /* 0x0000000000037941 */ /* 0x000fea0003800200 */
.L_x_307:
[----:B------:R-:W0:Y:S01]  /*1480*/  DADD R10, -RZ, -R34 ;  /* 0x00000000ff0a7229 */ /* 0x000e220000000922 */
[----:B------:R-:W-:Y:S02]  /*1490*/  ISETP.GE.AND P4, PT, R7, RZ, PT ;  /* 0x000000ff0700720c */ /* 0x000fe40003f86270 */
[-C--:B0-----:R-:W-:Y:S02]  /*14a0*/  FSEL R17, R10, R34.reuse, P2 ;  /* 0x000000220a117208 */ /* 0x081fe40001000000 */
[-C--:B------:R-:W-:Y:S02]  /*14b0*/  FSEL R16, R11, R35.reuse, P2 ;  /* 0x000000230b107208 */ /* 0x080fe40001000000 */
[----:B------:R-:W-:Y:S02]  /*14c0*/  FSEL R10, R17, R34, !P4 ;  /* 0x00000022110a7208 */ /* 0x000fe40006000000 */
[----:B------:R-:W-:-:S15]  /*14d0*/  FSEL R11, R16, R35, !P4 ;  /* 0x00000023100b7208 */ /* 0x000fde0006000000 */
[----:B------:R-:W-:-:S15]  /*14e0*/  NOP ;  /* 0x0000000000007918 */ /* 0x000fde0000000000 */
[----:B------:R-:W-:-:S15]  /*14f0*/  NOP ;  /* 0x0000000000007918 */ /* 0x000fde0000000000 */
[----:B------:R-:W-:-:S10]  /*1500*/  NOP ;  /* 0x0000000000007918 */ /* 0x000fd40000000000 */
[----:B------:R-:W0:Y:S02]  /*1510*/  DSETP.NEU.AND P3, PT, R12, UR22, PT ;  /* 0x000000160c007e2a */ /* 0x000e24000bf6d000 */
[----:B0-----:R-:W-:Y:S02]  /*1520*/  @P3 FSEL R10, R10, RZ, P4 ;  /* 0x000000ff0a0a3208 */ /* 0x001fe40002000000 */
[----:B------:R-:W-:Y:S01]  /*1530*/  @P3 FSEL R11, R11, -QNAN , P4 ;  /* 0xfff800000b0b3808 */ /* 0x000fe20002000000 */
[----:B------:R-:W-:Y:S06]  /*1540*/  BRA `(.L_x_308) ;  /* 0x0000000000147947 */ /* 0x000fec0003800000 */
.L_x_306:
[----:B------:R-:W-:Y:S01]  /*1550*/  PLOP3.LUT P4, PT, PT, PT, UP1, 0x80, 0x8 ;  /* 0x000000000008781c */ /* 0x000fe20003f8f018 */
[----:B------:R-:W-:Y:S01]  /*1560*/  IMAD.MOV.U32 R10, RZ, RZ, RZ ;  /* 0x000000ffff0a7224 */ /* 0x000fe200078e00ff */
[----:B------:R-:W-:Y:S02]  /*1570*/  SEL R11, R7, RZ, P3 ;  /* 0x000000ff070b7207 */ /* 0x000fe40001800000 */
[----:B------:R-:W-:-:S09]  /*1580*/  PLOP3.LUT P2, PT, P3, PT, PT, 0x80, 0x8 ;  /* 0x000000000008781c */ /* 0x000fd20001f4f070 */
[----:B------:R-:W-:-:S07]  /*1590*/  @!P4 LOP3.LUT R11, R11, 0x7ff00000, RZ, 0xfc, !PT ;  /* 0x7ff000000b0bc812 */ /* 0x000fce00078efcff */
.L_x_308:
[----:B------:R-:W-:Y:S05]  /*15a0*/  BSYNC.RECONVERGENT B2 ;  /* 0x0000000000027941 */ /* 0x000fea0003800200 */
.L_x_305:
[----:B------:R-:W0:Y:S01]  /*15b0*/  DADD R16, |R4|, UR22 ;  /* 0x0000001604107e29 */ /* 0x000e220008000200 */
[----:B------:R-:W-:Y:S01]  /*15c0*/  BSSY.RECONVERGENT B2, `(.L_x_309) ;  /* 0x000001b000027945 */ /* 0x000fe20003800200 */
[----:B0-----:R-:W-:-:S04]  /*15d0*/  LOP3.LUT R16, R17, 0x7ff00000, RZ, 0xc0, !PT ;  /* 0x7ff0000011107812 */ /* 0x001fc800078ec0ff */
[----:B------:R-:W-:-:S13]  /*15e0*/  ISETP.NE.AND P3, PT, R16, 0x7ff00000, PT ;  /* 0x7ff000001000780c */ /* 0x000fda0003f65270 */
[----:B------:R-:W-:Y:S05]  /*15f0*/  @P3 BRA `(.L_x_310) ;  /* 0x00000000005c3947 */ /* 0x000fea0003800000 */
[----:B------:R-:W0:Y:S02]  /*1600*/  DSETP.NAN.AND P3, PT, R4, UR22, PT ;  /* 0x0000001604007e2a */ /* 0x000e24000bf68000 */
[----:B0-----:R-:W-:Y:S05]  /*1610*/  @P3 BRA `(.L_x_311) ;  /* 0x0000000000503947 */ /* 0x001fea0003800000 */
[----:B------:R-:W-:Y:S02]  /*1620*/  IMAD.U32 R16, RZ, RZ, UR22 ;  /* 0x00000016ff107e24 */ /* 0x000fe4000f8e00ff */
[----:B------:R-:W-:-:S06]  /*1630*/  IMAD.U32 R17, RZ, RZ, UR23 ;  /* 0x00000017ff117e24 */ /* 0x000fcc000f8e00ff */
[----:B------:R-:W0:Y:S02]  /*1640*/  DSETP.NEU.AND P3, PT, |R16|, +INF , PT ;  /* 0x7ff000001000742a */ /* 0x000e240003f6d200 */
[----:B0-----:R-:W-:Y:S05]  /*1650*/  @!P3 BRA `(.L_x_312) ;  /* 0x000000000028b947 */ /* 0x001fea0003800000 */
[----:B------:R-:W0:Y:S02]  /*1660*/  DSETP.NEU.AND P3, PT, |R4|, +INF , PT ;  /* 0x7ff000000400742a */ /* 0x000e240003f6d200 */
[----:B0-----:R-:W-:Y:S05]  /*1670*/  @P3 BRA `(.L_x_310) ;  /* 0x00000000003c3947 */ /* 0x001fea0003800000 */
[----:B------:R-:W-:Y:S01]  /*1680*/  UISETP.NE.AND UP0, UPT, UR14, 0x3fe00000, UPT ;  /* 0x3fe000000e00788c */ /* 0x000fe2000bf05270 */
[----:B------:R-:W-:-:S03]  /*1690*/  ISETP.GE.AND P3, PT, R7, RZ, PT ;  /* 0x000000ff0700720c */ /* 0x000fc60003f66270 */
[----:B------:R-:W-:-:S06]  /*16a0*/  USEL UR13, UR16, UR12, UP0 ;  /* 0x0000000c100d7287 */ /* 0x000fcc0008000000 */
[----:B------:R-:W-:-:S05]  /*16b0*/  IMAD.U32 R10, RZ, RZ, UR13 ;  /* 0x0000000dff0a7e24 */ /* 0x000fca000f8e00ff */
[----:B------:R-:W-:-:S04]  /*16c0*/  SEL R10, R10, UR12, P2 ;  /* 0x0000000c0a0a7c07 */ /* 0x000fc80009000000 */
[----:B------:R-:W-:Y:S01]  /*16d0*/  SEL R11, R10, UR12, !P3 ;  /* 0x0000000c0a0b7c07 */ /* 0x000fe2000d800000 */
[----:B------:R-:W-:Y:S01]  /*16e0*/  IMAD.MOV.U32 R10, RZ, RZ, RZ ;  /* 0x000000ffff0a7224 */ /* 0x000fe200078e00ff */
[----:B------:R-:W-:Y:S06]  /*16f0*/  BRA `(.L_x_310) ;  /* 0x00000000001c7947 */ /* 0x000fec0003800000 */
.L_x_312:
[----:B------:R-:W-:Y:S01]  /*1700*/  PLOP3.LUT P3, PT, PT, PT, UP1, 0x80, 0x8 ;  /* 0x000000000008781c */ /* 0x000fe20003f6f018 */
[----:B------:R-:W0:Y:S01]  /*1710*/  DSETP.GT.AND P2, PT, |R4|, 1, PT ;  /* 0x3ff000000400742a */ /* 0x000e220003f44200 */
[----:B------:R-:W-:Y:S01]  /*1720*/  IMAD.MOV.U32 R10, RZ, RZ, RZ ;  /* 0x000000ffff0a7224 */ /* 0x000fe200078e00ff */
[----:B0-----:R-:W-:-:S10]  /*1730*/  SEL R11, RZ, 0x7ff00000, !P2 ;  /* 0x7ff00000ff0b7807 */ /* 0x001fd40005000000 */
[----:B------:R-:W-:Y:S01]  /*1740*/  @!P3 LOP3.LUT R11, R11, 0x7ff00000, RZ, 0x3c, !PT ;  /* 0x7ff000000b0bb812 */ /* 0x000fe200078e3cff */
[----:B------:R-:W-:Y:S06]  /*1750*/  BRA `(.L_x_310) ;  /* 0x0000000000047947 */ /* 0x000fec0003800000 */
.L_x_311:
[----:B------:R0:W1:Y:S02]  /*1760*/  DADD R10, |R4|, UR22 ;  /* 0x00000016040a7e29 */ /* 0x0000640008000200 */
.L_x_310:
[----:B------:R-:W-:Y:S05]  /*1770*/  BSYNC.RECONVERGENT B2 ;  /* 0x0000000000027941 */ /* 0x000fea0003800200 */
.L_x_309:
[----:B------:R-:W1:Y:S01]  /*1780*/  DSETP.NEU.AND P5, PT, |R4|, 1, PT ;  /* 0x3ff000000400742a */ /* 0x000e620003fad200 */
[----:B------:R-:W-:Y:S01]  /*1790*/  BSSY.RECONVERGENT B2, `(.L_x_313) ;  /* 0x000002a000027945 */ /* 0x000fe20003800200 */
[----:B-1----:R-:W-:Y:S01]  /*17a0*/  FSEL R6, R10, RZ, P5 ;  /* 0x000000ff0a067208 */ /* 0x002fe20002800000 */
[----:B------:R-:W-:Y:S01]  /*17b0*/  IMAD.U32 R55, RZ, RZ, UR11 ;  /* 0x0000000bff377e24 */ /* 0x000fe2000f8e00ff */
[----:B------:R-:W-:Y:S01]  /*17c0*/  FSEL R10, R11, 1.875, P5 ;  /* 0x3ff000000b0a7808 */ /* 0x000fe20002800000 */
[----:B------:R-:W-:Y:S01]  /*17d0*/  IMAD.U32 R54, RZ, RZ, UR10 ;  /* 0x0000000aff367e24 */ /* 0x000fe2000f8e00ff */
[----:B------:R-:W-:-:S15]  /*17e0*/  MOV R58, 0x1a30 ;  /* 0x00001a30003a7802 */ /* 0x000fde0000000f00 */
[----:B------:R-:W-:-:S15]  /*17f0*/  NOP ;  /* 0x0000000000007918 */ /* 0x000fde0000000000 */
[----:B------:R-:W-:-:S15]  /*1800*/  NOP ;  /* 0x0000000000007918 */ /* 0x000fde0000000000 */
[----:B------:R-:W-:-:S13]  /*1810*/  NOP ;  /* 0x0000000000007918 */ /* 0x000fda0000000000 */
[----:B------:R-:W1:Y:S02]  /*1820*/  DSETP.NEU.AND P4, PT, RZ, UR22, PT ;  /* 0x00000016ff007e2a */ /* 0x000e64000bf8d000 */
[----:B-1----:R-:W-:Y:S02]  /*1830*/  FSEL R6, R6, RZ, P4 ;  /* 0x000000ff06067208 */ /* 0x002fe40002000000 */
[----:B------:R-:W-:-:S15]  /*1840*/  FSEL R7, R10, 1.875, P4 ;  /* 0x3ff000000a077808 */ /* 0x000fde0002000000 */
[----:B------:R-:W-:-:S15]  /*1850*/  NOP ;  /* 0x0000000000007918 */ /* 0x000fde0000000000 */
[----:B------:R-:W-:-:S15]  /*1860*/  NOP ;  /* 0x0000000000007918 */ /* 0x000fde0000000000 */
[----:B------:R-:W-:-:S15]  /*1870*/  NOP ;  /* 0x0000000000007918 */ /* 0x000fde0000000000 */
[----:B0-----:R0:W-:Y:S02]  /*1880*/  DMUL R4, R4, R6 ;  /* 0x0000000604047228 */ /* 0x0011e40000000000 */
[----:B0-----:R-:W-:Y:S02]  /*1890*/  IMAD.U32 R6, RZ, RZ, UR15 ;  /* 0x0000000fff067e24 */ /* 0x001fe4000f8e00ff */
[----:B------:R-:W-:-:S03]  /*18a0*/  IMAD.U32 R7, RZ, RZ, UR11 ;  /* 0x0000000bff077e24 */ /* 0x000fc6000f8e00ff */
[----:B------:R-:W-:Y:S01]  /*18b0*/  ISETP.NE.AND P5, PT, R6, 0x3fe00000, PT ;  /* 0x3fe000000600780c */ /* 0x000fe20003fa5270 */
[----:B------:R-:W-:Y:S02]  /*18c0*/  IMAD.U32 R6, RZ, RZ, UR10 ;  /* 0x0000000aff067e24 */ /* 0x000fe4000f8e00ff */
[----:B------:R-:W-:-:S15]  /*18d0*/  IMAD.MOV.U32 R55, RZ, RZ, R7 ;  /* 0x000000ffff377224 */ /* 0x000fde00078e0007 */
[----:B------:R-:W-:-:S15]  /*18e0*/  NOP ;  /* 0x0000000000007918 */ /* 0x000fde0000000000 */
[----:B------:R-:W-:-:S15]  /*18f0*/  NOP ;  /* 0x0000000000007918 */ /* 0x000fde0000000000 */
[----:B------:R-:W-:-:S09]  /*1900*/  NOP ;  /* 0x0000000000007918 */ /* 0x000fd20000000000 */
        /* <DEDUP_REMOVED lines=11> */
[----:B0-----:R-:W-:-:S15]  /*19c0*/  IMAD.MOV.U32 R37, RZ, RZ, R35 ;  /* 0x000000ffff257224 */ /* 0x001fde00078e0023 */
[----:B------:R-:W-:-:S15]  /*19d0*/  NOP ;  /* 0x0000000000007918 */ /* 0x000fde0000000000 */
[----:B------:R-:W-:-:S15]  /*19e0*/  NOP ;  /* 0x0000000000007918 */ /* 0x000fde0000000000 */
[----:B------:R-:W-:-:S15]  /*19f0*/  NOP ;  /* 0x0000000000007918 */ /* 0x000fde0000000000 */
[----:B------:R-:W-:-:S02]  /*1a00*/  NOP ;  /* 0x0000000000007918 */ /* 0x000fc40000000000 */
[----:B-----5:R0:W1:Y:S02]  /*1a10*/  DMUL R4, R26, R4 ;  /* 0x000000041a047228 */ /* 0x0200640000000000 */
[----:B01----:R-:W-:Y:S05]  /*1a20*/  CALL.REL.NOINC `($_ZN2at6native55_GLOBAL__N__6c1c77d0_17_DistanceKernel_cu_7dd49032_311431pdist_backward_kernel_cuda_implIdNS1_5distsIdE1pEEEvPT_PKS6_S9_S9_llllS6_dd$__internal_accurate_pow) ;  /* 0x00000034008c7944 */ /* 0x003fea0003c00000 */
[----:B------:R-:W-:Y:S05]  /*1a30*/  BSYNC.RECONVERGENT B2 ;  /* 0x0000000000027941 */ /* 0x000fea0003800200 */
.L_x_313:
[----:B------:R-:W-:Y:S01]  /*1a40*/  ISETP.NE.OR P4, PT, R56, 0x7ff00000, P2 ;  /* 0x7ff000003800780c */ /* 0x000fe20001785670 */
[----:B------:R-:W-:Y:S01]  /*1a50*/  IMAD.U32 R6, RZ, RZ, UR10 ;  /* 0x0000000aff067e24 */ /* 0x000fe2000f8e00ff */
[----:B------:R-:W-:Y:S01]  /*1a60*/  BSSY.RECONVERGENT B2, `(.L_x_314) ;  /* 0x0000053000027945 */ /* 0x000fe20003800200 */
[----:B------:R-:W-:-:S10]  /*1a70*/  IMAD.U32 R7, RZ, RZ, UR11 ;  /* 0x0000000bff077e24 */ /* 0x000fd4000f8e00ff */
[----:B------:R-:W0:Y:S02]  /*1a80*/  DSETP.EQ.OR P4, PT, |R6|, +INF , P4 ;  /* 0x7ff000000600742a */ /* 0x000e240002782600 */
[----:B0-----:R-:W-:-:S15]  /*1a90*/  ISETP.NE.XOR P6, PT, R56, 0x7ff00000, P4 ;  /* 0x7ff000003800780c */ /* 0x001fde00027c5a70 */
[----:B------:R-:W-:-:S15]  /*1aa0*/  NOP ;  /* 0x0000000000007918 */ /* 0x000fde0000000000 */
[----:B------:R-:W-:-:S15]  /*1ab0*/  NOP ;  /* 0x0000000000007918 */ /* 0x000fde0000000000 */
[----:B------:R-:W-:-:S15]  /*1ac0*/  NOP ;  /* 0x0000000000007918 */ /* 0x000fde0000000000 */
[----:B------:R-:W-:-:S02]  /*1ad0*/  NOP ;  /* 0x0000000000007918 */ /* 0x000fc40000000000 */
[----:B------:R-:W0:Y:S02]  /*1ae0*/  DADD R6, -RZ, -R34 ;  /* 0x00000000ff067229 */ /* 0x000e240000000922 */
[----:B0-----:R-:W-:Y:S02]  /*1af0*/  FSEL R7, R7, R35, P1 ;  /* 0x0000002307077208 */ /* 0x001fe40000800000 */
[----:B------:R-:W-:Y:S02]  /*1b00*/  FSEL R6, R6, R34, P1 ;  /* 0x0000002206067208 */ /* 0x000fe40000800000 */
[----:B------:R-:W-:Y:S02]  /*1b10*/  FSEL R10, R7, -QNAN , !P0 ;  /* 0xfff80000070a7808 */ /* 0x000fe40004000000 */
[----:B------:R-:W-:Y:S02]  /*1b20*/  SEL R7, R3, R52, P5 ;  /* 0x0000003403077207 */ /* 0x000fe40002800000 */
[----:B------:R-:W-:-:S02]  /*1b30*/  @P6 FSEL R10, R15, R57, P2 ;  /* 0x000000390f0a6208 */ /* 0x000fc40001000000 */
[----:B------:R-:W-:Y:S02]  /*1b40*/  SEL R7, R7, R52, P1 ;  /* 0x0000003407077207 */ /* 0x000fe40000800000 */
[----:B------:R-:W-:Y:S02]  /*1b50*/  FSEL R6, R6, RZ, !P0 ;  /* 0x000000ff06067208 */ /* 0x000fe40004000000 */
[----:B------:R-:W-:Y:S02]  /*1b60*/  @!P4 FSEL R10, R10, R7, P3 ;  /* 0x000000070a0ac208 */ /* 0x000fe40001800000 */
[----:B------:R-:W-:-:S04]  /*1b70*/  @P6 FSEL R6, R14, RZ, P2 ;  /* 0x000000ff0e066208 */ /* 0x000fc80001000000 */
[----:B------:R-:W-:Y:S02]  /*1b80*/  @!P4 FSEL R6, R6, RZ, P3 ;  /* 0x000000ff0606c208 */ /* 0x000fe40001800000 */
[----:B------:R-:W-:-:S15]  /*1b90*/  FSETP.GEU.AND P3, PT, |R5|, 6.5827683646048100446e-37, PT ;  /* 0x036000000500780b */ /* 0x000fde0003f6e200 */
[----:B------:R-:W-:-:S15]  /*1ba0*/  NOP ;  /* 0x0000000000007918 */ /* 0x000fde0000000000 */
[----:B------:R-:W-:-:S10]  /*1bb0*/  NOP ;  /* 0x0000000000007918 */ /* 0x000fd40000000000 */
[----:B------:R-:W0:Y:S02]  /*1bc0*/  DSETP.NEU.AND P6, PT, R28, 1, PT ;  /* 0x3ff000001c00742a */ /* 0x000e240003fcd000 */
[----:B0-----:R-:W-:Y:S02]  /*1bd0*/  FSEL R10, R10, 1.875, P6 ;  /* 0x3ff000000a0a7808 */ /* 0x001fe40003000000 */
[----:B------:R-:W-:-:S15]  /*1be0*/  FSEL R6, R6, RZ, P6 ;  /* 0x000000ff06067208 */ /* 0x000fde0003000000 */
[----:B------:R-:W-:-:S15]  /*1bf0*/  NOP ;  /* 0x0000000000007918 */ /* 0x000fde0000000000 */
[----:B------:R-:W-:-:S15]  /*1c00*/  NOP ;  /* 0x0000000000007918 */ /* 0x000fde0000000000 */
[----:B------:R-:W-:-:S15]  /*1c10*/  NOP ;  /* 0x0000000000007918 */ /* 0x000fde0000000000 */
[----:B------:R-:W0:Y:S02]  /*1c20*/  DSETP.NEU.AND P2, PT, RZ, UR10, PT ;  /* 0x0000000aff007e2a */ /* 0x000e24000bf4d000 */
[----:B0-----:R-:W-:Y:S02]  /*1c30*/  FSEL R11, R10, 1.875, P2 ;  /* 0x3ff000000a0b7808 */ /* 0x001fe40001000000 */
[----:B------:R-:W-:Y:S01]  /*1c40*/  FSEL R10, R6, RZ, P2 ;  /* 0x000000ff060a7208 */ /* 0x000fe20001000000 */
[----:B------:R-:W-:Y:S01]  /*1c50*/  IMAD.MOV.U32 R6, RZ, RZ, 0x1 ;  /* 0x00000001ff067424 */ /* 0x000fe200078e00ff */
[----:B------:R-:W0:-:S15]  /*1c60*/  MUFU.RCP64H R7, R11 ;  /* 0x0000000b00077308 */ /* 0x000e1e0000001800 */
[----:B------:R-:W-:-:S15]  /*1c70*/  NOP ;  /* 0x0000000000007918 */ /* 0x000fde0000000000 */
[----:B------:R-:W-:-:S15]  /*1c80*/  NOP ;  /* 0x0000000000007918 */ /* 0x000fde0000000000 */
[----:B------:R-:W-:-:S13]  /*1c90*/  NOP ;  /* 0x0000000000007918 */ /* 0x000fda0000000000 */
        /* <DEDUP_REMOVED lines=41> */
[----:B------:R-:W-:Y:S02]  /*1f30*/  IMAD.MOV.U32 R33, RZ, RZ, R5 ;  /* 0x000000ffff217224 */ /* 0x000fe400078e0005 */
[----:B------:R-:W-:Y:S02]  /*1f40*/  IMAD.MOV.U32 R34, RZ, RZ, R10 ;  /* 0x000000ffff227224 */ /* 0x000fe400078e000a */
[----:B------:R-:W-:-:S07]  /*1f50*/  IMAD.MOV.U32 R31, RZ, RZ, R11 ;  /* 0x000000ffff1f7224 */ /* 0x000fce00078e000b */
[----:B------:R-:W-:Y:S05]  /*1f60*/  CALL.REL.NOINC `($__internal_32_$__cuda_sm20_div_rn_f64_full) ;  /* 0x0000001c00d47944 */ /* 0x000fea0003c00000 */
[----:B------:R-:W-:Y:S02]  /*1f70*/  IMAD.MOV.U32 R6, RZ, RZ, R32 ;  /* 0x000000ffff067224 */ /* 0x000fe400078e0020 */
[----:B------:R-:W-:-:S07]  /*1f80*/  IMAD.MOV.U32 R7, RZ, RZ, R33 ;  /* 0x000000ffff077224 */ /* 0x000fce00078e0021 */
.L_x_315:
[----:B------:R-:W-:Y:S05]  /*1f90*/  BSYNC.RECONVERGENT B2 ;  /* 0x0000000000027941 */ /* 0x000fea0003800200 */
.L_x_314:
[----:B------:R-:W-:Y:S02]  /*1fa0*/  IMAD.MOV.U32 R10, RZ, RZ, R6 ;  /* 0x000000ffff0a7224 */ /* 0x000fe400078e0006 */
[----:B------:R-:W-:-:S07]  /*1fb0*/  IMAD.MOV.U32 R11, RZ, RZ, R7 ;  /* 0x000000ffff0b7224 */ /* 0x000fce00078e0007 */
.L_x_304:
[----:B------:R-:W-:Y:S05]  /*1fc0*/  BSYNC.RECONVERGENT B1 ;  /* 0x0000000000017941 */ /* 0x000fea0003800200 */
.L_x_303:
[----:B------:R-:W-:Y:S01]  /*1fd0*/  IMAD.U32 R7, RZ, RZ, UR4 ;  /* 0x00000004ff077e24 */ /* 0x000fe2000f8e00ff */
[----:B------:R-:W0:Y:S01]  /*1fe0*/  DADD R4, -RZ, -R10 ;  /* 0x00000000ff047229 */ /* 0x000e22000000090a */
[----:B------:R-:W-:Y:S01]  /*1ff0*/  IMAD.U32 R17, RZ, RZ, UR4 ;  /* 0x00000004ff117e24 */ /* 0x000fe2000f8e00ff */
[----:B------:R1:W-:Y:S01]  /*2000*/  STG.E.64 desc[UR6][R22.64], R10 ;  /* 0x0000000a16007986 */ /* 0x0003e2000c101b06 */
[----:B------:R-:W-:Y:S02]  /*2010*/  IMAD.U32 R31, RZ, RZ, UR4 ;  /* 0x00000004ff1f7e24 */ /* 0x000fe4000f8e00ff */
[----:B------:R-:W-:Y:S01]  /*2020*/  IMAD.U32 R33, RZ, RZ, UR4 ;  /* 0x00000004ff217e24 */ /* 0x000fe2000f8e00ff */
[----:B0-----:R0:W-:Y:S01]  /*2030*/  STG.E.64 desc[UR6][R20.64], R4 ;  /* 0x0000000414007986 */ /* 0x0011e2000c101b06 */
[----:B------:R-:W-:-:S04]  /*2040*/  IMAD.WIDE.U32 R18, R7, 0x8, R18 ;  /* 0x0000000807127825 */ /* 0x000fc800078e0012 */
[----:B------:R-:W-:-:S04]  /*2050*/  IMAD.WIDE.U32 R24, R17, 0x8, R24 ;  /* 0x0000000811187825 */ /* 0x000fc800078e0018 */
[----:B------:R-:W-:Y:S02]  /*2060*/  IMAD.MOV.U32 R16, RZ, RZ, R18 ;  /* 0x000000ffff107224 */ /* 0x000fe400078e0012 */
[----:B-1----:R-:W-:-:S04]  /*2070*/  IMAD.WIDE.U32 R22, R31, 0x8, R22 ;  /* 0x000000081f167825 */ /* 0x002fc800078e0016 */
[----:B0-----:R-:W-:-:S04]  /*2080*/  IMAD.WIDE.U32 R20, R33, 0x8, R20 ;  /* 0x0000000821147825 */ /* 0x001fc800078e0014 */
[----:B------:R-:W-:-:S07]  /*2090*/  IMAD.MOV.U32 R17, RZ, RZ, R19 ;  /* 0x000000ffff117224 */ /* 0x000fce00078e0013 */
.L_x_302:
[----:B------:R-:W-:Y:S05]  /*20a0*/  BSYNC.RECONVERGENT B0 ;  /* 0x0000000000007941 */ /* 0x000fea0003800200 */
.L_x_301:
[----:B------:R-:W-:-:S04]  /*20b0*/  ISETP.NE.U32.AND P2, PT, R0, RZ, PT ;  /* 0x000000ff0000720c */ /* 0x000fc80003f45070 */
[----:B------:R-:W-:-:S13]  /*20c0*/  ISETP.NE.AND.EX P2, PT, R2, RZ, PT, P2 ;  /* 0x000000ff0200720c */ /* 0x000fda0003f45320 */
[----:B------:R-:W-:Y:S05]  /*20d0*/  @!P2 EXIT ;  /* 0x000000000000a94d */ /* 0x000fea0003800000 */
[----:B------:R-:W0:Y:S01]  /*20e0*/  LDC.64 R4, c[0x0][0x3b0] ;  /* 0x0000ec00ff047b82 */ /* 0x000e220000000a00 */
[----:B------:R-:W-:Y:S01]  /*20f0*/  UISETP.NE.AND UP0, UPT, UR15, 0x3fe00000, UPT ;  /* 0x3fe000000f00788c */ /* 0x000fe2000bf05270 */
[----:B------:R-:W-:Y:S01]  /*2100*/  IADD3 R53, P2, PT, R20, UR8, RZ ;  /* 0x0000000814357c10 */ /* 0x000fe2000ff5e0ff */
[----:B------:R-:W-:Y:S01]  /*2110*/  IMAD.MOV.U32 R6, RZ, RZ, RZ ;  /* 0x000000ffff067224 */ /* 0x000fe200078e00ff */
[----:B------:R-:W-:-:S03]  /*2120*/  IADD3 R7, P5, PT, R16, UR8, RZ ;  /* 0x0000000810077c10 */ /* 0x000fc6000ffbe0ff */
[----:B------:R-:W-:Y:S02]  /*2130*/  PLOP3.LUT P4, PT, PT, PT, UP0, 0x80, 0x8 ;  /* 0x000000000008781c */ /* 0x000fe40003f8f008 */
[----:B------:R-:W-:Y:S02]  /*2140*/  IADD3.X R0, PT, PT, R17, UR9, RZ, P5, !PT ;  /* 0x0000000911007c10 */ /* 0x000fe4000affe4ff */
[----:B------:R-:W-:Y:S02]  /*2150*/  @P1 SEL R52, R3, R52, P4 ;  /* 0x0000003403341207 */ /* 0x000fe40002000000 */
[----:B0-----:R-:W-:-:S04]  /*2160*/  LEA R10, P3, R4, R8, 0x3 ;  /* 0x00000008040a7211 */ /* 0x001fc800078618ff */
[----:B------:R-:W-:Y:S01]  /*2170*/  LEA.HI.X R8, R4, R9, R5, 0x3, P3 ;  /* 0x0000000904087211 */ /* 0x000fe200018f1c05 */
[----:B------:R-:W-:Y:S01]  /*2180*/  IMAD.MOV.U32 R5, RZ, RZ, RZ ;  /* 0x000000ffff057224 */ /* 0x000fe200078e00ff */
[----:B------:R-:W-:Y:S02]  /*2190*/  IADD3 R11, P3, PT, R22, UR8, RZ ;  /* 0x00000008160b7c10 */ /* 0x000fe4000ff7e0ff */
[----:B------:R-:W-:Y:S02]  /*21a0*/  IADD3 R9, P4, PT, R24, UR8, RZ ;  /* 0x0000000818097c10 */ /* 0x000fe4000ff9e0ff */
[----:B------:R-:W-:Y:S02]  /*21b0*/  IADD3.X R4, PT, PT, R21, UR9, RZ, P2, !PT ;  /* 0x0000000915047c10 */ /* 0x000fe400097fe4ff */
[----:B------:R-:W-:Y:S02]  /*21c0*/  IADD3.X R3, PT, PT, R23, UR9, RZ, P3, !PT ;  /* 0x0000000917037c10 */ /* 0x000fe40009ffe4ff */
[----:B------:R-:W-:-:S07]  /*21d0*/  IADD3.X R2, PT, PT, R25, UR9, RZ, P4, !PT ;  /* 0x0000000919027c10 */ /* 0x000fce000a7fe4ff */
.L_x_340:
[-C--:B------:R-:W-:Y:S02]  /*21e0*/  IADD3 R34, P2, PT, R24, R6.reuse, RZ ;  /* 0x0000000618227210 */ /* 0x080fe40007f5e0ff */
[----:B------:R-:W-:-:S03]  /*21f0*/  IADD3 R36, P3, PT, R16, R6, RZ ;  /* 0x0000000610247210 */ /* 0x000fc60007f7e0ff */
[--C-:B------:R-:W-:Y:S02]  /*2200*/  IMAD.X R35, R25, 0x1, R5.reuse, P2 ;  /* 0x0000000119237824 */ /* 0x100fe400010e0605 */
[----:B------:R-:W-:-:S04]  /*2210*/  IMAD.X R37, R17, 0x1, R5, P3 ;  /* 0x0000000111257824 */ /* 0x000fc800018e0605 */
        /* <DEDUP_REMOVED lines=18> */
[----:B012---:R-:W-:Y:S05]  /*2340*/  @P2 BRA `(.L_x_319) ;  /* 0x00000000002c2947 */ /* 0x007fea0003800000 */
        /* <DEDUP_REMOVED lines=11> */
.L_x_319:
        /* <DEDUP_REMOVED lines=13> */
[----:B-----5:R-:W-:Y:S05]  /*24d0*/  CALL.REL.NOINC `($_ZN2at6native55_GLOBAL__N__6c1c77d0_17_DistanceKernel_cu_7dd49032_311431pdist_backward_kernel_cuda_implIdNS1_5distsIdE1pEEEvPT_PKS6_S9_S9_llllS6_dd$__internal_accurate_pow) ;  /* 0x0000002800e07944 */ /* 0x020fea0003c00000 */
[----:B------:R-:W-:Y:S05]  /*24e0*/  BSYNC.RECONVERGENT B2 ;  /* 0x0000000000027941 */ /* 0x000fea0003800200 */
.L_x_321:
        /* <DEDUP_REMOVED lines=11> */
[----:B------:R-:W-:-:S07]  /*25a0*/  @P4 FSEL R35, R35, -QNAN , P3 ;  /* 0xfff8000023234808 */ /* 0x000fce0001800000 */
.L_x_320:
[----:B------:R-:W-:Y:S05]  /*25b0*/  BSYNC.RECONVERGENT B1 ;  /* 0x0000000000017941 */ /* 0x000fea0003800200 */
.L_x_318:
        /* <DEDUP_REMOVED lines=22> */
.L_x_324:
        /* <DEDUP_REMOVED lines=9> */
.L_x_323:
[----:B------:R-:W-:Y:S05]  /*27b0*/  BSYNC.RECONVERGENT B1 ;  /* 0x0000000000017941 */ /* 0x000fea0003800200 */
.L_x_322:
[----:B------:R-:W-:Y:S01]  /*27c0*/  IMAD.U32 R32, RZ, RZ, UR10 ;  /* 0x0000000aff207e24 */ /* 0x000fe2000f8e00ff */
[----:B------:R-:W0:Y:S01]  /*27d0*/  DSETP.NEU.AND P3, PT, |R30|, 1, PT ;  /* 0x3ff000001e00742a */ /* 0x000e220003f6d200 */
[----:B------:R-:W-:Y:S01]  /*27e0*/  IMAD.U32 R33, RZ, RZ, UR11 ;  /* 0x0000000bff217e24 */ /* 0x000fe2000f8e00ff */
[----:B------:R-:W-:Y:S01]  /*27f0*/  BSSY.RECONVERGENT B1, `(.L_x_325) ;  /* 0x000002d000017945 */ /* 0x000fe20003800200 */
[----:B------:R-:W-:Y:S01]  /*2800*/  IMAD.U32 R54, RZ, RZ, UR10 ;  /* 0x0000000aff367e24 */ /* 0x000fe2000f8e00ff */
[----:B------:R-:W-:Y:S01]  /*2810*/  ISETP.NE.AND P6, PT, R56, 0x7ff00000, PT ;  /* 0x7ff000003800780c */ /* 0x000fe20003fc5270 */
[----:B------:R-:W-:Y:S01]  /*2820*/  IMAD.U32 R55, RZ, RZ, UR11 ;  /* 0x0000000bff377e24 */ /* 0x000fe2000f8e00ff */
[----:B------:R-:W-:-:S15]  /*2830*/  MOV R58, 0x2ac0 ;  /* 0x00002ac0003a7802 */ /* 0x000fde0000000f00 */
[----:B------:R-:W-:-:S15]  /*2840*/  NOP ;  /* 0x0000000000007918 */ /* 0x000fde0000000000 */
[----:B------:R-:W-:-:S15]  /*2850*/  NOP ;  /* 0x0000000000007918 */ /* 0x000fde0000000000 */
[----:B------:R-:W-:-:S13]  /*2860*/  NOP ;  /* 0x0000000000007918 */ /* 0x000fda0000000000 */
[----:B------:R0:W-:Y:S02]  /*2870*/  DSETP.NEU.AND P5, PT, |R32|, +INF , PT ;  /* 0x7ff000002000742a */ /* 0x0001e40003fad200 */
[----:B0-----:R-:W-:Y:S02]  /*2880*/  FSEL R32, R34, RZ, P3 ;  /* 0x000000ff22207208 */ /* 0x001fe40001800000 */
[----:B------:R-:W-:-:S15]  /*2890*/  FSEL R34, R35, 1.875, P3 ;  /* 0x3ff0000023227808 */ /* 0x000fde0001800000 */
[----:B------:R-:W-:-:S15]  /*28a0*/  NOP ;  /* 0x0000000000007918 */ /* 0x000fde0000000000 */
[----:B------:R-:W-:-:S15]  /*28b0*/  NOP ;  /* 0x0000000000007918 */ /* 0x000fde0000000000 */
[----:B------:R-:W-:-:S15]  /*28c0*/  NOP ;  /* 0x0000000000007918 */ /* 0x000fde0000000000 */
[----:B------:R-:W0:Y:S02]  /*28d0*/  DSETP.NEU.AND P4, PT, RZ, UR22, PT ;  /* 0x00000016ff007e2a */ /* 0x000e24000bf8d000 */
[----:B0-----:R-:W-:Y:S02]  /*28e0*/  FSEL R32, R32, RZ, P4 ;  /* 0x000000ff20207208 */ /* 0x001fe40002000000 */
[----:B------:R-:W-:-:S15]  /*28f0*/  FSEL R33, R34, 1.875, P4 ;  /* 0x3ff0000022217808 */ /* 0x000fde0002000000 */
[----:B------:R-:W-:-:S15]  /*2900*/  NOP ;  /* 0x0000000000007918 */ /* 0x000fde0000000000 */
[----:B------:R-:W-:-:S15]  /*2910*/  NOP ;  /* 0x0000000000007918 */ /* 0x000fde0000000000 */
[----:B------:R-:W-:-:S15]  /*2920*/  NOP ;  /* 0x0000000000007918 */ /* 0x000fde0000000000 */
[----:B------:R0:W-:Y:S02]  /*2930*/  DMUL R30, R30, R32 ;  /* 0x000000201e1e7228 */ /* 0x0001e40000000000 */
[----:B0-----:R-:W-:Y:S02]  /*2940*/  IMAD.U32 R32, RZ, RZ, UR10 ;  /* 0x0000000aff207e24 */ /* 0x001fe4000f8e00ff */
[----:B------:R-:W-:Y:S02]  /*2950*/  IMAD.U32 R33, RZ, RZ, UR11 ;  /* 0x0000000bff217e24 */ /* 0x000fe4000f8e00ff */
[----:B------:R-:W-:-:S15]  /*2960*/  IMAD.MOV.U32 R54, RZ, RZ, R32 ;  /* 0x000000ffff367224 */ /* 0x000fde00078e0020 */
[----:B------:R-:W-:-:S15]  /*2970*/  NOP ;  /* 0x0000000000007918 */ /* 0x000fde0000000000 */
[----:B------:R-:W-:-:S15]  /*2980*/  NOP ;  /* 0x0000000000007918 */ /* 0x000fde0000000000 */
[----:B------:R-:W-:-:S13]  /*2990*/  NOP ;  /* 0x0000000000007918 */ /* 0x000fda0000000000 */
        /* <DEDUP_REMOVED lines=19> */
.L_x_325:
[----:B------:R-:W0:Y:S01]  /*2ad0*/  DADD R32, -RZ, -R34 ;  /* 0x00000000ff207229 */ /* 0x000e220000000922 */
[----:B------:R-:W-:Y:S01]  /*2ae0*/  BSSY.RECONVERGENT B1, `(.L_x_317) ;  /* 0x0000048000017945 */ /* 0x000fe20003800200 */
        /* <DEDUP_REMOVED lines=8> */
[----:B------:R-:W-:Y:S02]  /*2b70*/  @!P6 FSEL R36, R14, R37, P3 ;  /* 0x000000250e24e208 */ /* 0x000fe40001800000 */
[----:B------:R-:W-:Y:S02]  /*2b80*/  @!P6 FSEL R35, R15, R33, P3 ;  /* 0x000000210f23e208 */ /* 0x000fe40001800000 */
[----:B------:R-:W-:-:S15]  /*2b90*/  FSETP.GEU.AND P3, PT, |R31|, 6.5827683646048100446e-37, PT ;  /* 0x036000001f00780b */ /* 0x000fde0003f6e200 */
[----:B------:R-:W-:-:S15]  /*2ba0*/  NOP ;  /* 0x0000000000007918 */ /* 0x000fde0000000000 */
[----:B------:R-:W-:-:S12]  /*2bb0*/  NOP ;  /* 0x0000000000007918 */ /* 0x000fd80000000000 */
        /* <DEDUP_REMOVED lines=56> */
[----:B------:R-:W-:-:S07]  /*2f40*/  IMAD.MOV.U32 R31, RZ, RZ, R35 ;  /* 0x000000ffff1f7224 */ /* 0x000fce00078e0023 */
[----:B------:R-:W-:Y:S05]  /*2f50*/  CALL.REL.NOINC `($__internal_32_$__cuda_sm20_div_rn_f64_full) ;  /* 0x0000000c00d87944 */ /* 0x000fea0003c00000 */
.L_x_326:
[----:B------:R-:W-:Y:S05]  /*2f60*/  BSYNC.RECONVERGENT B1 ;  /* 0x0000000000017941 */ /* 0x000fea0003800200 */
.L_x_317:
[----:B------:R-:W-:Y:S05]  /*2f70*/  BSYNC.RECONVERGENT B0 ;  /* 0x0000000000007941 */ /* 0x000fea0003800200 */
.L_x_316:
[-C--:B------:R-:W-:Y:S01]  /*2f80*/  IADD3 R38, P2, PT, R22, R6.reuse, RZ ;  /* 0x0000000616267210 */ /* 0x080fe20007f5e0ff */
[----:B------:R-:W0:Y:S01]  /*2f90*/  DADD R44, -RZ, -R32 ;  /* 0x00000000ff2c7229 */ /* 0x000e220000000920 */
[----:B------:R-:W-:Y:S02]  /*2fa0*/  IADD3 R40, P3, PT, R20, R6, RZ ;  /* 0x0000000614287210 */ /* 0x000fe40007f7e0ff */
[C---:B------:R-:W-:Y:S01]  /*2fb0*/  IADD3 R36, P5, PT, R6.reuse, R9, RZ ;  /* 0x0000000906247210 */ /* 0x040fe20007fbe0ff */
[--C-:B------:R-:W-:Y:S01]  /*2fc0*/  IMAD.X R39, R23, 0x1, R5.reuse, P2 ;  /* 0x0000000117277824 */ /* 0x100fe200010e0605 */
[----:B------:R-:W-:Y:S01]  /*2fd0*/  IADD3 R42, P4, PT, R6, R7, RZ ;  /* 0x00000007062a7210 */ /* 0x000fe20007f9e0ff */
[----:B------:R-:W-:Y:S02]  /*2fe0*/  IMAD.X R41, R21, 0x1, R5, P3 ;  /* 0x0000000115297824 */ /* 0x000fe400018e0605 */
[C---:B------:R-:W-:Y:S01]  /*2ff0*/  IMAD.X R37, R5.reuse, 0x1, R2, P5 ;  /* 0x0000000105257824 */ /* 0x040fe200028e0602 */
[----:B------:R1:W-:Y:S01]  /*3000*/  STG.E.64 desc[UR6][R38.64], R32 ;  /* 0x0000002026007986 */ /* 0x0003e2000c101b06 */
[----:B------:R-:W-:-:S03]  /*3010*/  IMAD.X R43, R5, 0x1, R0, P4 ;  /* 0x00000001052b7824 */ /* 0x000fc600020e0600 */
[----:B0-----:R1:W-:Y:S04]  /*3020*/  STG.E.64 desc[UR6][R40.64], R44 ;  /* 0x0000002c28007986 */ /* 0x0013e8000c101b06 */
[----:B------:R-:W2:Y:S04]  /*3030*/  LDG.E.64 R30, desc[UR6][R42.64] ;  /* 0x000000062a1e7981 */ /* 0x000ea8000c1e1b00 */
[----:B------:R-:W2:Y:S01]  /*3040*/  LDG.E.64 R36, desc[UR6][R36.64] ;  /* 0x0000000624247981 */ /* 0x000ea2000c1e1b00 */
[----:B------:R-:W-:Y:S01]  /*3050*/  BSSY.RECONVERGENT B0, `(.L_x_327) ;  /* 0x00000d3000007945 */ /* 0x000fe20003800200 */
[----:B------:R-:W-:-:S15]  /*3060*/  CS2R R34, SRZ ;  /* 0x0000000000227805 */ /* 0x000fde000001ff00 */
[----:B------:R-:W-:-:S15]  /*3070*/  NOP ;  /* 0x0000000000007918 */ /* 0x000fde0000000000 */
[----:B------:R-:W-:-:S11]  /*3080*/  NOP ;  /* 0x0000000000007918 */ /* 0x000fd60000000000 */
[----:B------:R-:W0:-:S15]  /*3090*/  DSETP.NEU.AND P2, PT, R28, RZ, PT ;  /* 0x000000ff1c00722a */ /* 0x000e1e0003f4d000 */
[----:B------:R-:W-:-:S15]  /*30a0*/  NOP ;  /* 0x0000000000007918 */ /* 0x000fde0000000000 */
[----:B------:R-:W-:-:S15]  /*30b0*/  NOP ;  /* 0x0000000000007918 */ /* 0x000fde0000000000 */
[----:B------:R-:W-:-:S15]  /*30c0*/  NOP ;  /* 0x0000000000007918 */ /* 0x000fde0000000000 */
[----:B------:R-:W-:-:S04]  /*30d0*/  NOP ;  /* 0x0000000000007918 */ /* 0x000fc80000000000 */
        /* <DEDUP_REMOVED lines=25> */
.L_x_331:
        /* <DEDUP_REMOVED lines=13> */
.L_x_330:
[----:B------:R-:W-:Y:S01]  /*3340*/  UISETP.NE.U32.AND UP0, UPT, UR17, URZ, UPT ;  /* 0x000000ff1100728c */ /* 0x000fe2000bf05070 */
[----:B------:R-:W-:Y:S01]  /*3350*/  ISETP.LE.AND P3, PT, RZ, UR23, PT ;  /* 0x00000017ff007c0c */ /* 0x000fe2000bf63270 */
[----:B------:R-:W-:Y:S02]  /*3360*/  IMAD.U32 R34, RZ, RZ, UR22 ;  /* 0x00000016ff227e24 */ /* 0x000fe4000f8e00ff */
[----:B------:R-:W-:Y:S01]  /*3370*/  UISETP.NE.AND.EX UP0, UPT, UR5, -0x80000000, UPT, UP0 ;  /* 0x800000000500788c */ /* 0x000fe2000bf05300 */
[----:B------:R-:W-:Y:S02]  /*3380*/  IMAD.U32 R35, RZ, RZ, UR23 ;  /* 0x00000017ff237e24 */ /* 0x000fe4000f8e00ff */
[----:B------:R-:W-:-:S03]  /*3390*/  IMAD.MOV.U32 R36, RZ, RZ, RZ ;  /* 0x000000ffff247224 */ /* 0x000fc600078e00ff */
[----:B------:R-:W-:-:S13]  /*33a0*/  PLOP3.LUT P2, PT, PT, PT, UP0, 0x80, 0x8 ;  /* 0x000000000008781c */ /* 0x000fda0003f4f008 */
[----:B------:R-:W0:Y:S02]  /*33b0*/  DSETP.NEU.AND P2, PT, |R34|, 0.5, !P2 ;  /* 0x3fe000002200742a */ /* 0x000e24000574d200 */
[----:B0-----:R-:W-:-:S04]  /*33c0*/  SEL R37, R33, RZ, P2 ;  /* 0x000000ff21257207 */ /* 0x001fc80001000000 */
[----:B------:R-:W-:-:S07]  /*33d0*/  @!P3 LOP3.LUT R37, R37, 0x7ff00000, RZ, 0xfc, !PT ;  /* 0x7ff000002525b812 */ /* 0x000fce00078efcff */
.L_x_332:
[----:B------:R-:W-:Y:S05]  /*33e0*/  BSYNC.RECONVERGENT B1 ;  /* 0x0000000000017941 */ /* 0x000fea0003800200 */
.L_x_329:
        /* <DEDUP_REMOVED lines=21> */
.L_x_336:
[----:B------:R-:W-:Y:S01]  /*3540*/  ISETP.LE.AND P3, PT, RZ, UR23, PT ;  /* 0x00000017ff007c0c */ /* 0x000fe2000bf63270 */
[----:B------:R-:W0:Y:S01]  /*3550*/  DSETP.GT.AND P2, PT, |R30|, 1, PT ;  /* 0x3ff000001e00742a */ /* 0x000e220003f44200 */
[----:B------:R-:W-:Y:S01]  /*3560*/  IMAD.MOV.U32 R36, RZ, RZ, RZ ;  /* 0x000000ffff247224 */ /* 0x000fe200078e00ff */
[----:B0-----:R-:W-:-:S10]  /*3570*/  SEL R37, RZ, 0x7ff00000, !P2 ;  /* 0x7ff00000ff257807 */ /* 0x001fd40005000000 */
[----:B------:R-:W-:Y:S01]  /*3580*/  @!P3 LOP3.LUT R37, R37, 0x7ff00000, RZ, 0x3c, !PT ;  /* 0x7ff000002525b812 */ /* 0x000fe200078e3cff */
[----:B------:R-:W-:Y:S06]  /*3590*/  BRA `(.L_x_334) ;  /* 0x0000000000047947 */ /* 0x000fec0003800000 */
.L_x_335:
[----:B------:R0:W1:Y:S02]  /*35a0*/  DADD R36, |R30|, UR22 ;  /* 0x000000161e247e29 */ /* 0x0000640008000200 */
.L_x_334:
[----:B------:R-:W-:Y:S05]  /*35b0*/  BSYNC.RECONVERGENT B1 ;  /* 0x0000000000017941 */ /* 0x000fea0003800200 */
.L_x_333:
        /* <DEDUP_REMOVED lines=18> */
[----:B------:R-:W-:Y:S02]  /*36e0*/  IMAD.U32 R33, RZ, RZ, UR11 ;  /* 0x0000000bff217e24 */ /* 0x000fe4000f8e00ff */
[----:B------:R-:W-:-:S15]  /*36f0*/  IMAD.MOV.U32 R54, RZ, RZ, R32 ;  /* 0x000000ffff367224 */ /* 0x000fde00078e0020 */
[----:B------:R-:W-:-:S15]  /*3700*/  NOP ;  /* 0x0000000000007918 */ /* 0x000fde0000000000 */
[----:B------:R-:W-:-:S15]  /*3710*/  NOP ;  /* 0x0000000000007918 */ /* 0x000fde0000000000 */
[----:B------:R-:W-:-:S13]  /*3720*/  NOP ;  /* 0x0000000000007918 */ /* 0x000fda0000000000 */
        /* <DEDUP_REMOVED lines=9> */
.L_x_337:
[----:B------:R-:W0:Y:S01]  /*37c0*/  DSETP.NAN.AND P5, PT, R28, UR10, PT ;  /* 0x0000000a1c007e2a */ /* 0x000e22000bfa8000 */
[----:B------:R-:W-:Y:S01]  /*37d0*/  IMAD.U32 R32, RZ, RZ, UR10 ;  /* 0x0000000aff207e24 */ /* 0x000fe2000f8e00ff */
[----:B0-----:R-:W-:Y:S01]  /*37e0*/  ISETP.NE.OR P2, PT, R56, 0x7ff00000, P5 ;  /* 0x7ff000003800780c */ /* 0x001fe20002f45670 */
[----:B------:R-:W-:Y:S01]  /*37f0*/  IMAD.U32 R33, RZ, RZ, UR11 ;  /* 0x0000000bff217e24 */ /* 0x000fe2000f8e00ff */
[----:B------:R-:W-:-:S15]  /*3800*/  BSSY.RECONVERGENT B1, `(.L_x_338) ;  /* 0x0000055000017945 */ /* 0x000fde0003800200 */
[----:B------:R-:W-:-:S15]  /*3810*/  NOP ;  /* 0x0000000000007918 */ /* 0x000fde0000000000 */
[----:B------:R-:W-:-:S15]  /*3820*/  NOP ;  /* 0x0000000000007918 */ /* 0x000fde0000000000 */
[----:B------:R-:W-:-:S15]  /*3830*/  NOP ;  /* 0x0000000000007918 */ /* 0x000fde0000000000 */
        /* <DEDUP_REMOVED lines=10> */
[----:B------:R-:W-:Y:S01]  /*38e0*/  FSEL R33, R32, -QNAN , !P0 ;  /* 0xfff8000020217808 */ /* 0x000fe20004000000 */
[----:B------:R-:W-:Y:S01]  /*38f0*/  IMAD.MOV.U32 R32, RZ, RZ, 0x1 ;  /* 0x00000001ff207424 */ /* 0x000fe200078e00ff */
[----:B------:R-:W-:-:S02]  /*3900*/  @P6 FSEL R33, R15, R57, P5 ;  /* 0x000000390f216208 */ /* 0x000fc40002800000 */
[----:B------:R-:W-:-:S15]  /*3910*/  @P6 FSEL R34, R14, RZ, P5 ;  /* 0x000000ff0e226208 */ /* 0x000fde0002800000 */
[----:B------:R-:W-:-:S15]  /*3920*/  NOP ;  /* 0x0000000000007918 */ /* 0x000fde0000000000 */
[----:B------:R-:W-:-:S15]  /*3930*/  NOP ;  /* 0x0000000000007918 */ /* 0x000fde0000000000 */
[----:B------:R-:W-:-:S07]  /*3940*/  NOP ;  /* 0x0000000000007918 */ /* 0x000fce0000000000 */
[----:B------:R-:W0:Y:S02]  /*3950*/  DSETP.NEU.AND P4, PT, |R28|, +INF , PT ;  /* 0x7ff000001c00742a */ /* 0x000e240003f8d200 */
[----:B0-----:R-:W-:Y:S02]  /*3960*/  @!P2 FSEL R33, R33, R52, P4 ;  /* 0x000000342121a208 */ /* 0x001fe40002000000 */
[----:B------:R-:W-:-:S15]  /*3970*/  @!P2 FSEL R34, R34, RZ, P4 ;  /* 0x000000ff2222a208 */ /* 0x000fde0002000000 */
[----:B------:R-:W-:-:S15]  /*3980*/  NOP ;  /* 0x0000000000007918 */ /* 0x000fde0000000000 */
[----:B------:R-:W-:-:S15]  /*3990*/  NOP ;  /* 0x0000000000007918 */ /* 0x000fde0000000000 */
[----:B------:R-:W-:-:S15]  /*39a0*/  NOP ;  /* 0x0000000000007918 */ /* 0x000fde0000000000 */
[----:B------:R-:W0:Y:S02]  /*39b0*/  DSETP.NEU.AND P3, PT, R28, 1, PT ;  /* 0x3ff000001c00742a */ /* 0x000e240003f6d000 */
[----:B0-----:R-:W-:Y:S02]  /*39c0*/  FSEL R33, R33, 1.875, P3 ;  /* 0x3ff0000021217808 */ /* 0x001fe40001800000 */
[----:B------:R-:W-:Y:S02]  /*39d0*/  FSEL R34, R34, RZ, P3 ;  /* 0x000000ff22227208 */ /* 0x000fe40001800000 */
[----:B------:R-:W-:-:S15]  /*39e0*/  FSETP.GEU.AND P3, PT, |R31|, 6.5827683646048100446e-37, PT ;  /* 0x036000001f00780b */ /* 0x000fde0003f6e200 */
[----:B------:R-:W-:-:S15]  /*39f0*/  NOP ;  /* 0x0000000000007918 */ /* 0x000fde0000000000 */
[----:B------:R-:W-:-:S15]  /*3a00*/  NOP ;  /* 0x0000000000007918 */ /* 0x000fde0000000000 */
[----:B------:R-:W-:-:S13]  /*3a10*/  NOP ;  /* 0x0000000000007918 */ /* 0x000fda0000000000 */
[----:B------:R-:W0:Y:S02]  /*3a20*/  DSETP.NEU.AND P5, PT, RZ, UR10, PT ;  /* 0x0000000aff007e2a */ /* 0x000e24000bfad000 */
[----:B0-----:R-:W-:Y:S02]  /*3a30*/  FSEL R35, R33, 1.875, P5 ;  /* 0x3ff0000021237808 */ /* 0x001fe40002800000 */
[----:B------:R-:W-:Y:S02]  /*3a40*/  FSEL R34, R34, RZ, P5 ;  /* 0x000000ff22227208 */ /* 0x000fe40002800000 */
        /* <DEDUP_REMOVED lines=48> */
.L_x_339:
[----:B------:R-:W-:Y:S05]  /*3d50*/  BSYNC.RECONVERGENT B1 ;  /* 0x0000000000017941 */ /* 0x000fea0003800200 */
.L_x_338:
[----:B------:R-:W-:Y:S02]  /*3d60*/  IMAD.MOV.U32 R34, RZ, RZ, R32 ;  /* 0x000000ffff227224 */ /* 0x000fe400078e0020 */
[----:B------:R-:W-:-:S07]  /*3d70*/  IMAD.MOV.U32 R35, RZ, RZ, R33 ;  /* 0x000000ffff237224 */ /* 0x000fce00078e0021 */
.L_x_328:
[----:B------:R-:W-:Y:S05]  /*3d80*/  BSYNC.RECONVERGENT B0 ;  /* 0x0000000000007941 */ /* 0x000fea0003800200 */
.L_x_327:
[----:B------:R-:W-:Y:S01]  /*3d90*/  IMAD.U32 R39, RZ, RZ, UR4 ;  /* 0x00000004ff277e24 */ /* 0x000fe2000f8e00ff */
[C---:B------:R-:W-:Y:S01]  /*3da0*/  IADD3 R36, P2, PT, R6.reuse, R11, RZ ;  /* 0x0000000b06247210 */ /* 0x040fe20007f5e0ff */
[----:B------:R-:W-:Y:S01]  /*3db0*/  IMAD.MOV.U32 R32, RZ, RZ, R6 ;  /* 0x000000ffff207224 */ /* 0x000fe200078e0006 */
[----:B------:R-:W-:Y:S01]  /*3dc0*/  IADD3 R30, P3, PT, R6, R53, RZ ;  /* 0x00000035061e7210 */ /* 0x000fe20007f7e0ff */
[----:B------:R-:W-:Y:S02]  /*3dd0*/  IMAD.MOV.U32 R33, RZ, RZ, R5 ;  /* 0x000000ffff217224 */ /* 0x000fe400078e0005 */
[----:B------:R-:W-:Y:S02]  /*3de0*/  IMAD.X R37, R5, 0x1, R3, P2 ;  /* 0x0000000105257824 */ /* 0x000fe400010e0603 */
[----:B------:R-:W-:Y:S01]  /*3df0*/  IMAD.WIDE.U32 R32, R39, 0x10, R32 ;  /* 0x0000001027207825 */ /* 0x000fe200078e0020 */
[----:B------:R-:W0:Y:S02]  /*3e00*/  DADD R38, -RZ, -R34 ;  /* 0x00000000ff267229 */ /* 0x000e240000000922 */
[----:B------:R1:W-:Y:S01]  /*3e10*/  STG.E.64 desc[UR6][R36.64], R34 ;  /* 0x0000002224007986 */ /* 0x0003e2000c101b06 */
[----:B------:R-:W-:Y:S01]  /*3e20*/  IMAD.X R31, R5, 0x1, R4, P3 ;  /* 0x00000001051f7824 */ /* 0x000fe200018e0604 */
[----:B------:R-:W-:Y:S01]  /*3e30*/  IADD3 R5, P3, PT, R32, R18, RZ ;  /* 0x0000001220057210 */ /* 0x000fe20007f7e0ff */
[----:B------:R-:W-:-:S03]  /*3e40*/  IMAD.MOV.U32 R6, RZ, RZ, R32 ;  /* 0x000000ffff067224 */ /* 0x000fc600078e0020 */
[----:B------:R-:W-:Y:S01]  /*3e50*/  ISETP.GE.U32.AND P2, PT, R5, R10, PT ;  /* 0x0000000a0500720c */ /* 0x000fe20003f46070 */
[----:B0-----:R1:W-:Y:S01]  /*3e60*/  STG.E.64 desc[UR6][R30.64], R38 ;  /* 0x000000261e007986 */ /* 0x0013e2000c101b06 */
[----:B------:R-:W-:-:S05]  /*3e70*/  IMAD.X R5, R33, 0x1, R19, P3 ;  /* 0x0000000121057824 */ /* 0x000fca00018e0613 */
[----:B------:R-:W-:Y:S01]  /*3e80*/  ISETP.GE.U32.AND.EX P2, PT, R5, R8, PT, P2 ;  /* 0x000000080500720c */ /* 0x000fe20003f46120 */
[----:B------:R-:W-:-:S12]  /*3e90*/  IMAD.MOV.U32 R5, RZ, RZ, R33 ;  /* 0x000000ffff057224 */ /* 0x000fd800078e0021 */
[----:B-1----:R-:W-:Y:S05]  /*3ea0*/  @!P2 BRA `(.L_x_340) ;  /* 0xffffffe000cca947 */ /* 0x002fea000383ffff */
[----:B------:R-:W-:Y:S05]  /*3eb0*/  EXIT ;  /* 0x000000000000794d */ /* 0x000fea0003800000 */
        .weak           $__internal_32_$__cuda_sm20_div_rn_f64_full
        .type           $__internal_32_$__cuda_sm20_div_rn_f64_full,@function
        .size           $__internal_32_$__cuda_sm20_div_rn_f64_full,($__internal_33_$__cuda_sm20_div_u64 - $__internal_32_$__cuda_sm20_div_rn_f64_full)
$__internal_32_$__cuda_sm20_div_rn_f64_full:
[C---:B------:R-:W-:Y:S01]  /*3ec0*/  FSETP.GEU.AND P4, PT, |R33|.reuse, 1.469367938527859385e-39, PT ;  /* 0x001000002100780b */ /* 0x040fe20003f8e200 */
[----:B------:R-:W-:Y:S01]  /*3ed0*/  IMAD.MOV.U32 R46, RZ, RZ, 0x1ca00000 ;  /* 0x1ca00000ff2e7424 */ /* 0x000fe200078e00ff */
[----:B------:R-:W-:Y:S01]  /*3ee0*/  LOP3.LUT R45, R33, 0x7ff00000, RZ, 0xc0, !PT ;  /* 0x7ff00000212d7812 */ /* 0x000fe200078ec0ff */
[----:B------:R-:W-:Y:S01]  /*3ef0*/  IMAD.MOV.U32 R40, RZ, RZ, R32 ;  /* 0x000000ffff287224 */ /* 0x000fe200078e0020 */
[C---:B------:R-:W-:Y:S01]  /*3f00*/  LOP3.LUT R48, R31.reuse, 0x7ff00000, RZ, 0xc0, !PT ;  /* 0x7ff000001f307812 */ /* 0x040fe200078ec0ff */
[----:B------:R-:W-:Y:S01]  /*3f10*/  IMAD.MOV.U32 R30, RZ, RZ, R34 ;  /* 0x000000ffff1e7224 */ /* 0x000fe200078e0022 */
[----:B------:R-:W-:Y:S01]  /*3f20*/  FSETP.GEU.AND P2, PT, |R31|, 1.469367938527859385e-39, PT ;  /* 0x001000001f00780b */ /* 0x000fe20003f4e200 */
[----:B------:R-:W-:Y:S01]  /*3f30*/  IMAD.MOV.U32 R47, RZ, RZ, R45 ;  /* 0x000000ffff2f7224 */ /* 0x000fe200078e002d */
[----:B------:R-:W-:Y:S01]  /*3f40*/  ISETP.GE.U32.AND P3, PT, R45, R48, PT ;  /* 0x000000302d00720c */ /* 0x000fe20003f66070 */
[----:B------:R-:W-:Y:S01]  /*3f50*/  IMAD.MOV.U32 R36, RZ, RZ, 0x1 ;  /* 0x00000001ff247424 */ /* 0x000fe200078e00ff */
[----:B------:R-:W-:Y:S01]  /*3f60*/  LOP3.LUT R42, R31, 0x800fffff, RZ, 0xc0, !PT ;  /* 0x800fffff1f2a7812 */ /* 0x000fe200078ec0ff */
[----:B------:R-:W-:Y:S01]  /*3f70*/  BSSY.RECONVERGENT B3, `(.L_x_341) ;  /* 0x0000073000037945 */ /* 0x000fe20003800200 */
[----:B------:R-:W-:-:S02]  /*3f80*/  SEL R41, R46, 0x63400000, !P3 ;  /* 0x634000002e297807 */ /* 0x000fc40005800000 */
[----:B------:R-:W-:Y:S02]  /*3f90*/  @!P4 LOP3.LUT R38, R31, 0x7ff00000, RZ, 0xc0, !PT ;  /* 0x7ff000001f26c812 */ /* 0x000fe400078ec0ff */
[----:B------:R-:W-:Y:S02]  /*3fa0*/  LOP3.LUT R41, R41, 0x800fffff, R33, 0xf8, !PT ;  /* 0x800fffff29297812 */ /* 0x000fe400078ef821 */
[----:B------:R-:W-:Y:S01]  /*3fb0*/  @!P4 ISETP.GE.U32.AND P5, PT, R45, R38, PT ;  /* 0x000000262d00c20c */ /* 0x000fe20003fa6070 */
[----:B------:R-:W-:Y:S01]  /*3fc0*/  @!P4 IMAD.MOV.U32 R38, RZ, RZ, RZ ;  /* 0x000000ffff26c224 */ /* 0x000fe200078e00ff */
        /* <DEDUP_REMOVED lines=88> */
.L_x_342:
        /* <DEDUP_REMOVED lines=16> */
.L_x_345:
[----:B------:R-:W-:Y:S01]  /*4650*/  LOP3.LUT R37, R31, 0x80000, RZ, 0xfc, !PT ;  /* 0x000800001f257812 */ /* 0x000fe200078efcff */
[----:B------:R-:W-:Y:S01]  /*4660*/  IMAD.MOV.U32 R36, RZ, RZ, R30 ;  /* 0x000000ffff247224 */ /* 0x000fe200078e001e */
[----:B------:R-:W-:Y:S06]  /*4670*/  BRA `(.L_x_343) ;  /* 0x0000000000087947 */ /* 0x000fec0003800000 */
.L_x_344:
[----:B------:R-:W-:Y:S01]  /*4680*/  LOP3.LUT R37, R33, 0x80000, RZ, 0xfc, !PT ;  /* 0x0008000021257812 */ /* 0x000fe200078efcff */
[----:B------:R-:W-:-:S07]  /*4690*/  IMAD.MOV.U32 R36, RZ, RZ, R32 ;  /* 0x000000ffff247224 */ /* 0x000fce00078e0020 */
.L_x_343:
[----:B------:R-:W-:Y:S05]  /*46a0*/  BSYNC.RECONVERGENT B3 ;  /* 0x0000000000037941 */ /* 0x000fea0003800200 */
.L_x_341:
[----:B------:R-:W-:Y:S02]  /*46b0*/  IMAD.MOV.U32 R45, RZ, RZ, 0x0 ;  /* 0x00000000ff2d7424 */ /* 0x000fe400078e00ff */
[----:B------:R-:W-:Y:S02]  /*46c0*/  IMAD.MOV.U32 R32, RZ, RZ, R36 ;  /* 0x000000ffff207224 */ /* 0x000fe400078e0024 */
[----:B------:R-:W-:Y:S01]  /*46d0*/  IMAD.MOV.U32 R33, RZ, RZ, R37 ;  /* 0x000000ffff217224 */ /* 0x000fe200078e0025 */
[----:B------:R-:W-:Y:S06]  /*46e0*/  RET.REL.NODEC R44 `(_ZN2at6native55_GLOBAL__N__6c1c77d0_17_DistanceKernel_cu_7dd49032_311431pdist_backward_kernel_cuda_implIdNS1_5distsIdE1pEEEvPT_PKS6_S9_S9_llllS6_dd) ;  /* 0xffffffb82c447950 */ /* 0x000fec0003c3ffff */
        .weak           $__internal_33_$__cuda_sm20_div_u64
        .type           $__internal_33_$__cuda_sm20_div_u64,@function
        .size           $__internal_33_$__cuda_sm20_div_u64,($__internal_34_$__cuda_sm20_dsqrt_rn_f64_mediumpath_v1 - $__internal_33_$__cuda_sm20_div_u64)
$__internal_33_$__cuda_sm20_div_u64:
[----:B------:R-:W0:Y:S02]  /*46f0*/  I2F.U64.RP R15, UR8 ;  /* 0x00000008000f7d12 */ /* 0x000e240008309000 */
[----:B0-----:R-:W0:Y:S02]  /*4700*/  MUFU.RCP R15, R15 ;  /* 0x0000000f000f7308 */ /* 0x001e240000001000 */
[----:B0-----:R-:W-:-:S15]  /*4710*/  VIADD R16, R15, 0x1ffffffe ;  /* 0x1ffffffe0f107836 */ /* 0x001fde0000000000 */
[----:B------:R-:W-:-:S15]  /*4720*/  NOP ;  /* 0x0000000000007918 */ /* 0x000fde0000000000 */
[----:B------:R-:W-:-:S15]  /*4730*/  NOP ;  /* 0x0000000000007918 */ /* 0x000fde0000000000 */
[----:B------:R-:W-:-:S15]  /*4740*/  NOP ;  /* 0x0000000000007918 */ /* 0x000fde0000000000 */
[----:B------:R-:W0:Y:S02]  /*4750*/  F2I.U64.TRUNC R16, R16 ;  /* 0x0000001000107311 */ /* 0x000e24000020d800 */
[----:B0-----:R-:W-:-:S04]  /*4760*/  IMAD.WIDE.U32 R18, R16, UR8, RZ ;  /* 0x0000000810127c25 */ /* 0x001fc8000f8e00ff */
[----:B------:R-:W-:Y:S01]  /*4770*/  IMAD R19, R16, UR9, R19 ;  /* 0x0000000910137c24 */ /* 0x000fe2000f8e0213 */
[----:B------:R-:W-:-:S03]  /*4780*/  IADD3 R21, P4, PT, RZ, -R18, RZ ;  /* 0x80000012ff157210 */ /* 0x000fc60007f9e0ff */
[----:B------:R-:W-:Y:S02]  /*4790*/  IMAD R19, R17, UR8, R19 ;  /* 0x0000000811137c24 */ /* 0x000fe4000f8e0213 */
[----:B------:R-:W-:-:S04]  /*47a0*/  IMAD.HI.U32 R18, R16, R21, RZ ;  /* 0x0000001510127227 */ /* 0x000fc800078e00ff */
[----:B------:R-:W-:Y:S02]  /*47b0*/  IMAD.X R23, RZ, RZ, ~R19, P4 ;  /* 0x000000ffff177224 */ /* 0x000fe400020e0e13 */
[----:B------:R-:W-:Y:S02]  /*47c0*/  IMAD.MOV.U32 R19, RZ, RZ, R16 ;  /* 0x000000ffff137224 */ /* 0x000fe400078e0010 */
[-C--:B------:R-:W-:Y:S02]  /*47d0*/  IMAD R25, R17, R23.reuse, RZ ;  /* 0x0000001711197224 */ /* 0x080fe400078e02ff */
[----:B------:R-:W-:-:S04]  /*47e0*/  IMAD.WIDE.U32 R18, P4, R16, R23, R18 ;  /* 0x0000001710127225 */ /* 0x000fc80007880012 */
[----:B------:R-:W-:-:S04]  /*47f0*/  IMAD.HI.U32 R15, R17, R23, RZ ;  /* 0x00000017110f7227 */ /* 0x000fc800078e00ff */
[----:B------:R-:W-:-:S04]  /*4800*/  IMAD.HI.U32 R18, P5, R17, R21, R18 ;  /* 0x0000001511127227 */ /* 0x000fc800078a0012 */
[----:B------:R-:W-:Y:S01]  /*4810*/  IMAD.X R15, R15, 0x1, R17, P4 ;  /* 0x000000010f0f7824 */ /* 0x000fe200020e0611 */
[----:B------:R-:W-:-:S04]  /*4820*/  IADD3 R19, P6, PT, R25, R18, RZ ;  /* 0x0000001219137210 */ /* 0x000fc80007fde0ff */
[----:B------:R-:W-:Y:S01]  /*4830*/  IADD3.X R15, PT, PT, RZ, RZ, R15, P6, P5 ;  /* 0x000000ffff0f7210 */ /* 0x000fe200037ea40f */
[----:B------:R-:W-:-:S04]  /*4840*/  IMAD.WIDE.U32 R16, R19, UR8, RZ ;  /* 0x0000000813107c25 */ /* 0x000fc8000f8e00ff */
[----:B------:R-:W-:Y:S01]  /*4850*/  IMAD R18, R19, UR9, R17 ;  /* 0x0000000913127c24 */ /* 0x000fe2000f8e0211 */
[----:B------:R-:W-:-:S03]  /*4860*/  IADD3 R17, P4, PT, RZ, -R16, RZ ;  /* 0x80000010ff117210 */ /* 0x000fc60007f9e0ff */
[----:B------:R-:W-:Y:S02]  /*4870*/  IMAD R16, R15, UR8, R18 ;  /* 0x000000080f107c24 */ /* 0x000fe4000f8e0212 */
[----:B------:R-:W-:-:S04]  /*4880*/  IMAD.HI.U32 R18, R19, R17, RZ ;  /* 0x0000001113127227 */ /* 0x000fc800078e00ff */
[----:B------:R-:W-:-:S04]  /*4890*/  IMAD.X R16, RZ, RZ, ~R16, P4 ;  /* 0x000000ffff107224 */ /* 0x000fc800020e0e10 */
        /* <DEDUP_REMOVED lines=8> */
[----:B------:R-:W-:Y:S02]  /*4920*/  IMAD.MOV.U32 R17, RZ, RZ, RZ ;  /* 0x000000ffff117224 */ /* 0x000fe400078e00ff */
[----:B------:R-:W-:-:S04]  /*4930*/  IMAD.WIDE.U32 R16, R19, R13, R16 ;  /* 0x0000000d13107225 */ /* 0x000fc800078e0010 */
[C---:B------:R-:W-:Y:S02]  /*4940*/  IMAD R19, R15.reuse, R13, RZ ;  /* 0x0000000d0f137224 */ /* 0x040fe400078e02ff */
[----:B------:R-:W-:-:S04]  /*4950*/  IMAD.HI.U32 R16, P4, R15, R12, R16 ;  /* 0x0000000c0f107227 */ /* 0x000fc80007880010 */
[----:B------:R-:W-:Y:S01]  /*4960*/  IMAD.HI.U32 R15, R15, R13, RZ ;  /* 0x0000000d0f0f7227 */ /* 0x000fe200078e00ff */
        /* <DEDUP_REMOVED lines=26> */
[----:B------:R-:W-:Y:S02]  /*4b10*/  SEL R13, R13, R16, P4 ;  /* 0x000000100d0d7207 */ /* 0x000fe40002000000 */
[----:B------:R-:W-:Y:S02]  /*4b20*/  SEL R12, R12, 0xffffffff, P5 ;  /* 0xffffffff0c0c7807 */ /* 0x000fe40002800000 */
[----:B------:R-:W-:Y:S01]  /*4b30*/  SEL R13, R13, 0xffffffff, P5 ;  /* 0xffffffff0d0d7807 */ /* 0x000fe20002800000 */
[----:B------:R-:W-:Y:S06]  /*4b40*/  RET.REL.NODEC R14 `(_ZN2at6native55_GLOBAL__N__6c1c77d0_17_DistanceKernel_cu_7dd49032_311431pdist_backward_kernel_cuda_implIdNS1_5distsIdE1pEEEvPT_PKS6_S9_S9_llllS6_dd) ;  /* 0xffffffb40e2c7950 */ /* 0x000fec0003c3ffff */
        .weak           $__internal_34_$__cuda_sm20_dsqrt_rn_f64_mediumpath_v1
        .type           $__internal_34_$__cuda_sm20_dsqrt_rn_f64_mediumpath_v1,@function
        .size           $__internal_34_$__cuda_sm20_dsqrt_rn_f64_mediumpath_v1,($_ZN2at6native55_GLOBAL__N__6c1c77d0_17_DistanceKernel_cu_7dd49032_311431pdist_backward_kernel_cuda_implIdNS1_5distsIdE1pEEEvPT_PKS6_S9_S9_llllS6_dd$__internal_accurate_pow - $__internal_34_$__cuda_sm20_dsqrt_rn_f64_mediumpath_v1)
$__internal_34_$__cuda_sm20_dsqrt_rn_f64_mediumpath_v1:
        /* <DEDUP_REMOVED lines=19> */
.L_x_347:
        /* <DEDUP_REMOVED lines=55> */
.L_x_349:
[----:B------:R0:W1:Y:S02]  /*4ff0*/  DADD R6, R4, R4 ;  /* 0x0000000004067229 */ /* 0x0000640000000004 */
.L_x_348:
[----:B------:R-:W-:Y:S05]  /*5000*/  BSYNC.RECONVERGENT B1 ;  /* 0x0000000000017941 */ /* 0x000fea0003800200 */
.L_x_346:
[----:B0-----:R-:W-:Y:S02]  /*5010*/  IMAD.MOV.U32 R4, RZ, RZ, R0 ;  /* 0x000000ffff047224 */ /* 0x001fe400078e0000 */
[----:B------:R-:W-:Y:S02]  /*5020*/  IMAD.MOV.U32 R5, RZ, RZ, 0x0 ;  /* 0x00000000ff057424 */ /* 0x000fe400078e00ff */
[----:B-1----:R-:W-:Y:S02]  /*5030*/  IMAD.MOV.U32 R14, RZ, RZ, R6 ;  /* 0x000000ffff0e7224 */ /* 0x002fe400078e0006 */
[----:B------:R-:W-:Y:S01]  /*5040*/  IMAD.MOV.U32 R15, RZ, RZ, R7 ;  /* 0x000000ffff0f7224 */ /* 0x000fe200078e0007 */
[----:B------:R-:W-:Y:S06]  /*5050*/  RET.REL.NODEC R4 `(_ZN2at6native55_GLOBAL__N__6c1c77d0_17_DistanceKernel_cu_7dd49032_311431pdist_backward_kernel_cuda_implIdNS1_5distsIdE1pEEEvPT_PKS6_S9_S9_llllS6_dd) ;  /* 0xffffffac04e87950 */ /* 0x000fec0003c3ffff */
        .type           $_ZN2at6native55_GLOBAL__N__6c1c77d0_17_DistanceKernel_cu_7dd49032_311431pdist_backward_kernel_cuda_implIdNS1_5distsIdE1pEEEvPT_PKS6_S9_S9_llllS6_dd$__internal_accurate_pow,@function
        .size           $_ZN2at6native55_GLOBAL__N__6c1c77d0_17_DistanceKernel_cu_7dd49032_311431pdist_backward_kernel_cuda_implIdNS1_5distsIdE1pEEEvPT_PKS6_S9_S9_llllS6_dd$__internal_accurate_pow,(.L_x_811 - $_ZN2at6native55_GLOBAL__N__6c1c77d0_17_DistanceKernel_cu_7dd49032_311431pdist_backward_kernel_cuda_implIdNS1_5distsIdE1pEEEvPT_PKS6_S9_S9_llllS6_dd$__internal_accurate_pow)
$_ZN2at6native55_GLOBAL__N__6c1c77d0_17_DistanceKernel_cu_7dd49032_311431pdist_backward_kernel_cuda_implIdNS1_5distsIdE1pEEEvPT_PKS6_S9_S9_llllS6_dd$__internal_accurate_pow:
[----:B------:R-:W-:Y:S01]  /*5060*/  ISETP.GT.U32.AND P4, PT, R37, 0xfffff, PT ;  /* 0x000fffff2500780c */ /* 0x000fe20003f84070 */
[--C-:B------:R-:W-:Y:S01]  /*5070*/  IMAD.MOV.U32 R35, RZ, RZ, R37.reuse ;  /* 0x000000ffff237224 */ /* 0x100fe200078e0025 */
[----:B------:R-:W-:Y:S01]  /*5080*/  SHF.R.U32.HI R59, RZ, 0x14, R37 ;  /* 0x00000014ff3b7819 */ /* 0x000fe20000011625 */
[----:B------:R-:W-:Y:S01]  /*5090*/  IMAD.MOV.U32 R36, RZ, RZ, 0x41ad3b5a ;  /* 0x41ad3b5aff247424 */ /* 0x000fe200078e00ff */
[----:B------:R-:W-:Y:S01]  /*50a0*/  UMOV UR18, 0x7d2cafe2 ;  /* 0x7d2cafe200127882 */ /* 0x000fe20000000000 */
[----:B------:R-:W-:Y:S01]  /*50b0*/  IMAD.MOV.U32 R37, RZ, RZ, 0x3ed0f5d2 ;  /* 0x3ed0f5d2ff257424 */ /* 0x000fe200078e00ff */
[----:B------:R-:W-:Y:S01]  /*50c0*/  UMOV UR19, 0x3eb0f5ff ;  /* 0x3eb0f5ff00137882 */ /* 0x000fe20000000000 */
[----:B------:R-:W-:Y:S01]  /*50d0*/  UMOV UR20, 0x3b39803f ;  /* 0x3b39803f00147882 */ /* 0x000fe20000000000 */
[----:B------:R-:W-:-:S05]  /*50e0*/  UMOV UR21, 0x3c7abc9e ;  /* 0x3c7abc9e00157882 */ /* 0x000fca0000000000 */
[----:B------:R-:W0:Y:S02]  /*50f0*/  @!P4 DMUL R38, R34, 1.80143985094819840000e+16 ;  /* 0x435000002226c828 */ /* 0x000e240000000000 */
[----:B0-----:R-:W-:Y:S01]  /*5100*/  @!P4 IMAD.MOV.U32 R35, RZ, RZ, R39 ;  /* 0x000000ffff23c224 */ /* 0x001fe200078e0027 */
[----:B------:R-:W-:Y:S01]  /*5110*/  @!P4 LEA.HI R59, R39, 0xffffffca, RZ, 0xc ;  /* 0xffffffca273bc811 */ /* 0x000fe200078f60ff */
[----:B------:R-:W-:-:S03]  /*5120*/  @!P4 IMAD.MOV.U32 R34, RZ, RZ, R38 ;  /* 0x000000ffff22c224 */ /* 0x000fc600078e0026 */
[----:B------:R-:W-:Y:S01]  /*5130*/  LOP3.LUT R35, R35, 0x800fffff, RZ, 0xc0, !PT ;  /* 0x800fffff23237812 */ /* 0x000fe200078ec0ff */
[----:B------:R-:W-:-:S03]  /*5140*/  IMAD.MOV.U32 R46, RZ, RZ, R34 ;  /* 0x000000ffff2e7224 */ /* 0x000fc600078e0022 */
[----:B------:R-:W-:-:S04]  /*5150*/  LOP3.LUT R35, R35, 0x3ff00000, RZ, 0xfc, !PT ;  /* 0x3ff0000023237812 */ /* 0x000fc800078efcff */
[----:B------:R-:W-:Y:S01]  /*5160*/  ISETP.GE.U32.AND P4, PT, R35, 0x3ff6a09f, PT ;  /* 0x3ff6a09f2300780c */ /* 0x000fe20003f86070 */
[----:B------:R-:W-:-:S12]  /*5170*/  IMAD.MOV.U32 R47, RZ, RZ, R35 ;  /* 0x000000ffff2f7224 */ /* 0x000fd800078e0023 */
[----:B------:R-:W-:-:S04]  /*5180*/  @P4 VIADD R34, R47, 0xfff00000 ;  /* 0xfff000002f224836 */ /* 0x000fc80000000000 */
[----:B------:R-:W-:Y:S02]  /*5190*/  @P4 IMAD.MOV.U32 R47, RZ, RZ, R34 ;  /* 0x000000ffff2f4224 */ /* 0x000fe400078e0022 */
[----:B------:R-:W-:-:S15]  /*51a0*/  IMAD.MOV.U32 R34, RZ, RZ, RZ ;  /* 0x000000ffff227224 */ /* 0x000fde00078e00ff */
[----:B------:R-:W-:-:S15]  /*51b0*/  NOP ;  /* 0x0000000000007918 */ /* 0x000fde0000000000 */
[----:B------:R-:W-:-:S15]  /*51c0*/  DADD R44, R46, -1 ;  /* 0xbff000002e2c7429 */ /* 0x000fde0000000000 */
[----:B------:R-:W-:-:S15]  /*51d0*/  NOP ;  /* 0x0000000000007918 */ /* 0x000fde0000000000 */
[----:B------:R-:W-:-:S15]  /*51e0*/  NOP ;  /* 0x0000000000007918 */ /* 0x000fde0000000000 */
[----:B------:R-:W-:-:S15]  /*51f0*/  NOP ;  /* 0x0000000000007918 */ /* 0x000fde0000000000 */
[----:B------:R-:W-:-:S04]  /*5200*/  NOP ;  /* 0x0000000000007918 */ /* 0x000fc80000000000 */
        /* <DEDUP_REMOVED lines=41> */
[----:B0-----:R-:W-:Y:S01]  /*54a0*/  DFMA R36, R42, UR18, R36 ;  /* 0x000000122a247c2b */ /* 0x001fe20008000024 */
[----:B------:R-:W-:Y:S01]  /*54b0*/  UMOV UR18, 0x75488a3f ;  /* 0x75488a3f00127882 */ /* 0x000fe20000000000 */
[----:B------:R-:W-:-:S15]  /*54c0*/  UMOV UR19, 0x3ef3b20a ;  /* 0x3ef3b20a00137882 */ /* 0x000fde0000000000 */
[----:B------:R-:W-:-:S15]  /*54d0*/  NOP ;  /* 0x0000000000007918 */ /* 0x000fde0000000000 */
[----:B------:R-:W-:-:S15]  /*54e0*/  NOP ;  /* 0x0000000000007918 */ /* 0x000fde0000000000 */
[----:B------:R-:W-:-:S15]  /*54f0*/  NOP ;  /* 0x0000000000007918 */ /* 0x000fde0000000000 */
[----:B------:R-:W-:-:S02]  /*5500*/  NOP ;  /* 0x0000000000007918 */ /* 0x000fc40000000000 */
[----:B-1----:R-:W0:-:S15]  /*5510*/  DADD R38, R38, R38 ;  /* 0x0000000026267229 */ /* 0x002e1e0000000026 */
        /* <DEDUP_REMOVED lines=120> */
[C---:B0-----:R-:W-:Y:S02]  /*5ca0*/  VIADD R38, R59.reuse, 0xfffffc01 ;  /* 0xfffffc013b267836 */ /* 0x041fe40000000000 */
[----:B------:R-:W-:Y:S02]  /*5cb0*/  @P4 VIADD R38, R59, 0xfffffc02 ;  /* 0xfffffc023b264836 */ /* 0x000fe40000000000 */
[----:B------:R-:W-:-:S03]  /*5cc0*/  IMAD.MOV.U32 R39, RZ, RZ, 0x43300000 ;  /* 0x43300000ff277424 */ /* 0x000fc600078e00ff */
[----:B------:R-:W-:-:S15]  /*5cd0*/  LOP3.LUT R38, R38, 0x80000000, RZ, 0x3c, !PT ;  /* 0x8000000026267812 */ /* 0x000fde00078e3cff */
[----:B------:R-:W-:-:S15]  /*5ce0*/  NOP ;  /* 0x0000000000007918 */ /* 0x000fde0000000000 */
[----:B------:R-:W-:-:S15]  /*5cf0*/  NOP ;  /* 0x0000000000007918 */ /* 0x000fde0000000000 */
[----:B------:R-:W-:-:S10]  /*5d00*/  NOP ;  /* 0x0000000000007918 */ /* 0x000fd40000000000 */
        /* <DEDUP_REMOVED lines=77> */
[----:B0-----:R-:W0:-:S15]  /*61e0*/  DFMA R40, R38, -UR18, R34 ;  /* 0x8000001226287c2b */ /* 0x001e1e0008000022 */
        /* <DEDUP_REMOVED lines=9> */
[----:B0-----:R0:W-:Y:S02]  /*6280*/  DADD R40, -R36, R40 ;  /* 0x0000000024287229 */ /* 0x0011e40000000128 */
        /* <DEDUP_REMOVED lines=181> */
.L_x_350:
[----:B------:R-:W-:Y:S01]  /*6de0*/  IMAD.MOV.U32 R59, RZ, RZ, 0x0 ;  /* 0x00000000ff3b7424 */ /* 0x000fe200078e00ff */
[----:B-1----:R-:W-:-:S15]  /*6df0*/  DSETP.NEU.AND P4, PT, |R40|, +INF , PT ;  /* 0x7ff000002800742a */ /* 0x002fde0003f8d200 */
[----:B------:R-:W-:-:S15]  /*6e00*/  NOP ;  /* 0x0000000000007918 */ /* 0x000fde0000000000 */
[----:B------:R-:W-:-:S15]  /*6e10*/  NOP ;  /* 0x0000000000007918 */ /* 0x000fde0000000000 */
[----:B------:R-:W-:-:S15]  /*6e20*/  NOP ;  /* 0x0000000000007918 */ /* 0x000fde0000000000 */
[----:B------:R-:W-:-:S04]  /*6e30*/  NOP ;  /* 0x0000000000007918 */ /* 0x000fc80000000000 */
[----:B------:R-:W0:Y:S02]  /*6e40*/  DFMA R38, R38, R40, R40 ;  /* 0x000000282626722b */ /* 0x000e240000000028 */
[----:B0-----:R-:W-:Y:S02]  /*6e50*/  FSEL R34, R40, R38, !P4 ;  /* 0x0000002628227208 */ /* 0x001fe40006000000 */
[----:B------:R-:W-:Y:S01]  /*6e60*/  FSEL R35, R41, R39, !P4 ;  /* 0x0000002729237208 */ /* 0x000fe20006000000 */
[----:B------:R-:W-:Y:S06]  /*6e70*/  RET.REL.NODEC R58 `(_ZN2at6native55_GLOBAL__N__6c1c77d0_17_DistanceKernel_cu_7dd49032_311431pdist_backward_kernel_cuda_implIdNS1_5distsIdE1pEEEvPT_PKS6_S9_S9_llllS6_dd) ;  /* 0xffffff903a607950 */ /* 0x000fec0003c3ffff */
.L_x_351:
        /* <DEDUP_REMOVED lines=16> */
.L_x_811:


//--------------------- .text._ZN2at6native55_GLOBAL__N__6c1c77d0_17_DistanceKernel_cu_7dd49032_311422pdist_kernel_cuda_implIfNS1_5distsIfE3infEEEvPT_PKS6_llS6_dd --------------------------
	.section	.text._ZN2at6native55_GLOBAL__N__6c1c77d0_17_DistanceKernel_cu_7dd49032_311422pdist_kernel_cuda_implIfNS1_5distsIfE3infEEEvPT_PKS6_llS6_dd,"ax",@progbits
	.align	128
.text._ZN2at6native55_GLOBAL__N__6c1c77d0_17_DistanceKernel_cu_7dd49032_311422pdist_kernel_cuda_implIfNS1_5distsIfE3infEEEvPT_PKS6_llS6_dd:
        .type           _ZN2at6native55_GLOBAL__N__6c1c77d0_17_DistanceKernel_cu_7dd49032_311422pdist_kernel_cuda_implIfNS1_5distsIfE3infEEEvPT_PKS6_llS6_dd,@function
        .size           _ZN2at6native55_GLOBAL__N__6c1c77d0_17_DistanceKernel_cu_7dd49032_311422pdist_kernel_cuda_implIfNS1_5distsIfE3infEEEvPT_PKS6_llS6_dd,(.L_x_816 - _ZN2at6native55_GLOBAL__N__6c1c77d0_17_DistanceKernel_cu_7dd49032_311422pdist_kernel_cuda_implIfNS1_5distsIfE3infEEEvPT_PKS6_llS6_dd)
        .other          _ZN2at6native55_GLOBAL__N__6c1c77d0_17_DistanceKernel_cu_7dd49032_311422pdist_kernel_cuda_implIfNS1_5distsIfE3infEEEvPT_PKS6_llS6_dd,@"STO_CUDA_ENTRY STV_DEFAULT"
_ZN2at6native55_GLOBAL__N__6c1c77d0_17_DistanceKernel_cu_7dd49032_311422pdist_kernel_cuda_implIfNS1_5distsIfE3infEEEvPT_PKS6_llS6_dd:
[----:B------:R-:W-:Y:S08]  /*0000*/  LDC R1, c[0x0][0x37c] ;  /* 0x0000df00ff017b82 */ /* 0x000ff00000000800 */
[----:B------:R-:W0:Y:S01]  /*0010*/  S2UR UR6, SR_CTAID.X ;  /* 0x00000000000679c3 */ /* 0x000e220000002500 */
[----:B------:R-:W1:Y:S01]  /*0020*/  LDCU.64 UR8, c[0x0][0x3b0] ;  /* 0x00007600ff0877ac */ /* 0x000e620008000a00 */
[----:B------:R-:W-:-:S02]  /*0030*/  IMAD.MOV.U32 R8, RZ, RZ, 0x0 ;  /* 0x00000000ff087424 */ /* 0x000fc400078e00ff */
[----:B------:R-:W-:-:S04]  /*0040*/  IMAD.MOV.U32 R9, RZ, RZ, 0x3fd80000 ;  /* 0x3fd80000ff097424 */ /* 0x000fc800078e00ff */
[----:B------:R-:W2:Y:S01]  /*0050*/  LDC R0, c[0x0][0x360] ;  /* 0x0000d800ff007b82 */ /* 0x000ea20000000800 */
[----:B0-----:R-:W-:-:S09]  /*0060*/  UIMAD.WIDE.U32 UR4, UR6, 0x2, URZ ;  /* 0x00000002060478a5 */ /* 0x001fd2000f8e00ff */
[----:B------:R-:W1:-:S15]  /*0070*/  I2F.F64.U64 R4, UR4 ;  /* 0x0000000400047d12 */ /* 0x000e5e0008301800 */
[----:B------:R-:W-:-:S15]  /*0080*/  NOP ;  /* 0x0000000000007918 */ /* 0x000fde0000000000 */
[----:B------:R-:W-:-:S15]  /*0090*/  NOP ;  /* 0x0000000000007918 */ /* 0x000fde0000000000 */
[----:B------:R-:W-:-:S15]  /*00a0*/  NOP ;  /* 0x0000000000007918 */ /* 0x000fde0000000000 */
[----:B------:R-:W-:-:S04]  /*00b0*/  NOP ;  /* 0x0000000000007918 */ /* 0x000fc80000000000 */
[----:B-1----:R-:W0:Y:S02]  /*00c0*/  DADD R4, -R4, UR8 ;  /* 0x0000000804047e29 */ /* 0x002e240008000100 */
        /* <DEDUP_REMOVED lines=43> */
[----:B012---:R-:W-:Y:S05]  /*0380*/  @!P0 BRA `(.L_x_352) ;  /* 0x0000000000108947 */ /* 0x007fea0003800000 */
[----:B------:R-:W-:-:S07]  /*0390*/  MOV R2, 0x3b0 ;  /* 0x000003b000027802 */ /* 0x000fce0000000f00 */
[----:B------:R-:W-:Y:S05]  /*03a0*/  CALL.REL.NOINC `($__internal_36_$__cuda_sm20_dsqrt_rn_f64_mediumpath_v1) ;  /* 0x0000001400247944 */ /* 0x000fea0003c00000 */
[----:B------:R-:W-:Y:S02]  /*03b0*/  IMAD.MOV.U32 R2, RZ, RZ, R6 ;  /* 0x000000ffff027224 */ /* 0x000fe400078e0006 */
[----:B------:R-:W-:-:S07]  /*03c0*/  IMAD.MOV.U32 R3, RZ, RZ, R7 ;  /* 0x000000ffff037224 */ /* 0x000fce00078e0007 */
.L_x_352:
[----:B------:R-:W0:Y:S01]  /*03d0*/  LDCU.64 UR4, c[0x0][0x3a8] ;  /* 0x00007500ff0477ac */ /* 0x000e220008000a00 */
[----:B------:R-:W-:Y:S01]  /*03e0*/  BSSY.RECONVERGENT B0, `(.L_x_353) ;  /* 0x00000c5000007945 */ /* 0x000fe20003800200 */
[----:B------:R-:W1:Y:S01]  /*03f0*/  LDCU.128 UR8, c[0x0][0x390] ;  /* 0x00007200ff0877ac */ /* 0x000e620008000c00 */
[----:B0-----:R-:W0:Y:S01]  /*0400*/  DADD R4, -R2, UR4 ;  /* 0x0000000402047e29 */ /* 0x001e220008000100 */
[----:B------:R-:W2:-:S15]  /*0410*/  LDCU.64 UR4, c[0x0][0x388] ;  /* 0x00007100ff0477ac */ /* 0x000e9e0008000a00 */
[----:B------:R-:W-:-:S15]  /*0420*/  NOP ;  /* 0x0000000000007918 */ /* 0x000fde0000000000 */
[----:B------:R-:W-:-:S15]  /*0430*/  NOP ;  /* 0x0000000000007918 */ /* 0x000fde0000000000 */
[----:B------:R-:W-:-:S15]  /*0440*/  NOP ;  /* 0x0000000000007918 */ /* 0x000fde0000000000 */
[----:B------:R-:W-:-:S03]  /*0450*/  NOP ;  /* 0x0000000000007918 */ /* 0x000fc60000000000 */
[----:B0-----:R-:W0:Y:S01]  /*0460*/  F2I.S64.F64.TRUNC R4, R4 ;  /* 0x0000000400047311 */ /* 0x001e22000030d900 */
[----:B------:R-:W3:Y:S01]  /*0470*/  S2R R2, SR_TID.X ;  /* 0x0000000000027919 */ /* 0x000ee20000002100 */
[-C--:B0-----:R-:W-:Y:S01]  /*0480*/  IMAD R3, R5, R4.reuse, RZ ;  /* 0x0000000405037224 */ /* 0x081fe200078e02ff */
[C---:B------:R-:W-:Y:S01]  /*0490*/  IADD3 R11, P0, PT, R4.reuse, 0x1, RZ ;  /* 0x00000001040b7810 */ /* 0x040fe20007f1e0ff */
[CC--:B------:R-:W-:Y:S01]  /*04a0*/  IMAD.WIDE.U32 R8, R4.reuse, R4.reuse, R4 ;  /* 0x0000000404087225 */ /* 0x0c0fe200078e0004 */
[----:B------:R-:W-:Y:S02]  /*04b0*/  IADD3 R14, P2, PT, RZ, -R4, RZ ;  /* 0x80000004ff0e7210 */ /* 0x000fe40007f5e0ff */
[----:B------:R-:W-:Y:S01]  /*04c0*/  IADD3 R12, P1, PT, R11, UR6, RZ ;  /* 0x000000060b0c7c10 */ /* 0x000fe2000ff3e0ff */
[----:B------:R-:W-:Y:S02]  /*04d0*/  IMAD R3, R4, R5, R3 ;  /* 0x0000000504037224 */ /* 0x000fe400078e0203 */
[----:B------:R-:W-:-:S02]  /*04e0*/  IMAD.X R6, RZ, RZ, R5, P0 ;  /* 0x000000ffff067224 */ /* 0x000fc400000e0605 */
[----:B------:R-:W-:Y:S02]  /*04f0*/  IMAD.IADD R7, R9, 0x1, R3 ;  /* 0x0000000109077824 */ /* 0x000fe400078e0203 */
[----:B------:R-:W-:-:S03]  /*0500*/  IMAD.X R13, RZ, RZ, R6, P1 ;  /* 0x000000ffff0d7224 */ /* 0x000fc600008e0606 */
[----:B------:R-:W-:Y:S01]  /*0510*/  LEA.HI R3, P0, R7, R8, RZ, 0x1 ;  /* 0x0000000807037211 */ /* 0x000fe200078108ff */
[----:B------:R-:W-:-:S04]  /*0520*/  IMAD.X R8, RZ, RZ, ~R5, P2 ;  /* 0x000000ffff087224 */ /* 0x000fc800010e0e05 */
[----:B------:R-:W-:Y:S02]  /*0530*/  IMAD.X R10, RZ, RZ, R7, P0 ;  /* 0x000000ffff0a7224 */ /* 0x000fe400000e0607 */
[----:B-1----:R-:W-:Y:S02]  /*0540*/  IMAD R7, R8, UR8, RZ ;  /* 0x0000000808077c24 */ /* 0x002fe4000f8e02ff */
[----:B------:R-:W-:Y:S01]  /*0550*/  IMAD.WIDE.U32 R8, R14, UR8, R12 ;  /* 0x000000080e087c25 */ /* 0x000fe2000f8e000c */
[----:B------:R-:W-:-:S03]  /*0560*/  SHF.R.S64 R3, R3, 0x1, R10 ;  /* 0x0000000103037819 */ /* 0x000fc6000000100a */
[----:B------:R-:W-:Y:S01]  /*0570*/  IMAD R12, R14, UR9, R7 ;  /* 0x000000090e0c7c24 */ /* 0x000fe2000f8e0207 */
[----:B------:R-:W-:Y:S01]  /*0580*/  SHF.R.S32.HI R7, RZ, 0x1, R10 ;  /* 0x00000001ff077819 */ /* 0x000fe2000001140a */
[----:B------:R-:W-:Y:S01]  /*0590*/  IMAD R13, R5, UR10, RZ ;  /* 0x0000000a050d7c24 */ /* 0x000fe2000f8e02ff */
[----:B------:R-:W-:Y:S01]  /*05a0*/  IADD3 R3, P0, PT, R3, R8, RZ ;  /* 0x0000000803037210 */ /* 0x000fe20007f1e0ff */
[----:B------:R-:W0:Y:S02]  /*05b0*/  LDCU.64 UR8, c[0x0][0x358] ;  /* 0x00006b00ff0877ac */ /* 0x000e240008000a00 */
[----:B------:R-:W-:Y:S01]  /*05c0*/  IMAD R13, R4, UR11, R13 ;  /* 0x0000000b040d7c24 */ /* 0x000fe2000f8e020d */
[----:B------:R-:W-:Y:S01]  /*05d0*/  IADD3.X R8, PT, PT, R7, R9, R12, P0, !PT ;  /* 0x0000000907087210 */ /* 0x000fe200007fe40c */
[----:B------:R-:W-:Y:S01]  /*05e0*/  IMAD.WIDE.U32 R20, R3, UR10, RZ ;  /* 0x0000000a03147c25 */ /* 0x000fe2000f8e00ff */
[----:B---3--:R-:W-:-:S03]  /*05f0*/  ISETP.GE.U32.AND P0, PT, R2, UR10, PT ;  /* 0x0000000a02007c0c */ /* 0x008fc6000bf06070 */
[----:B------:R-:W-:Y:S01]  /*0600*/  IMAD R8, R8, UR10, RZ ;  /* 0x0000000a08087c24 */ /* 0x000fe2000f8e02ff */
[----:B------:R-:W-:Y:S01]  /*0610*/  ISETP.GE.AND.EX P0, PT, RZ, UR11, PT, P0 ;  /* 0x0000000bff007c0c */ /* 0x000fe2000bf06300 */
[----:B------:R-:W-:Y:S02]  /*0620*/  IMAD.MOV.U32 R9, RZ, RZ, RZ ;  /* 0x000000ffff097224 */ /* 0x000fe400078e00ff */
[----:B------:R-:W-:Y:S01]  /*0630*/  IMAD R3, R3, UR11, R8 ;  /* 0x0000000b03037c24 */ /* 0x000fe2000f8e0208 */
[----:B------:R-:W-:-:S03]  /*0640*/  IADD3 R8, P1, PT, R2, R20, RZ ;  /* 0x0000001402087210 */ /* 0x000fc60007f3e0ff */
[----:B------:R-:W-:Y:S01]  /*0650*/  IMAD.IADD R3, R21, 0x1, R3 ;  /* 0x0000000115037824 */ /* 0x000fe200078e0203 */
[----:B--2---:R-:W-:-:S03]  /*0660*/  LEA R10, P2, R8, UR4, 0x2 ;  /* 0x00000004080a7c11 */ /* 0x004fc6000f8410ff */
[----:B------:R-:W-:-:S05]  /*0670*/  IMAD.X R7, RZ, RZ, R3, P1 ;  /* 0x000000ffff077224 */ /* 0x000fca00008e0603 */
[----:B------:R-:W-:Y:S01]  /*0680*/  LEA.HI.X R8, R8, UR5, R7, 0x2, P2 ;  /* 0x0000000508087c11 */ /* 0x000fe200090f1407 */
[----:B0-----:R-:W-:Y:S06]  /*0690*/  @P0 BRA `(.L_x_354) ;  /* 0x0000000800640947 */ /* 0x001fec0003800000 */
[----:B------:R-:W-:Y:S01]  /*06a0*/  IMAD.WIDE.U32 R4, R4, UR10, RZ ;  /* 0x0000000a04047c25 */ /* 0x000fe2000f8e00ff */
[----:B------:R-:W-:Y:S03]  /*06b0*/  BSSY.RECONVERGENT B1, `(.L_x_355) ;  /* 0x0000039000017945 */ /* 0x000fe60003800200 */
[----:B------:R-:W-:Y:S01]  /*06c0*/  IMAD.IADD R19, R5, 0x1, R13 ;  /* 0x0000000105137824 */ /* 0x000fe200078e020d */
[----:B------:R-:W-:Y:S01]  /*06d0*/  IADD3 R5, P0, PT, R2, R4, RZ ;  /* 0x0000000402057210 */ /* 0x000fe20007f1e0ff */
[----:B------:R-:W-:Y:S02]  /*06e0*/  IMAD R12, R6, UR10, RZ ;  /* 0x0000000a060c7c24 */ /* 0x000fe4000f8e02ff */
[----:B------:R-:W-:-:S04]  /*06f0*/  IMAD.WIDE.U32 R6, R11, UR10, RZ ;  /* 0x0000000a0b067c25 */ /* 0x000fc8000f8e00ff */
[--C-:B------:R-:W-:Y:S01]  /*0700*/  IMAD.X R14, RZ, RZ, R19.reuse, P0 ;  /* 0x000000ffff0e7224 */ /* 0x100fe200000e0613 */
[----:B------:R-:W-:Y:S01]  /*0710*/  LEA R9, P0, R5, UR4, 0x2 ;  /* 0x0000000405097c11 */ /* 0x000fe2000f8010ff */
[----:B------:R-:W-:Y:S01]  /*0720*/  IMAD R15, R11, UR11, R12 ;  /* 0x0000000b0b0f7c24 */ /* 0x000fe2000f8e020c */
[----:B------:R-:W-:Y:S01]  /*0730*/  SHF.L.U64.HI R19, R4, 0x2, R19 ;  /* 0x0000000204137819 */ /* 0x000fe20000010213 */
[----:B------:R-:W-:Y:S01]  /*0740*/  IMAD.WIDE.U32 R12, R0, 0x4, RZ ;  /* 0x00000004000c7825 */ /* 0x000fe200078e00ff */
[----:B------:R-:W-:Y:S02]  /*0750*/  LEA.HI.X R11, R5, UR5, R14, 0x2, P0 ;  /* 0x00000005050b7c11 */ /* 0x000fe400080f140e */
[----:B------:R-:W-:Y:S02]  /*0760*/  LEA R5, P1, R6, UR4, 0x2 ;  /* 0x0000000406057c11 */ /* 0x000fe4000f8210ff */
[----:B------:R-:W-:Y:S02]  /*0770*/  IADD3 R14, P0, PT, R12, R9, RZ ;  /* 0x000000090c0e7210 */ /* 0x000fe40007f1e0ff */
[----:B------:R-:W-:-:S03]  /*0780*/  IADD3 R7, PT, PT, R7, R15, RZ ;  /* 0x0000000f07077210 */ /* 0x000fc60007ffe0ff */
[----:B------:R-:W-:Y:S01]  /*0790*/  IMAD.X R9, R13, 0x1, R11, P0 ;  /* 0x000000010d097824 */ /* 0x000fe200000e060b */
[----:B------:R-:W-:Y:S01]  /*07a0*/  LEA.HI.X R18, R6, UR5, R7, 0x2, P1 ;  /* 0x0000000506127c11 */ /* 0x000fe200088f1407 */
[----:B------:R-:W-:Y:S01]  /*07b0*/  IMAD.SHL.U32 R11, R4, 0x4, RZ ;  /* 0x00000004040b7824 */ /* 0x000fe200078e00ff */
[CC--:B------:R-:W-:Y:S01]  /*07c0*/  ISETP.GT.U32.AND P1, PT, R14.reuse, R5.reuse, PT ;  /* 0x000000050e00720c */ /* 0x0c0fe20003f24070 */
[----:B------:R-:W-:Y:S01]  /*07d0*/  IMAD.MOV.U32 R4, RZ, RZ, R10 ;  /* 0x000000ffff047224 */ /* 0x000fe200078e000a */
[CC--:B------:R-:W-:Y:S02]  /*07e0*/  ISETP.GE.U32.AND P0, PT, R14.reuse, R5.reuse, PT ;  /* 0x000000050e00720c */ /* 0x0c0fe40003f06070 */
[CC--:B------:R-:W-:Y:S02]  /*07f0*/  ISETP.GT.U32.AND.EX P1, PT, R9.reuse, R18.reuse, PT, P1 ;  /* 0x000000120900720c */ /* 0x0c0fe40003f24110 */
[----:B------:R-:W-:Y:S02]  /*0800*/  ISETP.GE.U32.AND.EX P0, PT, R9, R18, PT, P0 ;  /* 0x000000120900720c */ /* 0x000fe40003f06100 */
[----:B------:R-:W-:Y:S01]  /*0810*/  SEL R7, R14, R5, P1 ;  /* 0x000000050e077207 */ /* 0x000fe20000800000 */
[----:B------:R-:W-:Y:S01]  /*0820*/  IMAD.MOV.U32 R5, RZ, RZ, R8 ;  /* 0x000000ffff057224 */ /* 0x000fe200078e0008 */
[----:B------:R-:W-:-:S02]  /*0830*/  SEL R6, RZ, 0x1, P0 ;  /* 0x00000001ff067807 */ /* 0x000fc40000000000 */
[----:B------:R-:W-:Y:S02]  /*0840*/  SEL R18, R9, R18, P1 ;  /* 0x0000001209127207 */ /* 0x000fe40000800000 */
[----:B------:R-:W-:Y:S02]  /*0850*/  IADD3 R7, P1, P2, R7, -R14, -R6 ;  /* 0x8000000e07077210 */ /* 0x000fe40007a3e806 */
[----:B------:R-:W-:Y:S02]  /*0860*/  IADD3 R16, P0, PT, R11, UR4, RZ ;  /* 0x000000040b107c10 */ /* 0x000fe4000ff1e0ff */
[----:B------:R-:W-:Y:S02]  /*0870*/  IADD3.X R18, PT, PT, R18, -0x1, ~R9, P1, P2 ;  /* 0xffffffff12127810 */ /* 0x000fe40000fe4c09 */
[----:B------:R-:W-:Y:S02]  /*0880*/  IADD3.X R17, PT, PT, R19, UR5, RZ, P0, !PT ;  /* 0x0000000513117c10 */ /* 0x000fe400087fe4ff */
[----:B------:R-:W-:Y:S01]  /*0890*/  ISETP.NE.U32.AND P0, PT, R18, RZ, PT ;  /* 0x000000ff1200720c */ /* 0x000fe20003f05070 */
[----:B------:R-:W-:-:S12]  /*08a0*/  IMAD.WIDE.U32 R14, R2, 0x4, R16 ;  /* 0x00000004020e7825 */ /* 0x000fd800078e0010 */
[----:B------:R-:W-:Y:S05]  /*08b0*/  @P0 BRA `(.L_x_356) ;  /* 0x0000000000500947 */ /* 0x000fea0003800000 */
[----:B------:R-:W0:Y:S01]  /*08c0*/  I2F.U32.RP R10, R12 ;  /* 0x0000000c000a7306 */ /* 0x000e220000209000 */
[----:B------:R-:W-:Y:S01]  /*08d0*/  IMAD.MOV R23, RZ, RZ, -R12 ;  /* 0x000000ffff177224 */ /* 0x000fe200078e0a0c */
[----:B------:R-:W-:-:S06]  /*08e0*/  ISETP.NE.U32.AND P2, PT, R12, RZ, PT ;  /* 0x000000ff0c00720c */ /* 0x000fcc0003f45070 */
[----:B0-----:R-:W0:Y:S02]  /*08f0*/  MUFU.RCP R10, R10 ;  /* 0x0000000a000a7308 */ /* 0x001e240000001000 */
[----:B0-----:R-:W-:-:S06]  /*0900*/  VIADD R8, R10, 0xffffffe ;  /* 0x0ffffffe0a087836 */ /* 0x001fcc0000000000 */
        /* <DEDUP_REMOVED lines=12> */
[----:B------:R-:W-:Y:S01]  /*09d0*/  @P1 VIADD R8, R8, 0x1 ;  /* 0x0000000108081836 */ /* 0x000fe20000000000 */
[----:B------:R-:W-:Y:S01]  /*09e0*/  @!P2 LOP3.LUT R8, RZ, R12, RZ, 0x33, !PT ;  /* 0x0000000cff08a212 */ /* 0x000fe200078e33ff */
[----:B------:R-:W-:Y:S06]  /*09f0*/  BRA `(.L_x_357) ;  /* 0x0000000000107947 */ /* 0x000fec0003800000 */
.L_x_356:
[----:B------:R-:W-:-:S07]  /*0a00*/  MOV R10, 0xa20 ;  /* 0x00000a20000a7802 */ /* 0x000fce0000000f00 */
[----:B------:R-:W-:Y:S05]  /*0a10*/  CALL.REL.NOINC `($__internal_35_$__cuda_sm20_div_u64) ;  /* 0x00000008006c7944 */ /* 0x000fea0003c00000 */
[----:B------:R-:W-:Y:S01]  /*0a20*/  IMAD.MOV.U32 R8, RZ, RZ, R7 ;  /* 0x000000ffff087224 */ /* 0x000fe200078e0007 */
[----:B------:R-:W-:-:S07]  /*0a30*/  MOV R9, R18 ;  /* 0x0000001200097202 */ /* 0x000fce0000000f00 */
.L_x_357:
[----:B------:R-:W-:Y:S05]  /*0a40*/  BSYNC.RECONVERGENT B1 ;  /* 0x0000000000017941 */ /* 0x000fea0003800200 */
.L_x_355:
[----:B------:R-:W-:Y:S01]  /*0a50*/  IADD3 R8, P1, PT, R8, R6, RZ ;  /* 0x0000000608087210 */ /* 0x000fe20007f3e0ff */
[----:B------:R-:W-:Y:S01]  /*0a60*/  IMAD.MOV.U32 R7, RZ, RZ, R17 ;  /* 0x000000ffff077224 */ /* 0x000fe200078e0011 */
[----:B------:R-:W-:Y:S02]  /*0a70*/  BSSY.RECONVERGENT B1, `(.L_x_358) ;  /* 0x000002a000017945 */ /* 0x000fe40003800200 */
[----:B------:R-:W-:Y:S01]  /*0a80*/  LOP3.LUT R6, R8, 0x3, RZ, 0xc0, !PT ;  /* 0x0000000308067812 */ /* 0x000fe200078ec0ff */
[----:B------:R-:W-:Y:S02]  /*0a90*/  IMAD.X R10, RZ, RZ, R9, P1 ;  /* 0x000000ffff0a7224 */ /* 0x000fe400008e0609 */
[----:B------:R-:W-:Y:S01]  /*0aa0*/  IMAD.MOV.U32 R9, RZ, RZ, RZ ;  /* 0x000000ffff097224 */ /* 0x000fe200078e00ff */
[----:B------:R-:W-:Y:S01]  /*0ab0*/  ISETP.NE.U32.AND P0, PT, R6, 0x3, PT ;  /* 0x000000030600780c */ /* 0x000fe20003f05070 */
[----:B------:R-:W-:-:S03]  /*0ac0*/  IMAD.MOV.U32 R6, RZ, RZ, R16 ;  /* 0x000000ffff067224 */ /* 0x000fc600078e0010 */
[----:B------:R-:W-:Y:S01]  /*0ad0*/  ISETP.NE.AND.EX P0, PT, RZ, RZ, PT, P0 ;  /* 0x000000ffff00720c */ /* 0x000fe20003f05300 */
[----:B------:R-:W-:-:S12]  /*0ae0*/  IMAD.WIDE.U32 R6, R2, 0x4, R6 ;  /* 0x0000000402067825 */ /* 0x000fd800078e0006 */
[----:B------:R-:W-:Y:S05]  /*0af0*/  @!P0 BRA `(.L_x_359) ;  /* 0x0000000000848947 */ /* 0x000fea0003800000 */
[----:B------:R-:W0:Y:S01]  /*0b00*/  LDC.64 R4, c[0x0][0x388] ;  /* 0x0000e200ff047b82 */ /* 0x000e220000000a00 */
[----:B------:R-:W-:Y:S01]  /*0b10*/  VIADD R14, R8, 0x1 ;  /* 0x00000001080e7836 */ /* 0x000fe20000000000 */
[----:B------:R-:W-:Y:S01]  /*0b20*/  BSSY.RECONVERGENT B2, `(.L_x_360) ;  /* 0x000001a000027945 */ /* 0x000fe20003800200 */
[C---:B------:R-:W-:Y:S01]  /*0b30*/  SHF.L.U64.HI R3, R20.reuse, 0x2, R3 ;  /* 0x0000000214037819 */ /* 0x040fe20000010203 */
[----:B------:R-:W-:Y:S02]  /*0b40*/  IMAD.SHL.U32 R22, R20, 0x4, RZ ;  /* 0x0000000414167824 */ /* 0x000fe400078e00ff */
[----:B------:R-:W-:Y:S01]  /*0b50*/  LOP3.LUT R14, R14, 0x3, RZ, 0xc0, !PT ;  /* 0x000000030e0e7812 */ /* 0x000fe200078ec0ff */
[----:B------:R-:W-:-:S03]  /*0b60*/  IMAD.MOV.U32 R9, RZ, RZ, RZ ;  /* 0x000000ffff097224 */ /* 0x000fc600078e00ff */
[----:B------:R-:W-:-:S05]  /*0b70*/  IADD3 R14, P0, PT, RZ, -R14, RZ ;  /* 0x8000000eff0e7210 */ /* 0x000fca0007f1e0ff */
[----:B------:R-:W-:Y:S02]  /*0b80*/  IMAD.X R15, RZ, RZ, -0x1, P0 ;  /* 0xffffffffff0f7424 */ /* 0x000fe400000e06ff */
[----:B0-----:R-:W-:-:S04]  /*0b90*/  IMAD.WIDE.U32 R4, R2, 0x4, R4 ;  /* 0x0000000402047825 */ /* 0x001fc800078e0004 */
[----:B------:R-:W-:Y:S02]  /*0ba0*/  IMAD.MOV.U32 R21, RZ, RZ, R4 ;  /* 0x000000ffff157224 */ /* 0x000fe400078e0004 */
[----:B------:R-:W-:-:S07]  /*0bb0*/  IMAD.MOV.U32 R20, RZ, RZ, R5 ;  /* 0x000000ffff147224 */ /* 0x000fce00078e0005 */
.L_x_361:
[----:B------:R-:W-:Y:S01]  /*0bc0*/  IADD3 R4, P0, PT, R21, R22, RZ ;  /* 0x0000001615047210 */ /* 0x000fe20007f1e0ff */
[----:B------:R-:W2:Y:S04]  /*0bd0*/  LDG.E R6, desc[UR8][R6.64] ;  /* 0x0000000806067981 */ /* 0x000ea8000c1e1900 */
[----:B------:R-:W-:-:S06]  /*0be0*/  IMAD.X R5, R20, 0x1, R3, P0 ;  /* 0x0000000114057824 */ /* 0x000fcc00000e0603 */
[----:B------:R-:W2:Y:S01]  /*0bf0*/  LDG.E R5, desc[UR8][R4.64] ;  /* 0x0000000804057981 */ /* 0x000ea2000c1e1900 */
[----:B------:R-:W-:-:S05]  /*0c00*/  IADD3 R14, P0, PT, R14, 0x1, RZ ;  /* 0x000000010e0e7810 */ /* 0x000fca0007f1e0ff */
[----:B------:R-:W-:Y:S01]  /*0c10*/  IMAD.X R15, RZ, RZ, R15, P0 ;  /* 0x000000ffff0f7224 */ /* 0x000fe200000e060f */
[----:B------:R-:W-:-:S04]  /*0c20*/  ISETP.NE.U32.AND P0, PT, R14, RZ, PT ;  /* 0x000000ff0e00720c */ /* 0x000fc80003f05070 */
[----:B------:R-:W-:Y:S01]  /*0c30*/  ISETP.NE.AND.EX P0, PT, R15, RZ, PT, P0 ;  /* 0x000000ff0f00720c */ /* 0x000fe20003f05300 */
[----:B--2---:R-:W-:-:S05]  /*0c40*/  FADD.FTZ R18, R6, -R5 ;  /* 0x8000000506127221 */ /* 0x004fca0000010000 */
[----:B------:R-:W-:Y:S02]  /*0c50*/  FSETP.GT.FTZ.AND P1, PT, |R18|, R9, PT ;  /* 0x000000091200720b */ /* 0x000fe40003f34200 */
[CC--:B------:R-:W-:Y:S02]  /*0c60*/  IADD3 R6, P2, P3, R12.reuse, R21.reuse, R11 ;  /* 0x000000150c067210 */ /* 0x0c0fe40007b5e00b */
[----:B------:R-:W-:Y:S02]  /*0c70*/  IADD3 R21, P4, PT, R12, R21, RZ ;  /* 0x000000150c157210 */ /* 0x000fe40007f9e0ff */
[----:B------:R-:W-:-:S03]  /*0c80*/  IADD3.X R7, PT, PT, R13, R20, R19, P2, P3 ;  /* 0x000000140d077210 */ /* 0x000fc600017e6413 */
[----:B------:R-:W-:-:S04]  /*0c90*/  IMAD.X R20, R13, 0x1, R20, P4 ;  /* 0x000000010d147824 */ /* 0x000fc800020e0614 */
[----:B------:R-:W-:Y:S01]  /*0ca0*/  @P1 FADD.FTZ R9, |R18|, -RZ ;  /* 0x800000ff12091221 */ /* 0x000fe20000010200 */
[----:B------:R-:W-:Y:S06]  /*0cb0*/  @P0 BRA `(.L_x_361) ;  /* 0xfffffffc00c00947 */ /* 0x000fec000383ffff */
[----:B------:R-:W-:Y:S05]  /*0cc0*/  BSYNC.RECONVERGENT B2 ;  /* 0x0000000000027941 */ /* 0x000fea0003800200 */
.L_x_360:
[----:B------:R-:W-:Y:S01]  /*0cd0*/  IADD3 R4, P0, PT, R21, R22, RZ ;  /* 0x0000001615047210 */ /* 0x000fe20007f1e0ff */
[----:B------:R-:W-:Y:S02]  /*0ce0*/  IMAD.MOV.U32 R14, RZ, RZ, R6 ;  /* 0x000000ffff0e7224 */ /* 0x000fe400078e0006 */
[----:B------:R-:W-:Y:S01]  /*0cf0*/  IMAD.MOV.U32 R15, RZ, RZ, R7 ;  /* 0x000000ffff0f7224 */ /* 0x000fe200078e0007 */
[----:B------:R-:W-:-:S09]  /*0d00*/  IADD3.X R5, PT, PT, R20, R3, RZ, P0, !PT ;  /* 0x0000000314057210 */ /* 0x000fd200007fe4ff */
.L_x_359:
[----:B------:R-:W-:Y:S05]  /*0d10*/  BSYNC.RECONVERGENT B1 ;  /* 0x0000000000017941 */ /* 0x000fea0003800200 */
.L_x_358:
[----:B------:R-:W-:-:S04]  /*0d20*/  ISETP.GE.U32.AND P0, PT, R8, 0x3, PT ;  /* 0x000000030800780c */ /* 0x000fc80003f06070 */
[----:B------:R-:W-:-:S13]  /*0d30*/  ISETP.GE.U32.AND.EX P0, PT, R10, RZ, PT, P0 ;  /* 0x000000ff0a00720c */ /* 0x000fda0003f06100 */
[----:B------:R-:W-:Y:S05]  /*0d40*/  @!P0 BRA `(.L_x_354) ;  /* 0x0000000000b88947 */ /* 0x000fea0003800000 */
[----:B------:R-:W0:Y:S01]  /*0d50*/  LDC.64 R18, c[0x0][0x398] ;  /* 0x0000e600ff127b82 */ /* 0x000e220000000a00 */
[----:B------:R-:W-:Y:S02]  /*0d60*/  CS2R R10, SRZ ;  /* 0x00000000000a7805 */ /* 0x000fe4000001ff00 */
[----:B0-----:R-:W-:-:S04]  /*0d70*/  LEA R8, P0, R18, R16, 0x2 ;  /* 0x0000001012087211 */ /* 0x001fc800078010ff */
[----:B------:R-:W-:-:S09]  /*0d80*/  LEA.HI.X R3, R18, R17, R19, 0x2, P0 ;  /* 0x0000001112037211 */ /* 0x000fd200000f1413 */
.L_x_362:
[-C--:B------:R-:W-:Y:S02]  /*0d90*/  IADD3 R16, P0, PT, R4, R10.reuse, RZ ;  /* 0x0000000a04107210 */ /* 0x080fe40007f1e0ff */
[----:B------:R-:W-:-:S03]  /*0da0*/  IADD3 R20, P1, PT, R6, R10, RZ ;  /* 0x0000000a06147210 */ /* 0x000fc60007f3e0ff */
[--C-:B------:R-:W-:Y:S02]  /*0db0*/  IMAD.X R17, R5, 0x1, R11.reuse, P0 ;  /* 0x0000000105117824 */ /* 0x100fe400000e060b */
[----:B------:R-:W-:-:S03]  /*0dc0*/  IMAD.X R21, R7, 0x1, R11, P1 ;  /* 0x0000000107157824 */ /* 0x000fc600008e060b */
[----:B------:R0:W2:Y:S04]  /*0dd0*/  LDG.E R26, desc[UR8][R16.64] ;  /* 0x00000008101a7981 */ /* 0x0000a8000c1e1900 */
[----:B------:R1:W2:Y:S01]  /*0de0*/  LDG.E R27, desc[UR8][R20.64] ;  /* 0x00000008141b7981 */ /* 0x0002a2000c1e1900 */
[C---:B------:R-:W-:Y:S02]  /*0df0*/  IADD3 R24, P1, PT, R12.reuse, R16, RZ ;  /* 0x000000100c187210 */ /* 0x040fe40007f3e0ff */
[----:B------:R-:W-:-:S03]  /*0e00*/  IADD3 R22, P0, PT, R12, R20, RZ ;  /* 0x000000140c167210 */ /* 0x000fc60007f1e0ff */
[C---:B------:R-:W-:Y:S02]  /*0e10*/  IMAD.X R25, R13.reuse, 0x1, R17, P1 ;  /* 0x000000010d197824 */ /* 0x040fe400008e0611 */
[----:B------:R-:W-:-:S03]  /*0e20*/  IMAD.X R23, R13, 0x1, R21, P0 ;  /* 0x000000010d177824 */ /* 0x000fc600000e0615 */
[----:B------:R3:W4:Y:S04]  /*0e30*/  LDG.E R28, desc[UR8][R24.64] ;  /* 0x00000008181c7981 */ /* 0x000728000c1e1900 */
[----:B------:R-:W4:Y:S01]  /*0e40*/  LDG.E R29, desc[UR8][R22.64] ;  /* 0x00000008161d7981 */ /* 0x000f22000c1e1900 */
[C---:B------:R-:W-:Y:S02]  /*0e50*/  IADD3 R18, P1, PT, R12.reuse, R24, RZ ;  /* 0x000000180c127210 */ /* 0x040fe40007f3e0ff */
[----:B0-----:R-:W-:-:S03]  /*0e60*/  IADD3 R16, P0, PT, R12, R22, RZ ;  /* 0x000000160c107210 */ /* 0x001fc60007f1e0ff */
[C---:B------:R-:W-:Y:S02]  /*0e70*/  IMAD.X R19, R13.reuse, 0x1, R25, P1 ;  /* 0x000000010d137824 */ /* 0x040fe400008e0619 */
[----:B------:R-:W-:-:S03]  /*0e80*/  IMAD.X R17, R13, 0x1, R23, P0 ;  /* 0x000000010d117824 */ /* 0x000fc600000e0617 */
[----:B------:R-:W5:Y:S04]  /*0e90*/  LDG.E R22, desc[UR8][R18.64] ;  /* 0x0000000812167981 */ /* 0x000f68000c1e1900 */
[----:B------:R0:W5:Y:S01]  /*0ea0*/  LDG.E R23, desc[UR8][R16.64] ;  /* 0x0000000810177981 */ /* 0x000162000c1e1900 */
[C---:B-1----:R-:W-:Y:S02]  /*0eb0*/  IADD3 R20, P1, PT, R12.reuse, R18, RZ ;  /* 0x000000120c147210 */ /* 0x042fe40007f3e0ff */
[----:B---3--:R-:W-:-:S03]  /*0ec0*/  IADD3 R24, P0, PT, R12, R16, RZ ;  /* 0x000000100c187210 */ /* 0x008fc60007f1e0ff */
[C---:B------:R-:W-:Y:S02]  /*0ed0*/  IMAD.X R21, R13.reuse, 0x1, R19, P1 ;  /* 0x000000010d157824 */ /* 0x040fe400008e0613 */
[----:B------:R-:W-:-:S04]  /*0ee0*/  IMAD.X R25, R13, 0x1, R17, P0 ;  /* 0x000000010d197824 */ /* 0x000fc800000e0611 */
[----:B------:R-:W3:Y:S04]  /*0ef0*/  LDG.E R21, desc[UR8][R20.64] ;  /* 0x0000000814157981 */ /* 0x000ee8000c1e1900 */
[----:B------:R-:W3:Y:S01]  /*0f00*/  LDG.E R24, desc[UR8][R24.64] ;  /* 0x0000000818187981 */ /* 0x000ee2000c1e1900 */
[----:B------:R-:W-:-:S03]  /*0f10*/  IMAD.WIDE.U32 R10, R0, 0x10, R10 ;  /* 0x00000010000a7825 */ /* 0x000fc600078e000a */
[----:B0-----:R-:W-:-:S05]  /*0f20*/  IADD3 R17, P2, PT, R10, R14, RZ ;  /* 0x0000000e0a117210 */ /* 0x001fca0007f5e0ff */
[----:B------:R-:W-:Y:S02]  /*0f30*/  IMAD.X R18, R11, 0x1, R15, P2 ;  /* 0x000000010b127824 */ /* 0x000fe400010e060f */
[----:B--2---:R-:W-:-:S05]  /*0f40*/  FADD.FTZ R26, R27, -R26 ;  /* 0x8000001a1b1a7221 */ /* 0x004fca0000010000 */
[----:B------:R-:W-:Y:S01]  /*0f50*/  FSETP.GT.FTZ.AND P0, PT, |R26|, R9, PT ;  /* 0x000000091a00720b */ /* 0x000fe20003f14200 */
[----:B----4-:R-:W-:-:S12]  /*0f60*/  FADD.FTZ R28, R29, -R28 ;  /* 0x8000001c1d1c7221 */ /* 0x010fd80000010000 */
[----:B------:R-:W-:-:S05]  /*0f70*/  @P0 FADD.FTZ R9, |R26|, -RZ ;  /* 0x800000ff1a090221 */ /* 0x000fca0000010200 */
[----:B------:R-:W-:Y:S01]  /*0f80*/  FSETP.GT.FTZ.AND P0, PT, |R28|, R9, PT ;  /* 0x000000091c00720b */ /* 0x000fe20003f14200 */
[----:B-----5:R-:W-:-:S12]  /*0f90*/  FADD.FTZ R22, R23, -R22 ;  /* 0x8000001617167221 */ /* 0x020fd80000010000 */
[----:B------:R-:W-:-:S05]  /*0fa0*/  @P0 FADD.FTZ R9, |R28|, -RZ ;  /* 0x800000ff1c090221 */ /* 0x000fca0000010200 */
[----:B------:R-:W-:Y:S01]  /*0fb0*/  FSETP.GT.FTZ.AND P0, PT, |R22|, R9, PT ;  /* 0x000000091600720b */ /* 0x000fe20003f14200 */
[----:B---3--:R-:W-:-:S12]  /*0fc0*/  FADD.FTZ R16, R24, -R21 ;  /* 0x8000001518107221 */ /* 0x008fd80000010000 */
[----:B------:R-:W-:Y:S01]  /*0fd0*/  @P0 FADD.FTZ R9, |R22|, -RZ ;  /* 0x800000ff16090221 */ /* 0x000fe20000010200 */
[----:B------:R-:W-:-:S04]  /*0fe0*/  ISETP.GE.U32.AND P0, PT, R17, R8, PT ;  /* 0x000000081100720c */ /* 0x000fc80003f06070 */
[----:B------:R-:W-:Y:S02]  /*0ff0*/  ISETP.GE.U32.AND.EX P0, PT, R18, R3, PT, P0 ;  /* 0x000000031200720c */ /* 0x000fe40003f06100 */
[----:B------:R-:W-:-:S13]  /*1000*/  FSETP.GT.FTZ.AND P1, PT, |R16|, R9, PT ;  /* 0x000000091000720b */ /* 0x000fda0003f34200 */
[----:B------:R-:W-:Y:S01]  /*1010*/  @P1 FADD.FTZ R9, |R16|, -RZ ;  /* 0x800000ff10091221 */ /* 0x000fe20000010200 */
[----:B------:R-:W-:Y:S06]  /*1020*/  @!P0 BRA `(.L_x_362) ;  /* 0xfffffffc00588947 */ /* 0x000fec000383ffff */
.L_x_354:
[----:B------:R-:W-:Y:S05]  /*1030*/  BSYNC.RECONVERGENT B0 ;  /* 0x0000000000007941 */ /* 0x000fea0003800200 */
.L_x_353:
[----:B------:R-:W0:Y:S01]  /*1040*/  SHFL.DOWN PT, R4, R9, 0x10, 0x1f ;  /* 0x0a001f0009047f89 */ /* 0x000e2200000e0000 */
[----:B------:R-:W-:Y:S01]  /*1050*/  SHF.R.U32.HI R7, RZ, 0x5, R0 ;  /* 0x00000005ff077819 */ /* 0x000fe20000011600 */
[----:B------:R-:W-:Y:S03]  /*1060*/  BAR.SYNC.DEFER_BLOCKING 0x0 ;  /* 0x0000000000007b1d */ /* 0x000fe60000010000 */
[----:B------:R-:W-:-:S13]  /*1070*/  ISETP.GE.U32.AND P2, PT, R2, R7, PT ;  /* 0x000000070200720c */ /* 0x000fda0003f46070 */
[----:B------:R-:W1:Y:S01]  /*1080*/  @!P2 S2R R10, SR_CgaCtaId ;  /* 0x00000000000aa919 */ /* 0x000e620000008800 */
[----:B------:R-:W-:Y:S02]  /*1090*/  @!P2 MOV R7, 0x400 ;  /* 0x000004000007a802 */ /* 0x000fe40000000f00 */
[----:B0-----:R-:W-:-:S04]  /*10a0*/  FSETP.GEU.FTZ.AND P0, PT, R9, R4, PT ;  /* 0x000000040900720b */ /* 0x001fc80003f1e000 */
[----:B------:R-:W-:-:S05]  /*10b0*/  FSEL R4, R4, R9, !P0 ;  /* 0x0000000904047208 */ /* 0x000fca0004000000 */
[----:B------:R-:W0:Y:S01]  /*10c0*/  SHFL.DOWN PT, R3, R4, 0x8, 0x1f ;  /* 0x09001f0004037f89 */ /* 0x000e2200000e0000 */
[----:B-1----:R-:W-:Y:S02]  /*10d0*/  @!P2 LEA R7, R10, R7, 0x18 ;  /* 0x000000070a07a211 */ /* 0x002fe400078ec0ff */
[----:B0-----:R-:W-:-:S04]  /*10e0*/  FSETP.GEU.FTZ.AND P0, PT, R4, R3, PT ;  /* 0x000000030400720b */ /* 0x001fc80003f1e000 */
[----:B------:R-:W-:-:S05]  /*10f0*/  FSEL R3, R3, R4, !P0 ;  /* 0x0000000403037208 */ /* 0x000fca0004000000 */
[----:B------:R-:W0:Y:S02]  /*1100*/  SHFL.DOWN PT, R6, R3, 0x4, 0x1f ;  /* 0x08801f0003067f89 */ /* 0x000e2400000e0000 */
[----:B0-----:R-:W-:-:S04]  /*1110*/  FSETP.GEU.FTZ.AND P0, PT, R3, R6, PT ;  /* 0x000000060300720b */ /* 0x001fc80003f1e000 */
[----:B------:R-:W-:Y:S02]  /*1120*/  FSEL R6, R6, R3, !P0 ;  /* 0x0000000306067208 */ /* 0x000fe40004000000 */
[----:B------:R-:W-:-:S03]  /*1130*/  LOP3.LUT P0, R0, R2, 0x1f, RZ, 0xc0, !PT ;  /* 0x0000001f02007812 */ /* 0x000fc6000780c0ff */
[----:B------:R-:W0:Y:S10]  /*1140*/  SHFL.DOWN PT, R5, R6, 0x2, 0x1f ;  /* 0x08401f0006057f89 */ /* 0x000e3400000e0000 */
[----:B------:R-:W1:Y:S01]  /*1150*/  @!P0 S2R R8, SR_CgaCtaId ;  /* 0x0000000000088919 */ /* 0x000e620000008800 */
[----:B------:R-:W-:-:S02]  /*1160*/  @!P0 MOV R3, 0x400 ;  /* 0x0000040000038802 */ /* 0x000fc40000000f00 */
[----:B0-----:R-:W-:-:S04]  /*1170*/  FSETP.GEU.FTZ.AND P1, PT, R6, R5, PT ;  /* 0x000000050600720b */ /* 0x001fc80003f3e000 */
[----:B------:R-:W-:-:S05]  /*1180*/  FSEL R5, R5, R6, !P1 ;  /* 0x0000000605057208 */ /* 0x000fca0004800000 */
[----:B------:R-:W0:Y:S01]  /*1190*/  SHFL.DOWN PT, R4, R5, 0x1, 0x1f ;  /* 0x08201f0005047f89 */ /* 0x000e2200000e0000 */
[----:B-1----:R-:W-:-:S04]  /*11a0*/  @!P0 LEA R3, R8, R3, 0x18 ;  /* 0x0000000308038211 */ /* 0x002fc800078ec0ff */
[----:B------:R-:W-:Y:S02]  /*11b0*/  @!P0 LEA.HI R3, R2, R3, RZ, 0x1d ;  /* 0x0000000302038211 */ /* 0x000fe400078fe8ff */
[----:B0-----:R-:W-:-:S04]  /*11c0*/  FSETP.GEU.FTZ.AND P1, PT, R5, R4, PT ;  /* 0x000000040500720b */ /* 0x001fc80003f3e000 */
[----:B------:R-:W-:Y:S01]  /*11d0*/  FSEL R6, R4, R5, !P1 ;  /* 0x0000000504067208 */ /* 0x000fe20004800000 */
[----:B------:R-:W-:Y:S02]  /*11e0*/  @!P2 IMAD R4, R0, 0x4, R7 ;  /* 0x000000040004a824 */ /* 0x000fe400078e0207 */
[----:B------:R-:W-:Y:S02]  /*11f0*/  IMAD.MOV.U32 R0, RZ, RZ, RZ ;  /* 0x000000ffff007224 */ /* 0x000fe400078e00ff */
[----:B------:R0:W-:Y:S01]  /*1200*/  @!P0 STS [R3], R6 ;  /* 0x0000000603008388 */ /* 0x0001e20000000800 */
[----:B------:R-:W-:Y:S01]  /*1210*/  BAR.SYNC.DEFER_BLOCKING 0x0 ;  /* 0x0000000000007b1d */ /* 0x000fe20000010000 */
[----:B------:R-:W-:-:S05]  /*1220*/  ISETP.GT.U32.AND P0, PT, R2, 0x1f, PT ;  /* 0x0000001f0200780c */ /* 0x000fca0003f04070 */
[----:B------:R0:W1:Y:S08]  /*1230*/  @!P2 LDS R0, [R4] ;  /* 0x000000000400a984 */ /* 0x0000700000000800 */
[----:B0-----:R-:W-:Y:S05]  /*1240*/  @P0 EXIT ;  /* 0x000000000000094d */ /* 0x001fea0003800000 */
[----:B-1----:R-:W0:Y:S01]  /*1250*/  SHFL.DOWN PT, R3, R0, 0x10, 0x1f ;  /* 0x0a001f0000037f89 */ /* 0x002e2200000e0000 */
[----:B------:R-:W-:Y:S02]  /*1260*/  ISETP.NE.AND P1, PT, R2, RZ, PT ;  /* 0x000000ff0200720c */ /* 0x000fe40003f25270 */
[----:B0-----:R-:W-:-:S04]  /*1270*/  FSETP.GEU.FTZ.AND P0, PT, R0, R3, PT ;  /* 0x000000030000720b */ /* 0x001fc80003f1e000 */
[----:B------:R-:W-:-:S05]  /*1280*/  FSEL R3, R3, R0, !P0 ;  /* 0x0000000003037208 */ /* 0x000fca0004000000 */
[----:B------:R-:W0:Y:S02]  /*1290*/  SHFL.DOWN PT, R4, R3, 0x8, 0x1f ;  /* 0x09001f0003047f89 */ /* 0x000e2400000e0000 */
        /* <DEDUP_REMOVED lines=8> */
[----:B------:R0:W1:Y:S01]  /*1320*/  SHFL.DOWN PT, R7, R6, 0x1, 0x1f ;  /* 0x08201f0006077f89 */ /* 0x00006200000e0000 */
[----:B------:R-:W-:Y:S05]  /*1330*/  @P1 EXIT ;  /* 0x000000000000194d */ /* 0x000fea0003800000 */
[----:B------:R-:W2:Y:S01]  /*1340*/  LDCU.64 UR4, c[0x0][0x380] ;  /* 0x00007000ff0477ac */ /* 0x000ea20008000a00 */
[----:B-1----:R-:W-:-:S04]  /*1350*/  FSETP.GEU.FTZ.AND P0, PT, R6, R7, PT ;  /* 0x000000070600720b */ /* 0x002fc80003f1e000 */
[----:B------:R-:W-:Y:S01]  /*1360*/  FSEL R7, R7, R6, !P0 ;  /* 0x0000000607077208 */ /* 0x000fe20004000000 */
[----:B--2---:R-:W-:-:S04]  /*1370*/  ULEA UR4, UP0, UR6, UR4, 0x2 ;  /* 0x0000000406047291 */ /* 0x004fc8000f8010ff */
[----:B------:R-:W-:Y:S02]  /*1380*/  ULEA.HI.X UR5, UR6, UR5, URZ, 0x2, UP0 ;  /* 0x0000000506057291 */ /* 0x000fe400080f14ff */
[----:B------:R-:W-:-:S04]  /*1390*/  MOV R2, UR4 ;  /* 0x0000000400027c02 */ /* 0x000fc80008000f00 */
[----:B------:R-:W-:-:S05]  /*13a0*/  IMAD.U32 R3, RZ, RZ, UR5 ;  /* 0x00000005ff037e24 */ /* 0x000fca000f8e00ff */
[----:B------:R-:W-:Y:S01]  /*13b0*/  STG.E desc[UR8][R2.64], R7 ;  /* 0x0000000702007986 */ /* 0x000fe2000c101908 */
[----:B------:R-:W-:Y:S05]  /*13c0*/  EXIT ;  /* 0x000000000000794d */ /* 0x000fea0003800000 */
        .weak           $__internal_35_$__cuda_sm20_div_u64
        .type           $__internal_35_$__cuda_sm20_div_u64,@function
        .size           $__internal_35_$__cuda_sm20_div_u64,($__internal_36_$__cuda_sm20_dsqrt_rn_f64_mediumpath_v1 - $__internal_35_$__cuda_sm20_div_u64)
$__internal_35_$__cuda_sm20_div_u64:
        /* <DEDUP_REMOVED lines=14> */
[----:B------:R-:W-:-:S04]  /*14b0*/  IMAD.WIDE.U32 R22, P0, R8, R27, R22 ;  /* 0x0000001b08167225 */ /* 0x000fc80007800016 */
[----:B------:R-:W-:-:S04]  /*14c0*/  IMAD.HI.U32 R22, P1, R9, R25, R22 ;  /* 0x0000001909167227 */ /* 0x000fc80007820016 */
[CC--:B------:R-:W-:Y:S02]  /*14d0*/  IMAD R23, R9.reuse, R27.reuse, RZ ;  /* 0x0000001b09177224 */ /* 0x0c0fe400078e02ff */
[----:B------:R-:W-:-:S03]  /*14e0*/  IMAD.HI.U32 R25, R9, R27, RZ ;  /* 0x0000001b09197227 */ /* 0x000fc600078e00ff */
[----:B------:R-:W-:Y:S01]  /*14f0*/  IADD3 R23, P2, PT, R23, R22, RZ ;  /* 0x0000001617177210 */ /* 0x000fe20007f5e0ff */
[----:B------:R-:W-:-:S04]  /*1500*/  IMAD.X R25, R25, 0x1, R9, P0 ;  /* 0x0000000119197824 */ /* 0x000fc800000e0609 */
[----:B------:R-:W-:Y:S01]  /*1510*/  IMAD.WIDE.U32 R8, R23, R12, RZ ;  /* 0x0000000c17087225 */ /* 0x000fe200078e00ff */
[----:B------:R-:W-:-:S03]  /*1520*/  IADD3.X R25, PT, PT, RZ, RZ, R25, P2, P1 ;  /* 0x000000ffff197210 */ /* 0x000fc600017e2419 */
        /* <DEDUP_REMOVED lines=28> */
[----:B------:R-:W-:Y:S01]  /*16f0*/  IADD3 R7, P1, PT, -R12, R27, RZ ;  /* 0x0000001b0c077210 */ /* 0x000fe20007f3e1ff */
[----:B------:R-:W-:-:S03]  /*1700*/  IMAD.X R18, RZ, RZ, R23, P2 ;  /* 0x000000ffff127224 */ /* 0x000fc600010e0617 */
[C---:B------:R-:W-:Y:S01]  /*1710*/  ISETP.GE.U32.AND.EX P0, PT, R29.reuse, R13, PT, P0 ;  /* 0x0000000d1d00720c */ /* 0x040fe20003f06100 */
[----:B------:R-:W-:Y:S01]  /*1720*/  IMAD.X R9, R29, 0x1, ~R13, P1 ;  /* 0x000000011d097824 */ /* 0x000fe200008e0e0d */
[----:B------:R-:W-:Y:S02]  /*1730*/  ISETP.NE.U32.AND P1, PT, R12, RZ, PT ;  /* 0x000000ff0c00720c */ /* 0x000fe40003f25070 */
[----:B------:R-:W-:Y:S02]  /*1740*/  SEL R7, R7, R27, P0 ;  /* 0x0000001b07077207 */ /* 0x000fe40000000000 */
[----:B------:R-:W-:Y:S02]  /*1750*/  SEL R8, R8, R25, P0 ;  /* 0x0000001908087207 */ /* 0x000fe40000000000 */
[----:B------:R-:W-:Y:S02]  /*1760*/  SEL R9, R9, R29, P0 ;  /* 0x0000001d09097207 */ /* 0x000fe40000000000 */
[----:B------:R-:W-:-:S02]  /*1770*/  SEL R23, R18, R23, P0 ;  /* 0x0000001712177207 */ /* 0x000fc40000000000 */
[----:B------:R-:W-:Y:S02]  /*1780*/  ISETP.GE.U32.AND P0, PT, R7, R12, PT ;  /* 0x0000000c0700720c */ /* 0x000fe40003f06070 */
[----:B------:R-:W-:Y:S02]  /*1790*/  IADD3 R7, P2, PT, R8, 0x1, RZ ;  /* 0x0000000108077810 */ /* 0x000fe40007f5e0ff */
[----:B------:R-:W-:Y:S01]  /*17a0*/  ISETP.GE.U32.AND.EX P0, PT, R9, R13, PT, P0 ;  /* 0x0000000d0900720c */ /* 0x000fe20003f06100 */
[----:B------:R-:W-:Y:S01]  /*17b0*/  IMAD.MOV.U32 R9, RZ, RZ, 0x0 ;  /* 0x00000000ff097424 */ /* 0x000fe200078e00ff */
[----:B------:R-:W-:Y:S02]  /*17c0*/  IADD3.X R18, PT, PT, RZ, R23, RZ, P2, !PT ;  /* 0x00000017ff127210 */ /* 0x000fe400017fe4ff */
[----:B------:R-:W-:Y:S01]  /*17d0*/  SEL R7, R7, R8, P0 ;  /* 0x0000000807077207 */ /* 0x000fe20000000000 */
[----:B------:R-:W-:Y:S01]  /*17e0*/  IMAD.MOV.U32 R8, RZ, RZ, R10 ;  /* 0x000000ffff087224 */ /* 0x000fe200078e000a */
[----:B------:R-:W-:-:S02]  /*17f0*/  ISETP.NE.AND.EX P1, PT, R13, RZ, PT, P1 ;  /* 0x000000ff0d00720c */ /* 0x000fc40003f25310 */
[----:B------:R-:W-:Y:S02]  /*1800*/  SEL R18, R18, R23, P0 ;  /* 0x0000001712127207 */ /* 0x000fe40000000000 */
[----:B------:R-:W-:Y:S02]  /*1810*/  SEL R7, R7, 0xffffffff, P1 ;  /* 0xffffffff07077807 */ /* 0x000fe40000800000 */
[----:B------:R-:W-:Y:S01]  /*1820*/  SEL R18, R18, 0xffffffff, P1 ;  /* 0xffffffff12127807 */ /* 0x000fe20000800000 */
[----:B------:R-:W-:Y:S06]  /*1830*/  RET.REL.NODEC R8 `(_ZN2at6native55_GLOBAL__N__6c1c77d0_17_DistanceKernel_cu_7dd49032_311422pdist_kernel_cuda_implIfNS1_5distsIfE3infEEEvPT_PKS6_llS6_dd) ;  /* 0xffffffe408f07950 */ /* 0x000fec0003c3ffff */
        .weak           $__internal_36_$__cuda_sm20_dsqrt_rn_f64_mediumpath_v1
        .type           $__internal_36_$__cuda_sm20_dsqrt_rn_f64_mediumpath_v1,@function
        .size           $__internal_36_$__cuda_sm20_dsqrt_rn_f64_mediumpath_v1,(.L_x_816 - $__internal_36_$__cuda_sm20_dsqrt_rn_f64_mediumpath_v1)
$__internal_36_$__cuda_sm20_dsqrt_rn_f64_mediumpath_v1:
[----:B------:R-:W-:Y:S01]  /*1840*/  ISETP.GE.U32.AND P0, PT, R6, -0x3400000, PT ;  /* 0xfcc000000600780c */ /* 0x000fe20003f06070 */
[----:B------:R-:W-:-:S12]  /*1850*/  IMAD.MOV.U32 R9, RZ, RZ, R15 ;  /* 0x000000ffff097224 */ /* 0x000fd800078e000f */
        /* <DEDUP_REMOVED lines=16> */
.L_x_363:
        /* <DEDUP_REMOVED lines=55> */
.L_x_365:
[----:B------:R0:W1:Y:S02]  /*1cd0*/  DADD R6, R4, R4 ;  /* 0x0000000004067229 */ /* 0x0000640000000004 */
.L_x_364:
[----:B------:R-:W-:-:S04]  /*1ce0*/  IMAD.MOV.U32 R3, RZ, RZ, 0x0 ;  /* 0x00000000ff037424 */ /* 0x000fc800078e00ff */
[----:B01----:R-:W-:Y:S05]  /*1cf0*/  RET.REL.NODEC R2 `(_ZN2at6native55_GLOBAL__N__6c1c77d0_17_DistanceKernel_cu_7dd49032_311422pdist_kernel_cuda_implIfNS1_5distsIfE3infEEEvPT_PKS6_llS6_dd) ;  /* 0xffffffe002c07950 */ /* 0x003fea0003c3ffff */
.L_x_366:
        /* <DEDUP_REMOVED lines=16> */
.L_x_816:


//--------------------- .text._ZN2at6native55_GLOBAL__N__6c1c77d0_17_DistanceKernel_cu_7dd49032_311422pdist_kernel_cuda_implIfNS1_5distsIfE3twoEEEvPT_PKS6_llS6_dd --------------------------
	.section	.text._ZN2at6native55_GLOBAL__N__6c1c77d0_17_DistanceKernel_cu_7dd49032_311422pdist_kernel_cuda_implIfNS1_5distsIfE3twoEEEvPT_PKS6_llS6_dd,"ax",@progbits
	.align	128
.text._ZN2at6native55_GLOBAL__N__6c1c77d0_17_DistanceKernel_cu_7dd49032_311422pdist_kernel_cuda_implIfNS1_5distsIfE3twoEEEvPT_PKS6_llS6_dd:
        .type           _ZN2at6native55_GLOBAL__N__6c1c77d0_17_DistanceKernel_cu_7dd49032_311422pdist_kernel_cuda_implIfNS1_5distsIfE3twoEEEvPT_PKS6_llS6_dd,@function
        .size           _ZN2at6native55_GLOBAL__N__6c1c77d0_17_DistanceKernel_cu_7dd49032_311422pdist_kernel_cuda_implIfNS1_5distsIfE3twoEEEvPT_PKS6_llS6_dd,(.L_x_819 - _ZN2at6native55_GLOBAL__N__6c1c77d0_17_DistanceKernel_cu_7dd49032_311422pdist_kernel_cuda_implIfNS1_5distsIfE3twoEEEvPT_PKS6_llS6_dd)
        .other          _ZN2at6native55_GLOBAL__N__6c1c77d0_17_DistanceKernel_cu_7dd49032_311422pdist_kernel_cuda_implIfNS1_5distsIfE3twoEEEvPT_PKS6_llS6_dd,@"STO_CUDA_ENTRY STV_DEFAULT"
_ZN2at6native55_GLOBAL__N__6c1c77d0_17_DistanceKernel_cu_7dd49032_311422pdist_kernel_cuda_implIfNS1_5distsIfE3twoEEEvPT_PKS6_llS6_dd:
        /* <DEDUP_REMOVED lines=59> */
[----:B------:R-:W-:Y:S05]  /*03b0*/  CALL.REL.NOINC `($__internal_38_$__cuda_sm20_dsqrt_rn_f64_mediumpath_v1) ;  /* 0x0000001000f87944 */ /* 0x000fea0003c00000 */
[----:B------:R-:W-:Y:S02]  /*03c0*/  IMAD.MOV.U32 R2, RZ, RZ, R6 ;  /* 0x000000ffff027224 */ /* 0x000fe400078e0006 */
[----:B------:R-:W-:-:S07]  /*03d0*/  IMAD.MOV.U32 R3, RZ, RZ, R7 ;  /* 0x000000ffff037224 */ /* 0x000fce00078e0007 */
.L_x_367:
        /* <DEDUP_REMOVED lines=13> */
[-C--:B------:R-:W-:Y:S01]  /*04b0*/  IMAD.WIDE.U32 R8, R4, R4.reuse, R4 ;  /* 0x0000000404087225 */ /* 0x080fe200078e0004 */
[----:B------:R-:W-:Y:S02]  /*04c0*/  IADD3 R11, P2, PT, RZ, -R4, RZ ;  /* 0x80000004ff0b7210 */ /* 0x000fe40007f5e0ff */
[----:B------:R-:W-:Y:S01]  /*04d0*/  IADD3 R12, P1, PT, R10, UR6, RZ ;  /* 0x000000060a0c7c10 */ /* 0x000fe2000ff3e0ff */
[----:B------:R-:W-:Y:S02]  /*04e0*/  IMAD R3, R4, R5, R3 ;  /* 0x0000000504037224 */ /* 0x000fe400078e0203 */
[----:B------:R-:W-:-:S03]  /*04f0*/  IMAD.X R6, RZ, RZ, R5, P0 ;  /* 0x000000ffff067224 */ /* 0x000fc600000e0605 */
[----:B------:R-:W-:Y:S01]  /*0500*/  IADD3 R7, PT, PT, R9, R3, RZ ;  /* 0x0000000309077210 */ /* 0x000fe20007ffe0ff */
[----:B------:R-:W-:-:S03]  /*0510*/  IMAD.X R13, RZ, RZ, R6, P1 ;  /* 0x000000ffff0d7224 */ /* 0x000fc600008e0606 */
[----:B------:R-:W-:Y:S01]  /*0520*/  LEA.HI R3, P0, R7, R8, RZ, 0x1 ;  /* 0x0000000807037211 */ /* 0x000fe200078108ff */
[----:B------:R-:W-:-:S03]  /*0530*/  IMAD.X R8, RZ, RZ, ~R5, P2 ;  /* 0x000000ffff087224 */ /* 0x000fc600010e0e05 */
[----:B------:R-:W-:Y:S01]  /*0540*/  IADD3.X R14, PT, PT, RZ, R7, RZ, P0, !PT ;  /* 0x00000007ff0e7210 */ /* 0x000fe200007fe4ff */
[----:B-1----:R-:W-:Y:S02]  /*0550*/  IMAD R7, R8, UR8, RZ ;  /* 0x0000000808077c24 */ /* 0x002fe4000f8e02ff */
[----:B------:R-:W-:Y:S01]  /*0560*/  IMAD.WIDE.U32 R8, R11, UR8, R12 ;  /* 0x000000080b087c25 */ /* 0x000fe2000f8e000c */
[----:B------:R-:W-:-:S03]  /*0570*/  SHF.R.S64 R3, R3, 0x1, R14 ;  /* 0x0000000103037819 */ /* 0x000fc6000000100e */
[----:B------:R-:W-:Y:S01]  /*0580*/  IMAD R11, R11, UR9, R7 ;  /* 0x000000090b0b7c24 */ /* 0x000fe2000f8e0207 */
[----:B------:R-:W-:Y:S01]  /*0590*/  SHF.R.S32.HI R7, RZ, 0x1, R14 ;  /* 0x00000001ff077819 */ /* 0x000fe2000001140e */
[----:B------:R-:W0:Y:S01]  /*05a0*/  LDCU.64 UR8, c[0x0][0x358] ;  /* 0x00006b00ff0877ac */ /* 0x000e220008000a00 */
[----:B------:R-:W-:-:S04]  /*05b0*/  IADD3 R3, P0, PT, R3, R8, RZ ;  /* 0x0000000803037210 */ /* 0x000fc80007f1e0ff */
[----:B------:R-:W-:Y:S01]  /*05c0*/  IADD3.X R8, PT, PT, R7, R9, R11, P0, !PT ;  /* 0x0000000907087210 */ /* 0x000fe200007fe40b */
[----:B------:R-:W-:Y:S01]  /*05d0*/  IMAD.WIDE.U32 R20, R3, UR10, RZ ;  /* 0x0000000a03147c25 */ /* 0x000fe2000f8e00ff */
[----:B---3--:R-:W-:-:S03]  /*05e0*/  ISETP.GE.U32.AND P0, PT, R2, UR10, PT ;  /* 0x0000000a02007c0c */ /* 0x008fc6000bf06070 */
[----:B------:R-:W-:Y:S01]  /*05f0*/  IMAD R8, R8, UR10, RZ ;  /* 0x0000000a08087c24 */ /* 0x000fe2000f8e02ff */
[----:B------:R-:W-:Y:S01]  /*0600*/  ISETP.GE.AND.EX P0, PT, RZ, UR11, PT, P0 ;  /* 0x0000000bff007c0c */ /* 0x000fe2000bf06300 */
[----:B------:R-:W-:Y:S02]  /*0610*/  IMAD R11, R5, UR10, RZ ;  /* 0x0000000a050b7c24 */ /* 0x000fe4000f8e02ff */
[----:B------:R-:W-:Y:S01]  /*0620*/  IMAD R3, R3, UR11, R8 ;  /* 0x0000000b03037c24 */ /* 0x000fe2000f8e0208 */
[----:B------:R-:W-:Y:S01]  /*0630*/  IADD3 R8, P1, PT, R2, R20, RZ ;  /* 0x0000001402087210 */ /* 0x000fe20007f3e0ff */
[----:B------:R-:W-:Y:S02]  /*0640*/  IMAD.MOV.U32 R9, RZ, RZ, RZ ;  /* 0x000000ffff097224 */ /* 0x000fe400078e00ff */
[----:B------:R-:W-:Y:S01]  /*0650*/  IMAD.IADD R3, R21, 0x1, R3 ;  /* 0x0000000115037824 */ /* 0x000fe200078e0203 */
[----:B--2---:R-:W-:Y:S01]  /*0660*/  LEA R12, P2, R8, UR4, 0x2 ;  /* 0x00000004080c7c11 */ /* 0x004fe2000f8410ff */
[----:B------:R-:W-:-:S02]  /*0670*/  IMAD R11, R4, UR11, R11 ;  /* 0x0000000b040b7c24 */ /* 0x000fc4000f8e020b */
[----:B------:R-:W-:-:S05]  /*0680*/  IMAD.X R7, RZ, RZ, R3, P1 ;  /* 0x000000ffff077224 */ /* 0x000fca00008e0603 */
[----:B------:R-:W-:Y:S01]  /*0690*/  LEA.HI.X R8, R8, UR5, R7, 0x2, P2 ;  /* 0x0000000508087c11 */ /* 0x000fe200090f1407 */
[----:B0-----:R-:W-:Y:S06]  /*06a0*/  @P0 BRA `(.L_x_369) ;  /* 0x00000008005c0947 */ /* 0x001fec0003800000 */
[----:B------:R-:W-:Y:S01]  /*06b0*/  IMAD.WIDE.U32 R4, R4, UR10, RZ ;  /* 0x0000000a04047c25 */ /* 0x000fe2000f8e00ff */
[----:B------:R-:W-:Y:S04]  /*06c0*/  BSSY.RECONVERGENT B1, `(.L_x_370) ;  /* 0x0000039000017945 */ /* 0x000fe80003800200 */
[----:B------:R-:W-:Y:S01]  /*06d0*/  IADD3 R19, PT, PT, R5, R11, RZ ;  /* 0x0000000b05137210 */ /* 0x000fe20007ffe0ff */
[----:B------:R-:W-:Y:S01]  /*06e0*/  IMAD R5, R6, UR10, RZ ;  /* 0x0000000a06057c24 */ /* 0x000fe2000f8e02ff */
[----:B------:R-:W-:Y:S01]  /*06f0*/  IADD3 R13, P0, PT, R2, R4, RZ ;  /* 0x00000004020d7210 */ /* 0x000fe20007f1e0ff */
[----:B------:R-:W-:Y:S01]  /*0700*/  IMAD.WIDE.U32 R6, R10, UR10, RZ ;  /* 0x0000000a0a067c25 */ /* 0x000fe2000f8e00ff */
[----:B------:R-:W-:-:S03]  /*0710*/  SHF.L.U32 R17, R4, 0x2, RZ ;  /* 0x0000000204117819 */ /* 0x000fc600000006ff */
[----:B------:R-:W-:Y:S01]  /*0720*/  IMAD.X R14, RZ, RZ, R19, P0 ;  /* 0x000000ffff0e7224 */ /* 0x000fe200000e0613 */
[C---:B------:R-:W-:Y:S01]  /*0730*/  LEA R9, P0, R13.reuse, UR4, 0x2 ;  /* 0x000000040d097c11 */ /* 0x040fe2000f8010ff */
[----:B------:R-:W-:Y:S01]  /*0740*/  IMAD R15, R10, UR11, R5 ;  /* 0x0000000b0a0f7c24 */ /* 0x000fe2000f8e0205 */
[----:B------:R-:W-:Y:S01]  /*0750*/  LEA R5, P1, R6, UR4, 0x2 ;  /* 0x0000000406057c11 */ /* 0x000fe2000f8210ff */
[----:B------:R-:W-:Y:S01]  /*0760*/  IMAD.WIDE.U32 R10, R0, 0x4, RZ ;  /* 0x00000004000a7825 */ /* 0x000fe200078e00ff */
[----:B------:R-:W-:Y:S02]  /*0770*/  LEA.HI.X R13, R13, UR5, R14, 0x2, P0 ;  /* 0x000000050d0d7c11 */ /* 0x000fe400080f140e */
[----:B------:R-:W-:Y:S01]  /*0780*/  SHF.L.U64.HI R19, R4, 0x2, R19 ;  /* 0x0000000204137819 */ /* 0x000fe20000010213 */
[----:B------:R-:W-:Y:S01]  /*0790*/  IMAD.IADD R7, R7, 0x1, R15 ;  /* 0x0000000107077824 */ /* 0x000fe200078e020f */
[----:B------:R-:W-:Y:S01]  /*07a0*/  IADD3 R14, P0, PT, R10, R9, RZ ;  /* 0x000000090a0e7210 */ /* 0x000fe20007f1e0ff */
[----:B------:R-:W-:-:S03]  /*07b0*/  IMAD.MOV.U32 R4, RZ, RZ, R12 ;  /* 0x000000ffff047224 */ /* 0x000fc600078e000c */
[----:B------:R-:W-:Y:S01]  /*07c0*/  LEA.HI.X R18, R6, UR5, R7, 0x2, P1 ;  /* 0x0000000506127c11 */ /* 0x000fe200088f1407 */
[----:B------:R-:W-:Y:S01]  /*07d0*/  IMAD.X R9, R11, 0x1, R13, P0 ;  /* 0x000000010b097824 */ /* 0x000fe200000e060d */
[CC--:B------:R-:W-:Y:S02]  /*07e0*/  ISETP.GT.U32.AND P1, PT, R14.reuse, R5.reuse, PT ;  /* 0x000000050e00720c */ /* 0x0c0fe40003f24070 */
        /* <DEDUP_REMOVED lines=15> */
[----:B------:R-:W-:Y:S02]  /*08e0*/  IADD3 R23, PT, PT, RZ, -R10, RZ ;  /* 0x8000000aff177210 */ /* 0x000fe40007ffe0ff */
[----:B------:R-:W-:-:S05]  /*08f0*/  ISETP.NE.U32.AND P2, PT, R10, RZ, PT ;  /* 0x000000ff0a00720c */ /* 0x000fca0003f45070 */
        /* <DEDUP_REMOVED lines=11> */
[----:B------:R-:W-:Y:S01]  /*09b0*/  @P0 IMAD.IADD R7, R7, 0x1, -R10 ;  /* 0x0000000107070824 */ /* 0x000fe200078e0a0a */
[----:B------:R-:W-:-:S04]  /*09c0*/  @P0 IADD3 R8, PT, PT, R8, 0x1, RZ ;  /* 0x0000000108080810 */ /* 0x000fc80007ffe0ff */
[----:B------:R-:W-:-:S13]  /*09d0*/  ISETP.GE.U32.AND P1, PT, R7, R10, PT ;  /* 0x0000000a0700720c */ /* 0x000fda0003f26070 */
[----:B------:R-:W-:Y:S01]  /*09e0*/  @P1 VIADD R8, R8, 0x1 ;  /* 0x0000000108081836 */ /* 0x000fe20000000000 */
[----:B------:R-:W-:Y:S01]  /*09f0*/  @!P2 LOP3.LUT R8, RZ, R10, RZ, 0x33, !PT ;  /* 0x0000000aff08a212 */ /* 0x000fe200078e33ff */
[----:B------:R-:W-:Y:S06]  /*0a00*/  BRA `(.L_x_372) ;  /* 0x0000000000107947 */ /* 0x000fec0003800000 */
.L_x_371:
[----:B------:R-:W-:-:S07]  /*0a10*/  MOV R16, 0xa30 ;  /* 0x00000a3000107802 */ /* 0x000fce0000000f00 */
[----:B------:R-:W-:Y:S05]  /*0a20*/  CALL.REL.NOINC `($__internal_37_$__cuda_sm20_div_u64) ;  /* 0x0000000800407944 */ /* 0x000fea0003c00000 */
[----:B------:R-:W-:Y:S01]  /*0a30*/  IMAD.MOV.U32 R8, RZ, RZ, R7 ;  /* 0x000000ffff087224 */ /* 0x000fe200078e0007 */
[----:B------:R-:W-:-:S07]  /*0a40*/  MOV R9, R18 ;  /* 0x0000001200097202 */ /* 0x000fce0000000f00 */
.L_x_372:
[----:B------:R-:W-:Y:S05]  /*0a50*/  BSYNC.RECONVERGENT B1 ;  /* 0x0000000000017941 */ /* 0x000fea0003800200 */
.L_x_370:
[----:B------:R-:W-:Y:S01]  /*0a60*/  IADD3 R8, P1, PT, R8, R6, RZ ;  /* 0x0000000608087210 */ /* 0x000fe20007f3e0ff */
[----:B------:R-:W-:Y:S01]  /*0a70*/  IMAD.MOV.U32 R7, RZ, RZ, R15 ;  /* 0x000000ffff077224 */ /* 0x000fe200078e000f */
[----:B------:R-:W-:Y:S02]  /*0a80*/  BSSY.RECONVERGENT B1, `(.L_x_373) ;  /* 0x0000029000017945 */ /* 0x000fe40003800200 */
[----:B------:R-:W-:Y:S01]  /*0a90*/  LOP3.LUT R6, R8, 0x3, RZ, 0xc0, !PT ;  /* 0x0000000308067812 */ /* 0x000fe200078ec0ff */
[----:B------:R-:W-:Y:S02]  /*0aa0*/  IMAD.X R16, RZ, RZ, R9, P1 ;  /* 0x000000ffff107224 */ /* 0x000fe400008e0609 */
[----:B------:R-:W-:Y:S01]  /*0ab0*/  HFMA2 R9, -RZ, RZ, 0, 0 ;  /* 0x00000000ff097431 */ /* 0x000fe200000001ff */
        /* <DEDUP_REMOVED lines=15> */
[----:B------:R-:W-:Y:S01]  /*0bb0*/  IMAD.MOV.U32 R21, RZ, RZ, R4 ;  /* 0x000000ffff157224 */ /* 0x000fe200078e0004 */
[----:B------:R-:W-:-:S07]  /*0bc0*/  MOV R20, R5 ;  /* 0x0000000500147202 */ /* 0x000fce0000000f00 */
.L_x_376:
[----:B------:R-:W-:Y:S01]  /*0bd0*/  IADD3 R4, P0, PT, R21, R22, RZ ;  /* 0x0000001615047210 */ /* 0x000fe20007f1e0ff */
[----:B------:R0:W2:Y:S04]  /*0be0*/  LDG.E R7, desc[UR8][R6.64] ;  /* 0x0000000806077981 */ /* 0x0000a8000c1e1900 */
[----:B------:R-:W-:-:S05]  /*0bf0*/  IMAD.X R5, R20, 0x1, R3, P0 ;  /* 0x0000000114057824 */ /* 0x000fca00000e0603 */
[----:B------:R-:W2:Y:S01]  /*0c00*/  LDG.E R4, desc[UR8][R4.64] ;  /* 0x0000000804047981 */ /* 0x000ea2000c1e1900 */
[----:B------:R-:W-:-:S04]  /*0c10*/  IADD3 R12, P0, PT, R12, 0x1, RZ ;  /* 0x000000010c0c7810 */ /* 0x000fc80007f1e0ff */
[----:B------:R-:W-:Y:S02]  /*0c20*/  IADD3.X R13, PT, PT, RZ, R13, RZ, P0, !PT ;  /* 0x0000000dff0d7210 */ /* 0x000fe400007fe4ff */
[----:B------:R-:W-:-:S04]  /*0c30*/  ISETP.NE.U32.AND P0, PT, R12, RZ, PT ;  /* 0x000000ff0c00720c */ /* 0x000fc80003f05070 */
[----:B------:R-:W-:Y:S02]  /*0c40*/  ISETP.NE.AND.EX P0, PT, R13, RZ, PT, P0 ;  /* 0x000000ff0d00720c */ /* 0x000fe40003f05300 */
[CC--:B0-----:R-:W-:Y:S02]  /*0c50*/  IADD3 R6, P1, P2, R10.reuse, R21.reuse, R17 ;  /* 0x000000150a067210 */ /* 0x0c1fe40007a3e011 */
[----:B------:R-:W-:Y:S01]  /*0c60*/  IADD3 R21, P3, PT, R10, R21, RZ ;  /* 0x000000150a157210 */ /* 0x000fe20007f7e0ff */
[----:B--2---:R-:W-:Y:S01]  /*0c70*/  FADD.FTZ R18, R7, -R4 ;  /* 0x8000000407127221 */ /* 0x004fe20000010000 */
[----:B------:R-:W-:-:S03]  /*0c80*/  IADD3.X R7, PT, PT, R11, R20, R19, P1, P2 ;  /* 0x000000140b077210 */ /* 0x000fc60000fe4413 */
[----:B------:R-:W-:Y:S02]  /*0c90*/  IMAD.X R20, R11, 0x1, R20, P3 ;  /* 0x000000010b147824 */ /* 0x000fe400018e0614 */
[----:B------:R-:W-:Y:S02]  /*0ca0*/  FFMA.FTZ R9, |R18|, |R18|, R9 ;  /* 0x4000001212097223 */ /* 0x000fe40000010209 */
[----:B------:R-:W-:Y:S05]  /*0cb0*/  @P0 BRA `(.L_x_376) ;  /* 0xfffffffc00c40947 */ /* 0x000fea000383ffff */
[----:B------:R-:W-:Y:S05]  /*0cc0*/  BSYNC.RECONVERGENT B2 ;  /* 0x0000000000027941 */ /* 0x000fea0003800200 */
.L_x_375:
[----:B------:R-:W-:Y:S01]  /*0cd0*/  IADD3 R4, P0, PT, R21, R22, RZ ;  /* 0x0000001615047210 */ /* 0x000fe20007f1e0ff */
[----:B------:R-:W-:Y:S01]  /*0ce0*/  IMAD.MOV.U32 R12, RZ, RZ, R6 ;  /* 0x000000ffff0c7224 */ /* 0x000fe200078e0006 */
[----:B------:R-:W-:-:S03]  /*0cf0*/  MOV R13, R7 ;  /* 0x00000007000d7202 */ /* 0x000fc60000000f00 */
[----:B------:R-:W-:-:S08]  /*0d00*/  IMAD.X R5, R20, 0x1, R3, P0 ;  /* 0x0000000114057824 */ /* 0x000fd000000e0603 */
.L_x_374:
[----:B------:R-:W-:Y:S05]  /*0d10*/  BSYNC.RECONVERGENT B1 ;  /* 0x0000000000017941 */ /* 0x000fea0003800200 */
.L_x_373:
[----:B------:R-:W-:-:S04]  /*0d20*/  ISETP.GE.U32.AND P0, PT, R8, 0x3, PT ;  /* 0x000000030800780c */ /* 0x000fc80003f06070 */
[----:B------:R-:W-:-:S13]  /*0d30*/  ISETP.GE.U32.AND.EX P0, PT, R16, RZ, PT, P0 ;  /* 0x000000ff1000720c */ /* 0x000fda0003f06100 */
[----:B------:R-:W-:Y:S05]  /*0d40*/  @!P0 BRA `(.L_x_369) ;  /* 0x0000000000b48947 */ /* 0x000fea0003800000 */
[----:B------:R-:W0:Y:S01]  /*0d50*/  LDC.64 R16, c[0x0][0x398] ;  /* 0x0000e600ff107b82 */ /* 0x000e220000000a00 */
[----:B------:R-:W-:Y:S02]  /*0d60*/  IMAD.MOV.U32 R26, RZ, RZ, RZ ;  /* 0x000000ffff1a7224 */ /* 0x000fe400078e00ff */
[----:B------:R-:W-:Y:S01]  /*0d70*/  IMAD.MOV.U32 R23, RZ, RZ, RZ ;  /* 0x000000ffff177224 */ /* 0x000fe200078e00ff */
[----:B0-----:R-:W-:-:S04]  /*0d80*/  LEA R8, P0, R16, R14, 0x2 ;  /* 0x0000000e10087211 */ /* 0x001fc800078010ff */
[----:B------:R-:W-:-:S09]  /*0d90*/  LEA.HI.X R3, R16, R15, R17, 0x2, P0 ;  /* 0x0000000f10037211 */ /* 0x000fd200000f1411 */
.L_x_377:
[-C--:B------:R-:W-:Y:S02]  /*0da0*/  IADD3 R24, P0, PT, R4, R26.reuse, RZ ;  /* 0x0000001a04187210 */ /* 0x080fe40007f1e0ff */
[----:B------:R-:W-:-:S03]  /*0db0*/  IADD3 R28, P1, PT, R6, R26, RZ ;  /* 0x0000001a061c7210 */ /* 0x000fc60007f3e0ff */
[----:B------:R-:W-:Y:S01]  /*0dc0*/  IMAD.X R25, R5, 0x1, R23, P0 ;  /* 0x0000000105197824 */ /* 0x000fe200000e0617 */
[----:B------:R-:W-:Y:S02]  /*0dd0*/  IADD3.X R29, PT, PT, R7, R23, RZ, P1, !PT ;  /* 0x00000017071d7210 */ /* 0x000fe40000ffe4ff */
[C---:B------:R-:W-:Y:S02]  /*0de0*/  IADD3 R16, P0, PT, R10.reuse, R28, RZ ;  /* 0x0000001c0a107210 */ /* 0x040fe40007f1e0ff */
[----:B------:R-:W2:Y:S01]  /*0df0*/  LDG.E R22, desc[UR8][R24.64] ;  /* 0x0000000818167981 */ /* 0x000ea2000c1e1900 */
[----:B------:R-:W-:-:S03]  /*0e00*/  IADD3 R14, P1, PT, R10, R24, RZ ;  /* 0x000000180a0e7210 */ /* 0x000fc60007f3e0ff */
[----:B------:R0:W2:Y:S01]  /*0e10*/  LDG.E R27, desc[UR8][R28.64] ;  /* 0x000000081c1b7981 */ /* 0x0000a2000c1e1900 */
[C---:B------:R-:W-:Y:S01]  /*0e20*/  IMAD.X R17, R11.reuse, 0x1, R29, P0 ;  /* 0x000000010b117824 */ /* 0x040fe200000e061d */
[C---:B------:R-:W-:Y:S01]  /*0e30*/  IADD3 R18, P0, PT, R10.reuse, R16, RZ ;  /* 0x000000100a127210 */ /* 0x040fe20007f1e0ff */
[----:B------:R-:W-:Y:S01]  /*0e40*/  IMAD.X R15, R11, 0x1, R25, P1 ;  /* 0x000000010b0f7824 */ /* 0x000fe200008e0619 */
[----:B------:R-:W-:-:S03]  /*0e50*/  IADD3 R20, P1, PT, R10, R14, RZ ;  /* 0x0000000e0a147210 */ /* 0x000fc60007f3e0ff */
[C---:B------:R-:W-:Y:S01]  /*0e60*/  IMAD.X R19, R11.reuse, 0x1, R17, P0 ;  /* 0x000000010b137824 */ /* 0x040fe200000e0611 */
[----:B------:R-:W3:Y:S04]  /*0e70*/  LDG.E R14, desc[UR8][R14.64] ;  /* 0x000000080e0e7981 */ /* 0x000ee8000c1e1900 */
[----:B------:R-:W3:Y:S01]  /*0e80*/  LDG.E R17, desc[UR8][R16.64] ;  /* 0x0000000810117981 */ /* 0x000ee2000c1e1900 */
[C---:B------:R-:W-:Y:S02]  /*0e90*/  IADD3.X R21, PT, PT, R11.reuse, R15, RZ, P1, !PT ;  /* 0x0000000f0b157210 */ /* 0x040fe40000ffe4ff */
[C---:B0-----:R-:W-:Y:S02]  /*0ea0*/  IADD3 R28, P1, PT, R10.reuse, R20, RZ ;  /* 0x000000140a1c7210 */ /* 0x041fe40007f3e0ff */
[----:B------:R-:W-:Y:S01]  /*0eb0*/  IADD3 R24, P0, PT, R10, R18, RZ ;  /* 0x000000120a187210 */ /* 0x000fe20007f1e0ff */
[----:B------:R-:W4:Y:S02]  /*0ec0*/  LDG.E R15, desc[UR8][R20.64] ;  /* 0x00000008140f7981 */ /* 0x000f24000c1e1900 */
[----:B------:R-:W-:-:S02]  /*0ed0*/  IMAD.X R29, R11, 0x1, R21, P1 ;  /* 0x000000010b1d7824 */ /* 0x000fc400008e0615 */
[----:B------:R-:W-:Y:S01]  /*0ee0*/  IMAD.X R25, R11, 0x1, R19, P0 ;  /* 0x000000010b197824 */ /* 0x000fe200000e0613 */
[----:B------:R0:W4:Y:S04]  /*0ef0*/  LDG.E R16, desc[UR8][R18.64] ;  /* 0x0000000812107981 */ /* 0x000128000c1e1900 */
[----:B------:R-:W5:Y:S04]  /*0f00*/  LDG.E R24, desc[UR8][R24.64] ;  /* 0x0000000818187981 */ /* 0x000f68000c1e1900 */
[----:B------:R-:W5:Y:S01]  /*0f10*/  LDG.E R29, desc[UR8][R28.64] ;  /* 0x000000081c1d7981 */ /* 0x000f62000c1e1900 */
[----:B--2---:R-:W-:Y:S01]  /*0f20*/  FADD.FTZ R27, R27, -R22 ;  /* 0x800000161b1b7221 */ /* 0x004fe20000010000 */
[----:B------:R-:W-:-:S05]  /*0f30*/  MOV R22, R26 ;  /* 0x0000001a00167202 */ /* 0x000fca0000000f00 */
[----:B------:R-:W-:-:S04]  /*0f40*/  IMAD.WIDE.U32 R22, R0, 0x10, R22 ;  /* 0x0000001000167825 */ /* 0x000fc800078e0016 */
[----:B------:R-:W-:Y:S01]  /*0f50*/  FFMA.FTZ R9, |R27|, |R27|, R9 ;  /* 0x4000001b1b097223 */ /* 0x000fe20000010209 */
[----:B0-----:R-:W-:Y:S01]  /*0f60*/  IADD3 R19, P1, PT, R22, R12, RZ ;  /* 0x0000000c16137210 */ /* 0x001fe20007f3e0ff */
[----:B---3--:R-:W-:-:S04]  /*0f70*/  FADD.FTZ R14, R17, -R14 ;  /* 0x8000000e110e7221 */ /* 0x008fc80000010000 */
[----:B------:R-:W-:Y:S01]  /*0f80*/  FFMA.FTZ R9, |R14|, |R14|, R9 ;  /* 0x4000000e0e097223 */ /* 0x000fe20000010209 */
[----:B------:R-:W-:Y:S01]  /*0f90*/  IMAD.X R14, R23, 0x1, R13, P1 ;  /* 0x00000001170e7824 */ /* 0x000fe200008e060d */
[----:B------:R-:W-:-:S04]  /*0fa0*/  ISETP.GE.U32.AND P0, PT, R19, R8, PT ;  /* 0x000000081300720c */ /* 0x000fc80003f06070 */
[----:B------:R-:W-:Y:S01]  /*0fb0*/  ISETP.GE.U32.AND.EX P0, PT, R14, R3, PT, P0 ;  /* 0x000000030e00720c */ /* 0x000fe20003f06100 */
[----:B----4-:R-:W-:-:S04]  /*0fc0*/  FADD.FTZ R16, R16, -R15 ;  /* 0x8000000f10107221 */ /* 0x010fc80000010000 */
[----:B------:R-:W-:Y:S01]  /*0fd0*/  FFMA.FTZ R9, |R16|, |R16|, R9 ;  /* 0x4000001010097223 */ /* 0x000fe20000010209 */
[----:B-----5:R-:W-:Y:S01]  /*0fe0*/  FADD.FTZ R24, R24, -R29 ;  /* 0x8000001d18187221 */ /* 0x020fe20000010000 */
[----:B------:R-:W-:-:S03]  /*0ff0*/  IMAD.MOV.U32 R26, RZ, RZ, R22 ;  /* 0x000000ffff1a7224 */ /* 0x000fc600078e0016 */
[----:B------:R-:W-:-:S03]  /*1000*/  FFMA.FTZ R9, |R24|, |R24|, R9 ;  /* 0x4000001818097223 */ /* 0x000fc60000010209 */
[----:B------:R-:W-:Y:S05]  /*1010*/  @!P0 BRA `(.L_x_377) ;  /* 0xfffffffc00608947 */ /* 0x000fea000383ffff */
.L_x_369:
[----:B------:R-:W-:Y:S05]  /*1020*/  BSYNC.RECONVERGENT B0 ;  /* 0x0000000000007941 */ /* 0x000fea0003800200 */
.L_x_368:
[----:B------:R-:W0:Y:S01]  /*1030*/  SHFL.DOWN PT, R4, R9, 0x10, 0x1f ;  /* 0x0a001f0009047f89 */ /* 0x000e2200000e0000 */
[----:B------:R-:W-:Y:S01]  /*1040*/  SHF.R.U32.HI R7, RZ, 0x5, R0 ;  /* 0x00000005ff077819 */ /* 0x000fe20000011600 */
[----:B------:R-:W-:Y:S01]  /*1050*/  BAR.SYNC.DEFER_BLOCKING 0x0 ;  /* 0x0000000000007b1d */ /* 0x000fe20000010000 */
[C---:B------:R-:W-:Y:S02]  /*1060*/  LOP3.LUT P0, R0, R2.reuse, 0x1f, RZ, 0xc0, !PT ;  /* 0x0000001f02007812 */ /* 0x040fe4000780c0ff */
[----:B------:R-:W-:-:S11]  /*1070*/  ISETP.GE.U32.AND P1, PT, R2, R7, PT ;  /* 0x000000070200720c */ /* 0x000fd60003f26070 */
[----:B------:R-:W1:Y:S01]  /*1080*/  @!P0 S2R R8, SR_CgaCtaId ;  /* 0x0000000000088919 */ /* 0x000e620000008800 */
[----:B------:R-:W-:Y:S01]  /*1090*/  @!P0 MOV R7, 0x400 ;  /* 0x0000040000078802 */ /* 0x000fe20000000f00 */
[----:B------:R-:W2:Y:S01]  /*10a0*/  @!P1 S2R R10, SR_CgaCtaId ;  /* 0x00000000000a9919 */ /* 0x000ea20000008800 */
[----:B0-----:R-:W-:-:S05]  /*10b0*/  FADD.FTZ R4, R4, R9 ;  /* 0x0000000904047221 */ /* 0x001fca0000010000 */
[----:B------:R-:W0:Y:S01]  /*10c0*/  SHFL.DOWN PT, R3, R4, 0x8, 0x1f ;  /* 0x09001f0004037f89 */ /* 0x000e2200000e0000 */
[----:B-1----:R-:W-:Y:S01]  /*10d0*/  @!P0 LEA R7, R8, R7, 0x18 ;  /* 0x0000000708078211 */ /* 0x002fe200078ec0ff */
[----:B0-----:R-:W-:-:S03]  /*10e0*/  FADD.FTZ R3, R4, R3 ;  /* 0x0000000304037221 */ /* 0x001fc60000010000 */
[----:B------:R-:W-:Y:S02]  /*10f0*/  @!P0 LEA.HI R7, R2, R7, RZ, 0x1d ;  /* 0x0000000702078211 */ /* 0x000fe400078fe8ff */
[----:B------:R-:W0:Y:S02]  /*1100*/  SHFL.DOWN PT, R6, R3, 0x4, 0x1f ;  /* 0x08801f0003067f89 */ /* 0x000e2400000e0000 */
[----:B0-----:R-:W-:Y:S01]  /*1110*/  FADD.FTZ R6, R3, R6 ;  /* 0x0000000603067221 */ /* 0x001fe20000010000 */
[----:B------:R-:W-:-:S04]  /*1120*/  @!P1 MOV R3, 0x400 ;  /* 0x0000040000039802 */ /* 0x000fc80000000f00 */
[----:B------:R-:W0:Y:S01]  /*1130*/  SHFL.DOWN PT, R5, R6, 0x2, 0x1f ;  /* 0x08401f0006057f89 */ /* 0x000e2200000e0000 */
[----:B--2---:R-:W-:-:S04]  /*1140*/  @!P1 LEA R3, R10, R3, 0x18 ;  /* 0x000000030a039211 */ /* 0x004fc800078ec0ff */
[----:B------:R-:W-:Y:S01]  /*1150*/  @!P1 LEA R3, R0, R3, 0x2 ;  /* 0x0000000300039211 */ /* 0x000fe200078e10ff */
[----:B------:R-:W-:Y:S02]  /*1160*/  IMAD.MOV.U32 R0, RZ, RZ, RZ ;  /* 0x000000ffff007224 */ /* 0x000fe400078e00ff */
[----:B0-----:R-:W-:-:S05]  /*1170*/  FADD.FTZ R5, R6, R5 ;  /* 0x0000000506057221 */ /* 0x001fca0000010000 */
[----:B------:R-:W0:Y:S02]  /*1180*/  SHFL.DOWN PT, R4, R5, 0x1, 0x1f ;  /* 0x08201f0005047f89 */ /* 0x000e2400000e0000 */
[----:B0-----:R-:W-:-:S05]  /*1190*/  FADD.FTZ R4, R5, R4 ;  /* 0x0000000405047221 */ /* 0x001fca0000010000 */
[----:B------:R0:W-:Y:S01]  /*11a0*/  @!P0 STS [R7], R4 ;  /* 0x0000000407008388 */ /* 0x0001e20000000800 */
[----:B------:R-:W-:Y:S01]  /*11b0*/  BAR.SYNC.DEFER_BLOCKING 0x0 ;  /* 0x0000000000007b1d */ /* 0x000fe20000010000 */
[----:B------:R-:W-:-:S05]  /*11c0*/  ISETP.GT.U32.AND P0, PT, R2, 0x1f, PT ;  /* 0x0000001f0200780c */ /* 0x000fca0003f04070 */
[----:B------:R0:W1:Y:S08]  /*11d0*/  @!P1 LDS R0, [R3] ;  /* 0x0000000003009984 */ /* 0x0000700000000800 */
[----:B0-----:R-:W-:Y:S05]  /*11e0*/  @P0 EXIT ;  /* 0x000000000000094d */ /* 0x001fea0003800000 */
[----:B-1----:R-:W0:Y:S01]  /*11f0*/  SHFL.DOWN PT, R3, R0, 0x10, 0x1f ;  /* 0x0a001f0000037f89 */ /* 0x002e2200000e0000 */
[----:B------:R-:W-:Y:S01]  /*1200*/  ISETP.NE.AND P0, PT, R2, RZ, PT ;  /* 0x000000ff0200720c */ /* 0x000fe20003f05270 */
[----:B0-----:R-:W-:-:S05]  /*1210*/  FADD.FTZ R3, R3, R0 ;  /* 0x0000000003037221 */ /* 0x001fca0000010000 */
[----:B------:R-:W0:Y:S02]  /*1220*/  SHFL.DOWN PT, R4, R3, 0x8, 0x1f ;  /* 0x09001f0003047f89 */ /* 0x000e2400000e0000 */
[----:B0-----:R-:W-:-:S05]  /*1230*/  FADD.FTZ R4, R3, R4 ;  /* 0x0000000403047221 */ /* 0x001fca0000010000 */
[----:B------:R-:W0:Y:S02]  /*1240*/  SHFL.DOWN PT, R5, R4, 0x4, 0x1f ;  /* 0x08801f0004057f89 */ /* 0x000e2400000e0000 */
[----:B0-----:R-:W-:-:S05]  /*1250*/  FADD.FTZ R5, R4, R5 ;  /* 0x0000000504057221 */ /* 0x001fca0000010000 */
[----:B------:R-:W0:Y:S02]  /*1260*/  SHFL.DOWN PT, R6, R5, 0x2, 0x1f ;  /* 0x08401f0005067f89 */ /* 0x000e2400000e0000 */
[----:B0-----:R-:W-:-:S05]  /*1270*/  FADD.FTZ R6, R5, R6 ;  /* 0x0000000605067221 */ /* 0x001fca0000010000 */
[----:B------:R0:W1:Y:S01]  /*1280*/  SHFL.DOWN PT, R7, R6, 0x1, 0x1f ;  /* 0x08201f0006077f89 */ /* 0x00006200000e0000 */
[----:B------:R-:W-:Y:S05]  /*1290*/  @P0 EXIT ;  /* 0x000000000000094d */ /* 0x000fea0003800000 */
[----:B------:R-:W2:Y:S01]  /*12a0*/  LDCU.64 UR4, c[0x0][0x380] ;  /* 0x00007000ff0477ac */ /* 0x000ea20008000a00 */
[----:B-1----:R-:W-:-:S06]  /*12b0*/  FADD.FTZ R5, R6, R7 ;  /* 0x0000000706057221 */ /* 0x002fcc0000010000 */
[----:B------:R-:W1:Y:S01]  /*12c0*/  MUFU.SQRT R5, R5 ;  /* 0x0000000500057308 */ /* 0x000e620000002000 */
[----:B--2---:R-:W-:-:S04]  /*12d0*/  ULEA UR4, UP0, UR6, UR4, 0x2 ;  /* 0x0000000406047291 */ /* 0x004fc8000f8010ff */
[----:B------:R-:W-:Y:S02]  /*12e0*/  ULEA.HI.X UR5, UR6, UR5, URZ, 0x2, UP0 ;  /* 0x0000000506057291 */ /* 0x000fe400080f14ff */
[----:B------:R-:W-:-:S04]  /*12f0*/  IMAD.U32 R2, RZ, RZ, UR4 ;  /* 0x00000004ff027e24 */ /* 0x000fc8000f8e00ff */
[----:B------:R-:W-:-:S05]  /*1300*/  MOV R3, UR5 ;  /* 0x0000000500037c02 */ /* 0x000fca0008000f00 */
[----:B-1----:R-:W-:Y:S01]  /*1310*/  STG.E desc[UR8][R2.64], R5 ;  /* 0x0000000502007986 */ /* 0x002fe2000c101908 */
[----:B------:R-:W-:Y:S05]  /*1320*/  EXIT ;  /* 0x000000000000794d */ /* 0x000fea0003800000 */
        .weak           $__internal_37_$__cuda_sm20_div_u64
        .type           $__internal_37_$__cuda_sm20_div_u64,@function
        .size           $__internal_37_$__cuda_sm20_div_u64,($__internal_38_$__cuda_sm20_dsqrt_rn_f64_mediumpath_v1 - $__internal_37_$__cuda_sm20_div_u64)
$__internal_37_$__cuda_sm20_div_u64:
        /* <DEDUP_REMOVED lines=32> */
[----:B------:R-:W-:-:S04]  /*1530*/  IADD3 R23, P2, PT, R24, R23, RZ ;  /* 0x0000001718177210 */ /* 0x000fc80007f5e0ff */
[----:B------:R-:W-:Y:S01]  /*1540*/  IADD3.X R25, PT, PT, R8, R25, RZ, P0, !PT ;  /* 0x0000001908197210 */ /* 0x000fe200007fe4ff */
        /* <DEDUP_REMOVED lines=8> */
[----:B------:R-:W-:-:S03]  /*15d0*/  IMAD.WIDE.U32 R8, R25, R10, RZ ;  /* 0x0000000a19087225 */ /* 0x000fc600078e00ff */
[----:B------:R-:W-:Y:S01]  /*15e0*/  IADD3.X R23, PT, PT, RZ, R23, RZ, P1, !PT ;  /* 0x00000017ff177210 */ /* 0x000fe20000ffe4ff */
[C---:B------:R-:W-:Y:S01]  /*15f0*/  IMAD R9, R25.reuse, R11, R9 ;  /* 0x0000000b19097224 */ /* 0x040fe200078e0209 */
[----:B------:R-:W-:Y:S02]  /*1600*/  IADD3 R27, P1, PT, -R8, R7, RZ ;  /* 0x00000007081b7210 */ /* 0x000fe40007f3e1ff */
[----:B------:R-:W-:Y:S01]  /*1610*/  IADD3 R8, P2, PT, R25, 0x1, RZ ;  /* 0x0000000119087810 */ /* 0x000fe20007f5e0ff */
[-C--:B------:R-:W-:Y:S01]  /*1620*/  IMAD R9, R23, R10.reuse, R9 ;  /* 0x0000000a17097224 */ /* 0x080fe200078e0209 */
[----:B------:R-:W-:-:S03]  /*1630*/  ISETP.GE.U32.AND P0, PT, R27, R10, PT ;  /* 0x0000000a1b00720c */ /* 0x000fc60003f06070 */
[----:B------:R-:W-:Y:S01]  /*1640*/  IMAD.X R29, R18, 0x1, ~R9, P1 ;  /* 0x00000001121d7824 */ /* 0x000fe200008e0e09 */
[C---:B------:R-:W-:Y:S02]  /*1650*/  IADD3 R7, P1, PT, -R10.reuse, R27, RZ ;  /* 0x0000001b0a077210 */ /* 0x040fe40007f3e1ff */
[----:B------:R-:W-:Y:S02]  /*1660*/  IADD3.X R18, PT, PT, RZ, R23, RZ, P2, !PT ;  /* 0x00000017ff127210 */ /* 0x000fe400017fe4ff */
[C---:B------:R-:W-:Y:S01]  /*1670*/  ISETP.GE.U32.AND.EX P0, PT, R29.reuse, R11, PT, P0 ;  /* 0x0000000b1d00720c */ /* 0x040fe20003f06100 */
[----:B------:R-:W-:Y:S01]  /*1680*/  IMAD.X R9, R29, 0x1, ~R11, P1 ;  /* 0x000000011d097824 */ /* 0x000fe200008e0e0b */
[----:B------:R-:W-:Y:S02]  /*1690*/  ISETP.NE.U32.AND P1, PT, R10, RZ, PT ;  /* 0x000000ff0a00720c */ /* 0x000fe40003f25070 */
[----:B------:R-:W-:Y:S02]  /*16a0*/  SEL R7, R7, R27, P0 ;  /* 0x0000001b07077207 */ /* 0x000fe40000000000 */
[----:B------:R-:W-:-:S02]  /*16b0*/  SEL R8, R8, R25, P0 ;  /* 0x0000001908087207 */ /* 0x000fc40000000000 */
[----:B------:R-:W-:Y:S02]  /*16c0*/  SEL R9, R9, R29, P0 ;  /* 0x0000001d09097207 */ /* 0x000fe40000000000 */
[----:B------:R-:W-:Y:S02]  /*16d0*/  SEL R23, R18, R23, P0 ;  /* 0x0000001712177207 */ /* 0x000fe40000000000 */
[----:B------:R-:W-:Y:S02]  /*16e0*/  ISETP.GE.U32.AND P0, PT, R7, R10, PT ;  /* 0x0000000a0700720c */ /* 0x000fe40003f06070 */
[----:B------:R-:W-:Y:S02]  /*16f0*/  IADD3 R7, P2, PT, R8, 0x1, RZ ;  /* 0x0000000108077810 */ /* 0x000fe40007f5e0ff */
[----:B------:R-:W-:Y:S01]  /*1700*/  ISETP.GE.U32.AND.EX P0, PT, R9, R11, PT, P0 ;  /* 0x0000000b0900720c */ /* 0x000fe20003f06100 */
[----:B------:R-:W-:Y:S01]  /*1710*/  HFMA2 R9, -RZ, RZ, 0, 0 ;  /* 0x00000000ff097431 */ /* 0x000fe200000001ff */
[----:B------:R-:W-:Y:S01]  /*1720*/  ISETP.NE.AND.EX P1, PT, R11, RZ, PT, P1 ;  /* 0x000000ff0b00720c */ /* 0x000fe20003f25310 */
[----:B------:R-:W-:Y:S01]  /*1730*/  IMAD.X R18, RZ, RZ, R23, P2 ;  /* 0x000000ffff127224 */ /* 0x000fe200010e0617 */
[----:B------:R-:W-:Y:S01]  /*1740*/  SEL R7, R7, R8, P0 ;  /* 0x0000000807077207 */ /* 0x000fe20000000000 */
[----:B------:R-:W-:-:S03]  /*1750*/  IMAD.MOV.U32 R8, RZ, RZ, R16 ;  /* 0x000000ffff087224 */ /* 0x000fc600078e0010 */
[----:B------:R-:W-:Y:S02]  /*1760*/  SEL R18, R18, R23, P0 ;  /* 0x0000001712127207 */ /* 0x000fe40000000000 */
[----:B------:R-:W-:Y:S02]  /*1770*/  SEL R7, R7, 0xffffffff, P1 ;  /* 0xffffffff07077807 */ /* 0x000fe40000800000 */
[----:B------:R-:W-:Y:S01]  /*1780*/  SEL R18, R18, 0xffffffff, P1 ;  /* 0xffffffff12127807 */ /* 0x000fe20000800000 */
[----:B------:R-:W-:Y:S06]  /*1790*/  RET.REL.NODEC R8 `(_ZN2at6native55_GLOBAL__N__6c1c77d0_17_DistanceKernel_cu_7dd49032_311422pdist_kernel_cuda_implIfNS1_5distsIfE3twoEEEvPT_PKS6_llS6_dd) ;  /* 0xffffffe808187950 */ /* 0x000fec0003c3ffff */
        .weak           $__internal_38_$__cuda_sm20_dsqrt_rn_f64_mediumpath_v1
        .type           $__internal_38_$__cuda_sm20_dsqrt_rn_f64_mediumpath_v1,@function
        .size           $__internal_38_$__cuda_sm20_dsqrt_rn_f64_mediumpath_v1,(.L_x_819 - $__internal_38_$__cuda_sm20_dsqrt_rn_f64_mediumpath_v1)
$__internal_38_$__cuda_sm20_dsqrt_rn_f64_mediumpath_v1:
        /* <DEDUP_REMOVED lines=18> */
.L_x_378:
        /* <DEDUP_REMOVED lines=55> */
.L_x_380:
[----:B------:R0:W1:Y:S02]  /*1c30*/  DADD R6, R4, R4 ;  /* 0x0000000004067229 */ /* 0x0000640000000004 */
.L_x_379:
[----:B------:R-:W-:-:S04]  /*1c40*/  IMAD.MOV.U32 R3, RZ, RZ, 0x0 ;  /* 0x00000000ff037424 */ /* 0x000fc800078e00ff */
[----:B01----:R-:W-:Y:S05]  /*1c50*/  RET.REL.NODEC R2 `(_ZN2at6native55_GLOBAL__N__6c1c77d0_17_DistanceKernel_cu_7dd49032_311422pdist_kernel_cuda_implIfNS1_5distsIfE3twoEEEvPT_PKS6_llS6_dd) ;  /* 0xffffffe002e87950 */ /* 0x003fea0003c3ffff */
.L_x_381:
        /* <DEDUP_REMOVED lines=10> */
.L_x_819:


//--------------------- .text._ZN2at6native55_GLOBAL__N__6c1c77d0_17_DistanceKernel_cu_7dd49032_311422pdist_kernel_cuda_implIfNS1_5distsIfE3oneEEEvPT_PKS6_llS6_dd --------------------------
	.section	.text._ZN2at6native55_GLOBAL__N__6c1c77d0_17_DistanceKernel_cu_7dd49032_311422pdist_kernel_cuda_implIfNS1_5distsIfE3oneEEEvPT_PKS6_llS6_dd,"ax",@progbits
	.align	128
.text._ZN2at6native55_GLOBAL__N__6c1c77d0_17_DistanceKernel_cu_7dd49032_311422pdist_kernel_cuda_implIfNS1_5distsIfE3oneEEEvPT_PKS6_llS6_dd:
        .type           _ZN2at6native55_GLOBAL__N__6c1c77d0_17_DistanceKernel_cu_7dd49032_311422pdist_kernel_cuda_implIfNS1_5distsIfE3oneEEEvPT_PKS6_llS6_dd,@function
        .size           _ZN2at6native55_GLOBAL__N__6c1c77d0_17_DistanceKernel_cu_7dd49032_311422pdist_kernel_cuda_implIfNS1_5distsIfE3oneEEEvPT_PKS6_llS6_dd,(.L_x_822 - _ZN2at6native55_GLOBAL__N__6c1c77d0_17_DistanceKernel_cu_7dd49032_311422pdist_kernel_cuda_implIfNS1_5distsIfE3oneEEEvPT_PKS6_llS6_dd)
        .other          _ZN2at6native55_GLOBAL__N__6c1c77d0_17_DistanceKernel_cu_7dd49032_311422pdist_kernel_cuda_implIfNS1_5distsIfE3oneEEEvPT_PKS6_llS6_dd,@"STO_CUDA_ENTRY STV_DEFAULT"
_ZN2at6native55_GLOBAL__N__6c1c77d0_17_DistanceKernel_cu_7dd49032_311422pdist_kernel_cuda_implIfNS1_5distsIfE3oneEEEvPT_PKS6_llS6_dd:
        /* <DEDUP_REMOVED lines=59> */
[----:B------:R-:W-:Y:S05]  /*03b0*/  CALL.REL.NOINC `($__internal_40_$__cuda_sm20_dsqrt_rn_f64_mediumpath_v1) ;  /* 0x0000001000f47944 */ /* 0x000fea0003c00000 */
[----:B------:R-:W-:Y:S02]  /*03c0*/  IMAD.MOV.U32 R2, RZ, RZ, R6 ;  /* 0x000000ffff027224 */ /* 0x000fe400078e0006 */
[----:B------:R-:W-:-:S07]  /*03d0*/  IMAD.MOV.U32 R3, RZ, RZ, R7 ;  /* 0x000000ffff037224 */ /* 0x000fce00078e0007 */
.L_x_382:
        /* <DEDUP_REMOVED lines=99> */
.L_x_386:
[----:B------:R-:W-:-:S07]  /*0a10*/  MOV R16, 0xa30 ;  /* 0x00000a3000107802 */ /* 0x000fce0000000f00 */
[----:B------:R-:W-:Y:S05]  /*0a20*/  CALL.REL.NOINC `($__internal_39_$__cuda_sm20_div_u64) ;  /* 0x00000008003c7944 */ /* 0x000fea0003c00000 */
[----:B------:R-:W-:Y:S01]  /*0a30*/  IMAD.MOV.U32 R8, RZ, RZ, R7 ;  /* 0x000000ffff087224 */ /* 0x000fe200078e0007 */
[----:B------:R-:W-:-:S07]  /*0a40*/  MOV R9, R18 ;  /* 0x0000001200097202 */ /* 0x000fce0000000f00 */
.L_x_387:
[----:B------:R-:W-:Y:S05]  /*0a50*/  BSYNC.RECONVERGENT B1 ;  /* 0x0000000000017941 */ /* 0x000fea0003800200 */
.L_x_385:
        /* <DEDUP_REMOVED lines=23> */
.L_x_391:
        /* <DEDUP_REMOVED lines=13> */
[----:B------:R-:W-:Y:S02]  /*0ca0*/  FADD.FTZ R9, |R18|, R9 ;  /* 0x0000000912097221 */ /* 0x000fe40000010200 */
[----:B------:R-:W-:Y:S05]  /*0cb0*/  @P0 BRA `(.L_x_391) ;  /* 0xfffffffc00c40947 */ /* 0x000fea000383ffff */
[----:B------:R-:W-:Y:S05]  /*0cc0*/  BSYNC.RECONVERGENT B2 ;  /* 0x0000000000027941 */ /* 0x000fea0003800200 */
.L_x_390:
[----:B------:R-:W-:Y:S01]  /*0cd0*/  IADD3 R4, P0, PT, R21, R22, RZ ;  /* 0x0000001615047210 */ /* 0x000fe20007f1e0ff */
[----:B------:R-:W-:Y:S01]  /*0ce0*/  IMAD.MOV.U32 R12, RZ, RZ, R6 ;  /* 0x000000ffff0c7224 */ /* 0x000fe200078e0006 */
[----:B------:R-:W-:-:S03]  /*0cf0*/  MOV R13, R7 ;  /* 0x00000007000d7202 */ /* 0x000fc60000000f00 */
[----:B------:R-:W-:-:S08]  /*0d00*/  IMAD.X R5, R20, 0x1, R3, P0 ;  /* 0x0000000114057824 */ /* 0x000fd000000e0603 */
.L_x_389:
[----:B------:R-:W-:Y:S05]  /*0d10*/  BSYNC.RECONVERGENT B1 ;  /* 0x0000000000017941 */ /* 0x000fea0003800200 */
.L_x_388:
        /* <DEDUP_REMOVED lines=8> */
.L_x_392:
        /* <DEDUP_REMOVED lines=10> */
[C---:B------:R-:W-:Y:S01]  /*0e40*/  IMAD.X R17, R11.reuse, 0x1, R29, P0 ;  /* 0x000000010b117824 */ /* 0x040fe200000e061d */
[C---:B------:R-:W-:Y:S02]  /*0e50*/  IADD3 R18, P0, PT, R10.reuse, R16, RZ ;  /* 0x000000100a127210 */ /* 0x040fe40007f1e0ff */
[C---:B------:R-:W-:Y:S01]  /*0e60*/  IADD3.X R21, PT, PT, R11.reuse, R15, RZ, P1, !PT ;  /* 0x0000000f0b157210 */ /* 0x040fe20000ffe4ff */
[----:B------:R-:W3:Y:S02]  /*0e70*/  LDG.E R14, desc[UR8][R14.64] ;  /* 0x000000080e0e7981 */ /* 0x000ee4000c1e1900 */
[----:B------:R-:W-:Y:S01]  /*0e80*/  IMAD.X R19, R11, 0x1, R17, P0 ;  /* 0x000000010b137824 */ /* 0x000fe200000e0611 */
[C---:B0-----:R-:W-:Y:S01]  /*0e90*/  IADD3 R28, P1, PT, R10.reuse, R20, RZ ;  /* 0x000000140a1c7210 */ /* 0x041fe20007f3e0ff */
[----:B------:R-:W3:Y:S01]  /*0ea0*/  LDG.E R17, desc[UR8][R16.64] ;  /* 0x0000000810117981 */ /* 0x000ee2000c1e1900 */
[----:B------:R-:W-:-:S03]  /*0eb0*/  IADD3 R24, P0, PT, R10, R18, RZ ;  /* 0x000000120a187210 */ /* 0x000fc60007f1e0ff */
[C---:B------:R-:W-:Y:S02]  /*0ec0*/  IMAD.X R29, R11.reuse, 0x1, R21, P1 ;  /* 0x000000010b1d7824 */ /* 0x040fe400008e0615 */
[----:B------:R-:W-:Y:S01]  /*0ed0*/  IMAD.X R25, R11, 0x1, R19, P0 ;  /* 0x000000010b197824 */ /* 0x000fe200000e0613 */
[----:B------:R0:W4:Y:S04]  /*0ee0*/  LDG.E R15, desc[UR8][R18.64] ;  /* 0x00000008120f7981 */ /* 0x000128000c1e1900 */
[----:B------:R-:W4:Y:S04]  /*0ef0*/  LDG.E R16, desc[UR8][R20.64] ;  /* 0x0000000814107981 */ /* 0x000f28000c1e1900 */
[----:B------:R-:W5:Y:S04]  /*0f00*/  LDG.E R24, desc[UR8][R24.64] ;  /* 0x0000000818187981 */ /* 0x000f68000c1e1900 */
[----:B------:R-:W5:Y:S01]  /*0f10*/  LDG.E R29, desc[UR8][R28.64] ;  /* 0x000000081c1d7981 */ /* 0x000f62000c1e1900 */
[----:B--2---:R-:W-:Y:S01]  /*0f20*/  FADD.FTZ R27, R27, -R22 ;  /* 0x800000161b1b7221 */ /* 0x004fe20000010000 */
[----:B------:R-:W-:-:S05]  /*0f30*/  MOV R22, R26 ;  /* 0x0000001a00167202 */ /* 0x000fca0000000f00 */
[----:B------:R-:W-:-:S04]  /*0f40*/  IMAD.WIDE.U32 R22, R0, 0x10, R22 ;  /* 0x0000001000167825 */ /* 0x000fc800078e0016 */
[----:B------:R-:W-:Y:S01]  /*0f50*/  FADD.FTZ R27, |R27|, R9 ;  /* 0x000000091b1b7221 */ /* 0x000fe20000010200 */
[----:B------:R-:W-:-:S04]  /*0f60*/  IADD3 R9, P1, PT, R22, R12, RZ ;  /* 0x0000000c16097210 */ /* 0x000fc80007f3e0ff */
[----:B------:R-:W-:Y:S01]  /*0f70*/  ISETP.GE.U32.AND P0, PT, R9, R8, PT ;  /* 0x000000080900720c */ /* 0x000fe20003f06070 */
[----:B0-----:R-:W-:Y:S02]  /*0f80*/  IMAD.X R18, R23, 0x1, R13, P1 ;  /* 0x0000000117127824 */ /* 0x001fe400008e060d */
[----:B---3--:R-:W-:-:S03]  /*0f90*/  FADD.FTZ R14, R17, -R14 ;  /* 0x8000000e110e7221 */ /* 0x008fc60000010000 */
[----:B------:R-:W-:Y:S01]  /*0fa0*/  ISETP.GE.U32.AND.EX P0, PT, R18, R3, PT, P0 ;  /* 0x000000031200720c */ /* 0x000fe20003f06100 */
[----:B------:R-:W-:Y:S01]  /*0fb0*/  FADD.FTZ R14, R27, |R14| ;  /* 0x4000000e1b0e7221 */ /* 0x000fe20000010000 */
[----:B----4-:R-:W-:-:S04]  /*0fc0*/  FADD.FTZ R15, R15, -R16 ;  /* 0x800000100f0f7221 */ /* 0x010fc80000010000 */
[----:B------:R-:W-:Y:S01]  /*0fd0*/  FADD.FTZ R14, R14, |R15| ;  /* 0x4000000f0e0e7221 */ /* 0x000fe20000010000 */
[----:B-----5:R-:W-:Y:S01]  /*0fe0*/  FADD.FTZ R29, R24, -R29 ;  /* 0x8000001d181d7221 */ /* 0x020fe20000010000 */
[----:B------:R-:W-:-:S03]  /*0ff0*/  IMAD.MOV.U32 R26, RZ, RZ, R22 ;  /* 0x000000ffff1a7224 */ /* 0x000fc600078e0016 */
[----:B------:R-:W-:Y:S02]  /*1000*/  FADD.FTZ R9, R14, |R29| ;  /* 0x4000001d0e097221 */ /* 0x000fe40000010000 */
[----:B------:R-:W-:Y:S05]  /*1010*/  @!P0 BRA `(.L_x_392) ;  /* 0xfffffffc00608947 */ /* 0x000fea000383ffff */
.L_x_384:
[----:B------:R-:W-:Y:S05]  /*1020*/  BSYNC.RECONVERGENT B0 ;  /* 0x0000000000007941 */ /* 0x000fea0003800200 */
.L_x_383:
        /* <DEDUP_REMOVED lines=40> */
[----:B-1----:R-:W-:Y:S01]  /*12b0*/  FADD.FTZ R7, R6, R7 ;  /* 0x0000000706077221 */ /* 0x002fe20000010000 */
[----:B--2---:R-:W-:-:S04]  /*12c0*/  ULEA UR4, UP0, UR6, UR4, 0x2 ;  /* 0x0000000406047291 */ /* 0x004fc8000f8010ff */
[----:B------:R-:W-:Y:S02]  /*12d0*/  ULEA.HI.X UR5, UR6, UR5, URZ, 0x2, UP0 ;  /* 0x0000000506057291 */ /* 0x000fe400080f14ff */
[----:B------:R-:W-:-:S04]  /*12e0*/  IMAD.U32 R2, RZ, RZ, UR4 ;  /* 0x00000004ff027e24 */ /* 0x000fc8000f8e00ff */
[----:B------:R-:W-:-:S05]  /*12f0*/  MOV R3, UR5 ;  /* 0x0000000500037c02 */ /* 0x000fca0008000f00 */
[----:B------:R-:W-:Y:S01]  /*1300*/  STG.E desc[UR8][R2.64], R7 ;  /* 0x0000000702007986 */ /* 0x000fe2000c101908 */
[----:B------:R-:W-:Y:S05]  /*1310*/  EXIT ;  /* 0x000000000000794d */ /* 0x000fea0003800000 */
        .weak           $__internal_39_$__cuda_sm20_div_u64
        .type           $__internal_39_$__cuda_sm20_div_u64,@function
        .size           $__internal_39_$__cuda_sm20_div_u64,($__internal_40_$__cuda_sm20_dsqrt_rn_f64_mediumpath_v1 - $__internal_39_$__cuda_sm20_div_u64)
$__internal_39_$__cuda_sm20_div_u64:
        /* <DEDUP_REMOVED lines=70> */
[----:B------:R-:W-:Y:S06]  /*1780*/  RET.REL.NODEC R8 `(_ZN2at6native55_GLOBAL__N__6c1c77d0_17_DistanceKernel_cu_7dd49032_311422pdist_kernel_cuda_implIfNS1_5distsIfE3oneEEEvPT_PKS6_llS6_dd) ;  /* 0xffffffe8081c7950 */ /* 0x000fec0003c3ffff */
        .weak           $__internal_40_$__cuda_sm20_dsqrt_rn_f64_mediumpath_v1
        .type           $__internal_40_$__cuda_sm20_dsqrt_rn_f64_mediumpath_v1,@function
        .size           $__internal_40_$__cuda_sm20_dsqrt_rn_f64_mediumpath_v1,(.L_x_822 - $__internal_40_$__cuda_sm20_dsqrt_rn_f64_mediumpath_v1)
$__internal_40_$__cuda_sm20_dsqrt_rn_f64_mediumpath_v1:
        /* <DEDUP_REMOVED lines=18> */
.L_x_393:
        /* <DEDUP_REMOVED lines=55> */
.L_x_395:
[----:B------:R0:W1:Y:S02]  /*1c20*/  DADD R6, R4, R4 ;  /* 0x0000000004067229 */ /* 0x0000640000000004 */
.L_x_394:
[----:B------:R-:W-:-:S04]  /*1c30*/  IMAD.MOV.U32 R3, RZ, RZ, 0x0 ;  /* 0x00000000ff037424 */ /* 0x000fc800078e00ff */
[----:B01----:R-:W-:Y:S05]  /*1c40*/  RET.REL.NODEC R2 `(_ZN2at6native55_GLOBAL__N__6c1c77d0_17_DistanceKernel_cu_7dd49032_311422pdist_kernel_cuda_implIfNS1_5distsIfE3oneEEEvPT_PKS6_llS6_dd) ;  /* 0xffffffe002ec7950 */ /* 0x003fea0003c3ffff */
.L_x_396:
        /* <DEDUP_REMOVED lines=11> */
.L_x_822:


//--------------------- .text._ZN2at6native55_GLOBAL__N__6c1c77d0_17_DistanceKernel_cu_7dd49032_311422pdist_kernel_cuda_implIfNS1_5distsIfE4zeroEEEvPT_PKS6_llS6_dd --------------------------
	.section	.text._ZN2at6native55_GLOBAL__N__6c1c77d0_17_DistanceKernel_cu_7dd49032_311422pdist_kernel_cuda_implIfNS1_5distsIfE4zeroEEEvPT_PKS6_llS6_dd,"ax",@progbits
	.align	128
.text._ZN2at6native55_GLOBAL__N__6c1c77d0_17_DistanceKernel_cu_7dd49032_311422pdist_kernel_cuda_implIfNS1_5distsIfE4zeroEEEvPT_PKS6_llS6_dd:
        .type           _ZN2at6native55_GLOBAL__N__6c1c77d0_17_DistanceKernel_cu_7dd49032_311422pdist_kernel_cuda_implIfNS1_5distsIfE4zeroEEEvPT_PKS6_llS6_dd,@function
        .size           _ZN2at6native55_GLOBAL__N__6c1c77d0_17_DistanceKernel_cu_7dd49032_311422pdist_kernel_cuda_implIfNS1_5distsIfE4zeroEEEvPT_PKS6_llS6_dd,(.L_x_825 - _ZN2at6native55_GLOBAL__N__6c1c77d0_17_DistanceKernel_cu_7dd49032_311422pdist_kernel_cuda_implIfNS1_5distsIfE4zeroEEEvPT_PKS6_llS6_dd)
        .other          _ZN2at6native55_GLOBAL__N__6c1c77d0_17_DistanceKernel_cu_7dd49032_311422pdist_kernel_cuda_implIfNS1_5distsIfE4zeroEEEvPT_PKS6_llS6_dd,@"STO_CUDA_ENTRY STV_DEFAULT"
_ZN2at6native55_GLOBAL__N__6c1c77d0_17_DistanceKernel_cu_7dd49032_311422pdist_kernel_cuda_implIfNS1_5distsIfE4zeroEEEvPT_PKS6_llS6_dd:
        /* <DEDUP_REMOVED lines=59> */
[----:B------:R-:W-:Y:S05]  /*03b0*/  CALL.REL.NOINC `($__internal_42_$__cuda_sm20_dsqrt_rn_f64_mediumpath_v1) ;  /* 0x0000001400947944 */ /* 0x000fea0003c00000 */
[----:B------:R-:W-:Y:S02]  /*03c0*/  IMAD.MOV.U32 R2, RZ, RZ, R6 ;  /* 0x000000ffff027224 */ /* 0x000fe400078e0006 */
[----:B------:R-:W-:-:S07]  /*03d0*/  IMAD.MOV.U32 R3, RZ, RZ, R7 ;  /* 0x000000ffff037224 */ /* 0x000fce00078e0007 */
.L_x_397:
        /* <DEDUP_REMOVED lines=18> */
[----:B------:R-:W-:Y:S01]  /*0500*/  IMAD.X R11, RZ, RZ, ~R5, P2 ;  /* 0x000000ffff0b7224 */ /* 0x000fe200010e0e05 */
[----:B------:R-:W-:Y:S01]  /*0510*/  IADD3 R7, PT, PT, R7, R3, RZ ;  /* 0x0000000307077210 */ /* 0x000fe20007ffe0ff */
[----:B------:R-:W-:Y:S02]  /*0520*/  IMAD.X R13, RZ, RZ, R10, P1 ;  /* 0x000000ffff0d7224 */ /* 0x000fe400008e060a */
[----:B-1----:R-:W-:Y:S01]  /*0530*/  IMAD R11, R11, UR8, RZ ;  /* 0x000000080b0b7c24 */ /* 0x002fe2000f8e02ff */
[----:B------:R-:W-:-:S04]  /*0540*/  LEA.HI R3, P0, R7, R6, RZ, 0x1 ;  /* 0x0000000607037211 */ /* 0x000fc800078108ff */
[----:B------:R-:W-:Y:S01]  /*0550*/  IADD3.X R8, PT, PT, RZ, R7, RZ, P0, !PT ;  /* 0x00000007ff087210 */ /* 0x000fe200007fe4ff */
[----:B------:R-:W-:-:S03]  /*0560*/  IMAD.WIDE.U32 R6, R14, UR8, R12 ;  /* 0x000000080e067c25 */ /* 0x000fc6000f8e000c */
[--C-:B------:R-:W-:Y:S01]  /*0570*/  SHF.R.S64 R3, R3, 0x1, R8.reuse ;  /* 0x0000000103037819 */ /* 0x100fe20000001008 */
        /* <DEDUP_REMOVED lines=12> */
[----:B------:R-:W-:Y:S02]  /*0640*/  IMAD R11, R4, UR11, R11 ;  /* 0x0000000b040b7c24 */ /* 0x000fe4000f8e020b */
[----:B------:R-:W-:Y:S01]  /*0650*/  IMAD.IADD R8, R19, 0x1, R3 ;  /* 0x0000000113087824 */ /* 0x000fe200078e0203 */
[----:B--2---:R-:W-:-:S03]  /*0660*/  LEA R7, P2, R6, UR4, 0x2 ;  /* 0x0000000406077c11 */ /* 0x004fc6000f8410ff */
[----:B------:R-:W-:-:S05]  /*0670*/  IMAD.X R3, RZ, RZ, R8, P1 ;  /* 0x000000ffff037224 */ /* 0x000fca00008e0608 */
[----:B------:R-:W-:Y:S01]  /*0680*/  LEA.HI.X R6, R6, UR5, R3, 0x2, P2 ;  /* 0x0000000506067c11 */ /* 0x000fe200090f1403 */
[----:B------:R-:W-:Y:S01]  /*0690*/  IMAD.MOV.U32 R3, RZ, RZ, RZ ;  /* 0x000000ffff037224 */ /* 0x000fe200078e00ff */
[----:B0-----:R-:W-:Y:S06]  /*06a0*/  @P0 BRA `(.L_x_399) ;  /* 0x0000000800fc0947 */ /* 0x001fec0003800000 */
[----:B------:R-:W-:Y:S01]  /*06b0*/  IMAD.WIDE.U32 R4, R4, UR10, RZ ;  /* 0x0000000a04047c25 */ /* 0x000fe2000f8e00ff */
[----:B------:R-:W-:Y:S03]  /*06c0*/  BSSY.RECONVERGENT B1, `(.L_x_400) ;  /* 0x0000039000017945 */ /* 0x000fe60003800200 */
[----:B------:R-:W-:Y:S01]  /*06d0*/  IMAD R12, R10, UR10, RZ ;  /* 0x0000000a0a0c7c24 */ /* 0x000fe2000f8e02ff */
[----:B------:R-:W-:Y:S01]  /*06e0*/  IADD3 R17, PT, PT, R5, R11, RZ ;  /* 0x0000000b05117210 */ /* 0x000fe20007ffe0ff */
[----:B------:R-:W-:Y:S01]  /*06f0*/  IMAD.WIDE.U32 R10, R9, UR10, RZ ;  /* 0x0000000a090a7c25 */ /* 0x000fe2000f8e00ff */
[----:B------:R-:W-:-:S03]  /*0700*/  IADD3 R3, P0, PT, R2, R4, RZ ;  /* 0x0000000402037210 */ /* 0x000fc60007f1e0ff */
[----:B------:R-:W-:Y:S02]  /*0710*/  IMAD R15, R9, UR11, R12 ;  /* 0x0000000b090f7c24 */ /* 0x000fe4000f8e020c */
[--C-:B------:R-:W-:Y:S01]  /*0720*/  IMAD.X R14, RZ, RZ, R17.reuse, P0 ;  /* 0x000000ffff0e7224 */ /* 0x100fe200000e0611 */
[C---:B------:R-:W-:Y:S01]  /*0730*/  LEA R5, P0, R3.reuse, UR4, 0x2 ;  /* 0x0000000403057c11 */ /* 0x040fe2000f8010ff */
[----:B------:R-:W-:Y:S01]  /*0740*/  IMAD.WIDE.U32 R12, R0, 0x4, RZ ;  /* 0x00000004000c7825 */ /* 0x000fe200078e00ff */
[----:B------:R-:W-:Y:S02]  /*0750*/  SHF.L.U64.HI R17, R4, 0x2, R17 ;  /* 0x0000000204117819 */ /* 0x000fe40000010211 */
[----:B------:R-:W-:Y:S01]  /*0760*/  LEA.HI.X R9, R3, UR5, R14, 0x2, P0 ;  /* 0x0000000503097c11 */ /* 0x000fe200080f140e */
[----:B------:R-:W-:Y:S01]  /*0770*/  IMAD.IADD R11, R11, 0x1, R15 ;  /* 0x000000010b0b7824 */ /* 0x000fe200078e020f */
[----:B------:R-:W-:Y:S01]  /*0780*/  IADD3 R14, P0, PT, R12, R5, RZ ;  /* 0x000000050c0e7210 */ /* 0x000fe20007f1e0ff */
[----:B------:R-:W-:Y:S01]  /*0790*/  IMAD.MOV.U32 R5, RZ, RZ, R6 ;  /* 0x000000ffff057224 */ /* 0x000fe200078e0006 */
        /* <DEDUP_REMOVED lines=9> */
[----:B------:R-:W-:Y:S01]  /*0830*/  SHF.L.U32 R9, R4, 0x2, RZ ;  /* 0x0000000204097819 */ /* 0x000fe200000006ff */
[----:B------:R-:W-:Y:S01]  /*0840*/  IMAD.MOV.U32 R4, RZ, RZ, R7 ;  /* 0x000000ffff047224 */ /* 0x000fe200078e0007 */
[----:B------:R-:W-:Y:S02]  /*0850*/  SEL R22, R16, R11, P1 ;  /* 0x0000000b10167207 */ /* 0x000fe40000800000 */
[----:B------:R-:W-:Y:S02]  /*0860*/  IADD3 R23, P1, P2, R10, -R14, -R3 ;  /* 0x8000000e0a177210 */ /* 0x000fe40007a3e803 */
[----:B------:R-:W-:Y:S02]  /*0870*/  IADD3 R14, P0, PT, R9, UR4, RZ ;  /* 0x00000004090e7c10 */ /* 0x000fe4000ff1e0ff */
[----:B------:R-:W-:-:S02]  /*0880*/  IADD3.X R22, PT, PT, R22, -0x1, ~R16, P1, P2 ;  /* 0xffffffff16167810 */ /* 0x000fc40000fe4c10 */
        /* <DEDUP_REMOVED lines=24> */
.L_x_401:
[----:B------:R-:W-:-:S07]  /*0a10*/  MOV R16, 0xa30 ;  /* 0x00000a3000107802 */ /* 0x000fce0000000f00 */
[----:B------:R-:W-:Y:S05]  /*0a20*/  CALL.REL.NOINC `($__internal_41_$__cuda_sm20_div_u64) ;  /* 0x0000000800dc7944 */ /* 0x000fea0003c00000 */
[----:B------:R-:W-:Y:S01]  /*0a30*/  IMAD.MOV.U32 R6, RZ, RZ, R20 ;  /* 0x000000ffff067224 */ /* 0x000fe200078e0014 */
[----:B------:R-:W-:-:S07]  /*0a40*/  MOV R7, R21 ;  /* 0x0000001500077202 */ /* 0x000fce0000000f00 */
.L_x_402:
[----:B------:R-:W-:Y:S05]  /*0a50*/  BSYNC.RECONVERGENT B1 ;  /* 0x0000000000017941 */ /* 0x000fea0003800200 */
.L_x_400:
[----:B------:R-:W-:Y:S01]  /*0a60*/  IADD3 R16, P1, PT, R6, R3, RZ ;  /* 0x0000000306107210 */ /* 0x000fe20007f3e0ff */
[----:B------:R-:W-:Y:S01]  /*0a70*/  IMAD.MOV.U32 R20, RZ, RZ, R14 ;  /* 0x000000ffff147224 */ /* 0x000fe200078e000e */
[----:B------:R-:W-:Y:S01]  /*0a80*/  BSSY.RECONVERGENT B1, `(.L_x_403) ;  /* 0x0000033000017945 */ /* 0x000fe20003800200 */
[----:B------:R-:W-:Y:S01]  /*0a90*/  IMAD.MOV.U32 R21, RZ, RZ, R15 ;  /* 0x000000ffff157224 */ /* 0x000fe200078e000f */
[----:B------:R-:W-:Y:S01]  /*0aa0*/  LOP3.LUT R3, R16, 0x3, RZ, 0xc0, !PT ;  /* 0x0000000310037812 */ /* 0x000fe200078ec0ff */
[----:B------:R-:W-:Y:S02]  /*0ab0*/  IMAD.X R22, RZ, RZ, R7, P1 ;  /* 0x000000ffff167224 */ /* 0x000fe400008e0607 */
[----:B------:R-:W-:Y:S01]  /*0ac0*/  IMAD.WIDE.U32 R20, R2, 0x4, R20 ;  /* 0x0000000402147825 */ /* 0x000fe200078e0014 */
[----:B------:R-:W-:-:S03]  /*0ad0*/  ISETP.NE.U32.AND P0, PT, R3, 0x3, PT ;  /* 0x000000030300780c */ /* 0x000fc60003f05070 */
[----:B------:R-:W-:Y:S01]  /*0ae0*/  IMAD.MOV.U32 R7, RZ, RZ, R21 ;  /* 0x000000ffff077224 */ /* 0x000fe200078e0015 */
[----:B------:R-:W-:Y:S01]  /*0af0*/  ISETP.NE.AND.EX P0, PT, RZ, RZ, PT, P0 ;  /* 0x000000ffff00720c */ /* 0x000fe20003f05300 */
[----:B------:R-:W-:Y:S01]  /*0b00*/  IMAD.MOV.U32 R3, RZ, RZ, RZ ;  /* 0x000000ffff037224 */ /* 0x000fe200078e00ff */
[----:B------:R-:W-:-:S11]  /*0b10*/  MOV R6, R20 ;  /* 0x0000001400067202 */ /* 0x000fd60000000f00 */
[----:B------:R-:W-:Y:S05]  /*0b20*/  @!P0 BRA `(.L_x_404) ;  /* 0x0000000000a08947 */ /* 0x000fea0003800000 */
[----:B------:R-:W0:Y:S01]  /*0b30*/  LDC.64 R4, c[0x0][0x388] ;  /* 0x0000e200ff047b82 */ /* 0x000e220000000a00 */
[----:B------:R-:W-:Y:S01]  /*0b40*/  VIADD R10, R16, 0x1 ;  /* 0x00000001100a7836 */ /* 0x000fe20000000000 */
[----:B------:R-:W-:Y:S01]  /*0b50*/  BSSY.RECONVERGENT B2, `(.L_x_405) ;  /* 0x0000021000027945 */ /* 0x000fe20003800200 */
[C---:B------:R-:W-:Y:S01]  /*0b60*/  SHF.L.U64.HI R8, R18.reuse, 0x2, R8 ;  /* 0x0000000212087819 */ /* 0x040fe20000010208 */
[----:B------:R-:W-:Y:S01]  /*0b70*/  IMAD.MOV.U32 R3, RZ, RZ, RZ ;  /* 0x000000ffff037224 */ /* 0x000fe200078e00ff */
[----:B------:R-:W-:Y:S02]  /*0b80*/  SHF.L.U32 R20, R18, 0x2, RZ ;  /* 0x0000000212147819 */ /* 0x000fe400000006ff */
[----:B------:R-:W-:-:S04]  /*0b90*/  LOP3.LUT R10, R10, 0x3, RZ, 0xc0, !PT ;  /* 0x000000030a0a7812 */ /* 0x000fc800078ec0ff */
[----:B------:R-:W-:-:S04]  /*0ba0*/  IADD3 R10, P0, PT, RZ, -R10, RZ ;  /* 0x8000000aff0a7210 */ /* 0x000fc80007f1e0ff */
[----:B------:R-:W-:Y:S01]  /*0bb0*/  IADD3.X R18, PT, PT, RZ, -0x1, RZ, P0, !PT ;  /* 0xffffffffff127810 */ /* 0x000fe200007fe4ff */
[----:B0-----:R-:W-:-:S04]  /*0bc0*/  IMAD.WIDE.U32 R4, R2, 0x4, R4 ;  /* 0x0000000402047825 */ /* 0x001fc800078e0004 */
[----:B------:R-:W-:Y:S02]  /*0bd0*/  IMAD.MOV.U32 R19, RZ, RZ, R4 ;  /* 0x000000ffff137224 */ /* 0x000fe400078e0004 */
[----:B------:R-:W-:-:S07]  /*0be0*/  IMAD.MOV.U32 R21, RZ, RZ, R5 ;  /* 0x000000ffff157224 */ /* 0x000fce00078e0005 */
.L_x_408:
[----:B------:R-:W-:Y:S01]  /*0bf0*/  IADD3 R4, P0, PT, R19, R20, RZ ;  /* 0x0000001413047210 */ /* 0x000fe20007f1e0ff */
[----:B------:R-:W2:Y:S04]  /*0c00*/  LDG.E R6, desc[UR8][R6.64] ;  /* 0x0000000806067981 */ /* 0x000ea8000c1e1900 */
[----:B------:R-:W-:-:S06]  /*0c10*/  IMAD.X R5, R21, 0x1, R8, P0 ;  /* 0x0000000115057824 */ /* 0x000fcc00000e0608 */
[----:B------:R-:W2:Y:S01]  /*0c20*/  LDG.E R5, desc[UR8][R4.64] ;  /* 0x0000000804057981 */ /* 0x000ea2000c1e1900 */
[----:B------:R-:W-:Y:S01]  /*0c30*/  IADD3 R10, P0, PT, R10, 0x1, RZ ;  /* 0x000000010a0a7810 */ /* 0x000fe20007f1e0ff */
[----:B------:R-:W-:Y:S04]  /*0c40*/  BSSY.RECONVERGENT B3, `(.L_x_406) ;  /* 0x000000e000037945 */ /* 0x000fe80003800200 */
[----:B------:R-:W-:Y:S01]  /*0c50*/  IMAD.X R18, RZ, RZ, R18, P0 ;  /* 0x000000ffff127224 */ /* 0x000fe200000e0612 */
[----:B------:R-:W-:Y:S01]  /*0c60*/  ISETP.NE.U32.AND P0, PT, R10, RZ, PT ;  /* 0x000000ff0a00720c */ /* 0x000fe20003f05070 */
[----:B------:R-:W-:-:S03]  /*0c70*/  IMAD.MOV.U32 R23, RZ, RZ, R3 ;  /* 0x000000ffff177224 */ /* 0x000fc600078e0003 */
[----:B------:R-:W-:Y:S01]  /*0c80*/  ISETP.NE.AND.EX P0, PT, R18, RZ, PT, P0 ;  /* 0x000000ff1200720c */ /* 0x000fe20003f05300 */
[----:B--2---:R-:W-:-:S05]  /*0c90*/  FADD.FTZ R11, R6, -R5 ;  /* 0x80000005060b7221 */ /* 0x004fca0000010000 */
[C---:B------:R-:W-:Y:S01]  /*0ca0*/  FSETP.NAN.FTZ.AND P4, PT, |R11|.reuse, |R11|, PT ;  /* 0x4000000b0b00720b */ /* 0x040fe20003f98200 */
[----:B------:R-:W-:Y:S01]  /*0cb0*/  FADD.FTZ R3, |R11|, -RZ ;  /* 0x800000ff0b037221 */ /* 0x000fe20000010200 */
[CC--:B------:R-:W-:Y:S02]  /*0cc0*/  IADD3 R6, P1, P2, R12.reuse, R19.reuse, R9 ;  /* 0x000000130c067210 */ /* 0x0c0fe40007a3e009 */
[----:B------:R-:W-:-:S09]  /*0cd0*/  IADD3 R19, P3, PT, R12, R19, RZ ;  /* 0x000000130c137210 */ /* 0x000fd20007f7e0ff */
[----:B------:R-:W-:Y:S05]  /*0ce0*/  @P4 BRA `(.L_x_407) ;  /* 0x00000000000c4947 */ /* 0x000fea0003800000 */
[----:B------:R-:W-:Y:S02]  /*0cf0*/  FSETP.NEU.FTZ.AND P4, PT, R3, RZ, PT ;  /* 0x000000ff0300720b */ /* 0x000fe40003f9d000 */
[----:B------:R-:W-:-:S11]  /*0d00*/  MOV R3, R23 ;  /* 0x0000001700037202 */ /* 0x000fd60000000f00 */
[----:B------:R-:W-:-:S07]  /*0d10*/  @P4 FADD.FTZ R3, R23, 1 ;  /* 0x3f80000017034421 */ /* 0x000fce0000010000 */
.L_x_407:
[----:B------:R-:W-:Y:S05]  /*0d20*/  BSYNC.RECONVERGENT B3 ;  /* 0x0000000000037941 */ /* 0x000fea0003800200 */
.L_x_406:
[C---:B------:R-:W-:Y:S01]  /*0d30*/  IADD3.X R7, PT, PT, R13.reuse, R21, R17, P1, P2 ;  /* 0x000000150d077210 */ /* 0x040fe20000fe4411 */
[----:B------:R-:W-:Y:S01]  /*0d40*/  IMAD.X R21, R13, 0x1, R21, P3 ;  /* 0x000000010d157824 */ /* 0x000fe200018e0615 */
[----:B------:R-:W-:Y:S06]  /*0d50*/  @P0 BRA `(.L_x_408) ;  /* 0xfffffffc00a40947 */ /* 0x000fec000383ffff */
[----:B------:R-:W-:Y:S05]  /*0d60*/  BSYNC.RECONVERGENT B2 ;  /* 0x0000000000027941 */ /* 0x000fea0003800200 */
.L_x_405:
[----:B------:R-:W-:Y:S01]  /*0d70*/  IADD3 R4, P0, PT, R19, R20, RZ ;  /* 0x0000001413047210 */ /* 0x000fe20007f1e0ff */
[----:B------:R-:W-:Y:S01]  /*0d80*/  IMAD.MOV.U32 R10, RZ, RZ, R6 ;  /* 0x000000ffff0a7224 */ /* 0x000fe200078e0006 */
[----:B------:R-:W-:-:S03]  /*0d90*/  MOV R11, R7 ;  /* 0x00000007000b7202 */ /* 0x000fc60000000f00 */
[----:B------:R-:W-:-:S08]  /*0da0*/  IMAD.X R5, R21, 0x1, R8, P0 ;  /* 0x0000000115057824 */ /* 0x000fd000000e0608 */
.L_x_404:
[----:B------:R-:W-:Y:S05]  /*0db0*/  BSYNC.RECONVERGENT B1 ;  /* 0x0000000000017941 */ /* 0x000fea0003800200 */
.L_x_403:
        /* <DEDUP_REMOVED lines=8> */
.L_x_417:
[-C--:B------:R-:W-:Y:S02]  /*0e40*/  IADD3 R26, P1, PT, R6, R9.reuse, RZ ;  /* 0x00000009061a7210 */ /* 0x080fe40007f3e0ff */
[----:B------:R-:W-:-:S03]  /*0e50*/  IADD3 R22, P0, PT, R4, R9, RZ ;  /* 0x0000000904167210 */ /* 0x000fc60007f1e0ff */
[----:B------:R-:W-:Y:S01]  /*0e60*/  IMAD.X R27, R7, 0x1, R24, P1 ;  /* 0x00000001071b7824 */ /* 0x000fe200008e0618 */
[----:B------:R-:W-:Y:S02]  /*0e70*/  IADD3.X R23, PT, PT, R5, R24, RZ, P0, !PT ;  /* 0x0000001805177210 */ /* 0x000fe400007fe4ff */
[C---:B------:R-:W-:Y:S02]  /*0e80*/  IADD3 R14, P0, PT, R12.reuse, R26, RZ ;  /* 0x0000001a0c0e7210 */ /* 0x040fe40007f1e0ff */
[C---:B------:R-:W-:Y:S01]  /*0e90*/  IADD3 R16, P1, PT, R12.reuse, R22, RZ ;  /* 0x000000160c107210 */ /* 0x040fe20007f3e0ff */
[----:B------:R0:W2:Y:S02]  /*0ea0*/  LDG.E R29, desc[UR8][R26.64] ;  /* 0x000000081a1d7981 */ /* 0x0000a4000c1e1900 */
[C---:B------:R-:W-:Y:S01]  /*0eb0*/  IMAD.X R15, R13.reuse, 0x1, R27, P0 ;  /* 0x000000010d0f7824 */ /* 0x040fe200000e061b */
[C---:B------:R-:W-:Y:S01]  /*0ec0*/  IADD3 R18, P0, PT, R12.reuse, R14, RZ ;  /* 0x0000000e0c127210 */ /* 0x040fe20007f1e0ff */
[C---:B------:R-:W-:Y:S01]  /*0ed0*/  IMAD.X R17, R13.reuse, 0x1, R23, P1 ;  /* 0x000000010d117824 */ /* 0x040fe200008e0617 */
[C---:B------:R-:W-:Y:S01]  /*0ee0*/  IADD3 R20, P1, PT, R12.reuse, R16, RZ ;  /* 0x000000100c147210 */ /* 0x040fe20007f3e0ff */
[----:B------:R-:W2:Y:S02]  /*0ef0*/  LDG.E R22, desc[UR8][R22.64] ;  /* 0x0000000816167981 */ /* 0x000ea4000c1e1900 */
[C---:B------:R-:W-:Y:S01]  /*0f00*/  IMAD.X R19, R13.reuse, 0x1, R15, P0 ;  /* 0x000000010d137824 */ /* 0x040fe200000e060f */
[----:B------:R-:W-:Y:S01]  /*0f10*/  IADD3.X R21, PT, PT, R13, R17, RZ, P1, !PT ;  /* 0x000000110d157210 */ /* 0x000fe20000ffe4ff */
[----:B------:R1:W3:Y:S01]  /*0f20*/  LDG.E R28, desc[UR8][R14.64] ;  /* 0x000000080e1c7981 */ /* 0x0002e2000c1e1900 */
[----:B0-----:R-:W-:-:S03]  /*0f30*/  IADD3 R26, P0, PT, R12, R18, RZ ;  /* 0x000000120c1a7210 */ /* 0x001fc60007f1e0ff */
[----:B------:R-:W3:Y:S01]  /*0f40*/  LDG.E R23, desc[UR8][R16.64] ;  /* 0x0000000810177981 */ /* 0x000ee2000c1e1900 */
[----:B-1----:R-:W-:Y:S01]  /*0f50*/  IADD3 R14, P1, PT, R12, R20, RZ ;  /* 0x000000140c0e7210 */ /* 0x002fe20007f3e0ff */
[----:B------:R-:W-:-:S04]  /*0f60*/  IMAD.X R27, R13, 0x1, R19, P0 ;  /* 0x000000010d1b7824 */ /* 0x000fc800000e0613 */
[----:B------:R-:W-:Y:S01]  /*0f70*/  IMAD.X R15, R13, 0x1, R21, P1 ;  /* 0x000000010d0f7824 */ /* 0x000fe200008e0615 */
[----:B------:R-:W4:Y:S04]  /*0f80*/  LDG.E R17, desc[UR8][R18.64] ;  /* 0x0000000812117981 */ /* 0x000f28000c1e1900 */
[----:B------:R-:W4:Y:S04]  /*0f90*/  LDG.E R16, desc[UR8][R20.64] ;  /* 0x0000000814107981 */ /* 0x000f28000c1e1900 */
[----:B------:R-:W5:Y:S04]  /*0fa0*/  LDG.E R26, desc[UR8][R26.64] ;  /* 0x000000081a1a7981 */ /* 0x000f68000c1e1900 */
[----:B------:R-:W5:Y:S01]  /*0fb0*/  LDG.E R15, desc[UR8][R14.64] ;  /* 0x000000080e0f7981 */ /* 0x000f62000c1e1900 */
[----:B------:R-:W-:Y:S01]  /*0fc0*/  BSSY.RECONVERGENT B1, `(.L_x_409) ;  /* 0x000000e000017945 */ /* 0x000fe20003800200 */
[----:B--2---:R-:W-:-:S05]  /*0fd0*/  FADD.FTZ R22, R29, -R22 ;  /* 0x800000161d167221 */ /* 0x004fca0000010000 */
[C---:B------:R-:W-:Y:S01]  /*0fe0*/  FSETP.NAN.FTZ.AND P2, PT, |R22|.reuse, |R22|, PT ;  /* 0x400000161600720b */ /* 0x040fe20003f58200 */
[----:B------:R-:W-:Y:S01]  /*0ff0*/  FADD.FTZ R22, |R22|, -RZ ;  /* 0x800000ff16167221 */ /* 0x000fe20000010200 */
[----:B---3--:R-:W-:-:S05]  /*1000*/  FADD.FTZ R23, R28, -R23 ;  /* 0x800000171c177221 */ /* 0x008fca0000010000 */
[----:B------:R-:W-:Y:S01]  /*1010*/  FSETP.NAN.FTZ.AND P3, PT, |R23|, |R23|, PT ;  /* 0x400000171700720b */ /* 0x000fe20003f78200 */
[----:B----4-:R-:W-:-:S05]  /*1020*/  FADD.FTZ R16, R17, -R16 ;  /* 0x8000001011107221 */ /* 0x010fca0000010000 */
[----:B------:R-:W-:Y:S01]  /*1030*/  FSETP.NAN.FTZ.AND P0, PT, |R16|, |R16|, PT ;  /* 0x400000101000720b */ /* 0x000fe20003f18200 */
[----:B-----5:R-:W-:-:S05]  /*1040*/  FADD.FTZ R17, R26, -R15 ;  /* 0x8000000f1a117221 */ /* 0x020fca0000010000 */
[----:B------:R-:W-:Y:S01]  /*1050*/  FSETP.NAN.FTZ.AND P1, PT, |R17|, |R17|, PT ;  /* 0x400000111100720b */ /* 0x000fe20003f38200 */
[----:B------:R-:W-:-:S12]  /*1060*/  @P2 BRA `(.L_x_410) ;  /* 0x00000000000c2947 */ /* 0x000fd80003800000 */
[----:B------:R-:W-:Y:S02]  /*1070*/  FSETP.NEU.FTZ.AND P2, PT, R22, RZ, PT ;  /* 0x000000ff1600720b */ /* 0x000fe40003f5d000 */
[----:B------:R-:W-:-:S11]  /*1080*/  MOV R22, R3 ;  /* 0x0000000300167202 */ /* 0x000fd60000000f00 */
[----:B------:R-:W-:-:S07]  /*1090*/  @P2 FADD.FTZ R22, R3, 1 ;  /* 0x3f80000003162421 */ /* 0x000fce0000010000 */
.L_x_410:
[----:B------:R-:W-:Y:S05]  /*10a0*/  BSYNC.RECONVERGENT B1 ;  /* 0x0000000000017941 */ /* 0x000fea0003800200 */
.L_x_409:
[----:B------:R-:W-:Y:S01]  /*10b0*/  BSSY.RECONVERGENT B1, `(.L_x_411) ;  /* 0x0000006000017945 */ /* 0x000fe20003800200 */
[----:B------:R-:W-:-:S03]  /*10c0*/  FADD.FTZ R23, |R23|, -RZ ;  /* 0x800000ff17177221 */ /* 0x000fc60000010200 */
[----:B------:R-:W-:Y:S05]  /*10d0*/  @P3 BRA `(.L_x_412) ;  /* 0x00000000000c3947 */ /* 0x000fea0003800000 */
[----:B------:R-:W-:Y:S01]  /*10e0*/  FSETP.NEU.FTZ.AND P2, PT, R23, RZ, PT ;  /* 0x000000ff1700720b */ /* 0x000fe20003f5d000 */
[----:B------:R-:W-:-:S12]  /*10f0*/  IMAD.MOV.U32 R23, RZ, RZ, R22 ;  /* 0x000000ffff177224 */ /* 0x000fd800078e0016 */
[----:B------:R-:W-:-:S07]  /*1100*/  @P2 FADD.FTZ R23, R22, 1 ;  /* 0x3f80000016172421 */ /* 0x000fce0000010000 */
.L_x_412:
[----:B------:R-:W-:Y:S05]  /*1110*/  BSYNC.RECONVERGENT B1 ;  /* 0x0000000000017941 */ /* 0x000fea0003800200 */
.L_x_411:
[----:B------:R-:W-:Y:S01]  /*1120*/  BSSY.RECONVERGENT B1, `(.L_x_413) ;  /* 0x0000006000017945 */ /* 0x000fe20003800200 */
[----:B------:R-:W-:-:S03]  /*1130*/  FADD.FTZ R16, |R16|, -RZ ;  /* 0x800000ff10107221 */ /* 0x000fc60000010200 */
[----:B------:R-:W-:Y:S05]  /*1140*/  @P0 BRA `(.L_x_414) ;  /* 0x00000000000c0947 */ /* 0x000fea0003800000 */
[----:B------:R-:W-:Y:S01]  /*1150*/  FSETP.NEU.FTZ.AND P0, PT, R16, RZ, PT ;  /* 0x000000ff1000720b */ /* 0x000fe20003f1d000 */
[----:B------:R-:W-:-:S12]  /*1160*/  IMAD.MOV.U32 R16, RZ, RZ, R23 ;  /* 0x000000ffff107224 */ /* 0x000fd800078e0017 */
[----:B------:R-:W-:-:S07]  /*1170*/  @P0 FADD.FTZ R16, R23, 1 ;  /* 0x3f80000017100421 */ /* 0x000fce0000010000 */
.L_x_414:
[----:B------:R-:W-:Y:S05]  /*1180*/  BSYNC.RECONVERGENT B1 ;  /* 0x0000000000017941 */ /* 0x000fea0003800200 */
.L_x_413:
[----:B------:R-:W-:Y:S01]  /*1190*/  BSSY.RECONVERGENT B1, `(.L_x_415) ;  /* 0x0000006000017945 */ /* 0x000fe20003800200 */
[----:B------:R-:W-:-:S03]  /*11a0*/  FADD.FTZ R3, |R17|, -RZ ;  /* 0x800000ff11037221 */ /* 0x000fc60000010200 */
[----:B------:R-:W-:Y:S05]  /*11b0*/  @P1 BRA `(.L_x_416) ;  /* 0x00000000000c1947 */ /* 0x000fea0003800000 */
[----:B------:R-:W-:Y:S02]  /*11c0*/  FSETP.NEU.FTZ.AND P0, PT, R3, RZ, PT ;  /* 0x000000ff0300720b */ /* 0x000fe40003f1d000 */
[----:B------:R-:W-:-:S11]  /*11d0*/  MOV R3, R16 ;  /* 0x0000001000037202 */ /* 0x000fd60000000f00 */
[----:B------:R-:W-:-:S07]  /*11e0*/  @P0 FADD.FTZ R3, R16, 1 ;  /* 0x3f80000010030421 */ /* 0x000fce0000010000 */
.L_x_416:
[----:B------:R-:W-:Y:S05]  /*11f0*/  BSYNC.RECONVERGENT B1 ;  /* 0x0000000000017941 */ /* 0x000fea0003800200 */
.L_x_415:
[----:B------:R-:W-:Y:S02]  /*1200*/  IMAD.MOV.U32 R14, RZ, RZ, R9 ;  /* 0x000000ffff0e7224 */ /* 0x000fe400078e0009 */
[----:B------:R-:W-:Y:S02]  /*1210*/  IMAD.MOV.U32 R15, RZ, RZ, R24 ;  /* 0x000000ffff0f7224 */ /* 0x000fe400078e0018 */
[----:B------:R-:W-:-:S04]  /*1220*/  IMAD.WIDE.U32 R14, R0, 0x10, R14 ;  /* 0x00000010000e7825 */ /* 0x000fc800078e000e */
[----:B------:R-:W-:Y:S01]  /*1230*/  IMAD.MOV.U32 R24, RZ, RZ, R15 ;  /* 0x000000ffff187224 */ /* 0x000fe200078e000f */
[----:B------:R-:W-:-:S04]  /*1240*/  IADD3 R9, P1, PT, R14, R10, RZ ;  /* 0x0000000a0e097210 */ /* 0x000fc80007f3e0ff */
[----:B------:R-:W-:Y:S01]  /*1250*/  ISETP.GE.U32.AND P0, PT, R9, R8, PT ;  /* 0x000000080900720c */ /* 0x000fe20003f06070 */
[----:B------:R-:W-:Y:S01]  /*1260*/  IMAD.MOV.U32 R9, RZ, RZ, R14 ;  /* 0x000000ffff097224 */ /* 0x000fe200078e000e */
[----:B------:R-:W-:-:S04]  /*1270*/  IADD3.X R16, PT, PT, R15, R11, RZ, P1, !PT ;  /* 0x0000000b0f107210 */ /* 0x000fc80000ffe4ff */
[----:B------:R-:W-:-:S13]  /*1280*/  ISETP.GE.U32.AND.EX P0, PT, R16, R25, PT, P0 ;  /* 0x000000191000720c */ /* 0x000fda0003f06100 */
[----:B------:R-:W-:Y:S05]  /*1290*/  @!P0 BRA `(.L_x_417) ;  /* 0xfffffff800e88947 */ /* 0x000fea000383ffff */
.L_x_399:
[----:B------:R-:W-:Y:S05]  /*12a0*/  BSYNC.RECONVERGENT B0 ;  /* 0x0000000000007941 */ /* 0x000fea0003800200 */
.L_x_398:
[----:B------:R-:W0:Y:S01]  /*12b0*/  SHFL.DOWN PT, R4, R3, 0x10, 0x1f ;  /* 0x0a001f0003047f89 */ /* 0x000e2200000e0000 */
[----:B------:R-:W-:Y:S01]  /*12c0*/  SHF.R.U32.HI R9, RZ, 0x5, R0 ;  /* 0x00000005ff097819 */ /* 0x000fe20000011600 */
[----:B------:R-:W-:Y:S01]  /*12d0*/  BAR.SYNC.DEFER_BLOCKING 0x0 ;  /* 0x0000000000007b1d */ /* 0x000fe20000010000 */
[C---:B------:R-:W-:Y:S02]  /*12e0*/  LOP3.LUT P0, R0, R2.reuse, 0x1f, RZ, 0xc0, !PT ;  /* 0x0000001f02007812 */ /* 0x040fe4000780c0ff */
[----:B------:R-:W-:-:S11]  /*12f0*/  ISETP.GE.U32.AND P1, PT, R2, R9, PT ;  /* 0x000000090200720c */ /* 0x000fd60003f26070 */
[----:B------:R-:W1:Y:S02]  /*1300*/  @!P0 S2R R8, SR_CgaCtaId ;  /* 0x0000000000088919 */ /* 0x000e640000008800 */
[----:B------:R-:W2:Y:S01]  /*1310*/  @!P1 S2R R10, SR_CgaCtaId ;  /* 0x00000000000a9919 */ /* 0x000ea20000008800 */
[----:B0-----:R-:W-:Y:S01]  /*1320*/  FADD.FTZ R4, R4, R3 ;  /* 0x0000000304047221 */ /* 0x001fe20000010000 */
[----:B------:R-:W-:-:S04]  /*1330*/  @!P0 MOV R3, 0x400 ;  /* 0x0000040000038802 */ /* 0x000fc80000000f00 */
        /* <DEDUP_REMOVED lines=8> */
[----:B--2---:R-:W-:Y:S01]  /*13c0*/  @!P1 LEA R5, R10, R5, 0x18 ;  /* 0x000000050a059211 */ /* 0x004fe200078ec0ff */
[----:B0-----:R-:W-:-:S05]  /*13d0*/  FADD.FTZ R7, R6, R7 ;  /* 0x0000000706077221 */ /* 0x001fca0000010000 */
[----:B------:R-:W0:Y:S02]  /*13e0*/  SHFL.DOWN PT, R4, R7, 0x1, 0x1f ;  /* 0x08201f0007047f89 */ /* 0x000e2400000e0000 */
[----:B0-----:R-:W-:Y:S01]  /*13f0*/  FADD.FTZ R6, R7, R4 ;  /* 0x0000000407067221 */ /* 0x001fe20000010000 */
[----:B------:R-:W-:Y:S01]  /*1400*/  @!P1 LEA R4, R0, R5, 0x2 ;  /* 0x0000000500049211 */ /* 0x000fe200078e10ff */
[----:B------:R-:W-:-:S03]  /*1410*/  IMAD.MOV.U32 R0, RZ, RZ, RZ ;  /* 0x000000ffff007224 */ /* 0x000fc600078e00ff */
        /* <DEDUP_REMOVED lines=24> */
        .weak           $__internal_41_$__cuda_sm20_div_u64
        .type           $__internal_41_$__cuda_sm20_div_u64,@function
        .size           $__internal_41_$__cuda_sm20_div_u64,($__internal_42_$__cuda_sm20_dsqrt_rn_f64_mediumpath_v1 - $__internal_41_$__cuda_sm20_div_u64)
$__internal_41_$__cuda_sm20_div_u64:
        /* <DEDUP_REMOVED lines=48> */
[----:B------:R-:W-:Y:S02]  /*18a0*/  ISETP.GE.U32.AND P0, PT, R27, R12, PT ;  /* 0x0000000c1b00720c */ /* 0x000fe40003f06070 */
[----:B------:R-:W-:Y:S01]  /*18b0*/  IADD3.X R20, PT, PT, RZ, R21, RZ, P2, !PT ;  /* 0x00000015ff147210 */ /* 0x000fe200017fe4ff */
[----:B------:R-:W-:Y:S01]  /*18c0*/  IMAD.X R29, R22, 0x1, ~R7, P1 ;  /* 0x00000001161d7824 */ /* 0x000fe200008e0e07 */
[----:B------:R-:W-:-:S04]  /*18d0*/  IADD3 R7, P1, PT, -R12, R27, RZ ;  /* 0x0000001b0c077210 */ /* 0x000fc80007f3e1ff */
[C---:B------:R-:W-:Y:S01]  /*18e0*/  ISETP.GE.U32.AND.EX P0, PT, R29.reuse, R13, PT, P0 ;  /* 0x0000000d1d00720c */ /* 0x040fe20003f06100 */
[----:B------:R-:W-:Y:S01]  /*18f0*/  IMAD.X R23, R29, 0x1, ~R13, P1 ;  /* 0x000000011d177824 */ /* 0x000fe200008e0e0d */
[----:B------:R-:W-:Y:S02]  /*1900*/  ISETP.NE.U32.AND P1, PT, R12, RZ, PT ;  /* 0x000000ff0c00720c */ /* 0x000fe40003f25070 */
[----:B------:R-:W-:Y:S02]  /*1910*/  SEL R25, R6, R25, P0 ;  /* 0x0000001906197207 */ /* 0x000fe40000000000 */
[----:B------:R-:W-:Y:S02]  /*1920*/  SEL R7, R7, R27, P0 ;  /* 0x0000001b07077207 */ /* 0x000fe40000000000 */
[----:B------:R-:W-:Y:S02]  /*1930*/  SEL R6, R20, R21, P0 ;  /* 0x0000001514067207 */ /* 0x000fe40000000000 */
[----:B------:R-:W-:-:S02]  /*1940*/  IADD3 R20, P2, PT, R25, 0x1, RZ ;  /* 0x0000000119147810 */ /* 0x000fc40007f5e0ff */
[----:B------:R-:W-:Y:S02]  /*1950*/  SEL R23, R23, R29, P0 ;  /* 0x0000001d17177207 */ /* 0x000fe40000000000 */
[----:B------:R-:W-:Y:S01]  /*1960*/  ISETP.GE.U32.AND P0, PT, R7, R12, PT ;  /* 0x0000000c0700720c */ /* 0x000fe20003f06070 */
[----:B------:R-:W-:Y:S02]  /*1970*/  IMAD.X R21, RZ, RZ, R6, P2 ;  /* 0x000000ffff157224 */ /* 0x000fe400010e0606 */
[----:B------:R-:W-:Y:S01]  /*1980*/  HFMA2 R7, -RZ, RZ, 0, 0 ;  /* 0x00000000ff077431 */ /* 0x000fe200000001ff */
[----:B------:R-:W-:Y:S02]  /*1990*/  ISETP.NE.AND.EX P1, PT, R13, RZ, PT, P1 ;  /* 0x000000ff0d00720c */ /* 0x000fe40003f25310 */
[----:B------:R-:W-:-:S04]  /*19a0*/  ISETP.GE.U32.AND.EX P0, PT, R23, R13, PT, P0 ;  /* 0x0000000d1700720c */ /* 0x000fc80003f06100 */
[----:B------:R-:W-:Y:S01]  /*19b0*/  SEL R21, R21, R6, P0 ;  /* 0x0000000615157207 */ /* 0x000fe20000000000 */
[----:B------:R-:W-:Y:S01]  /*19c0*/  IMAD.MOV.U32 R6, RZ, RZ, R16 ;  /* 0x000000ffff067224 */ /* 0x000fe200078e0010 */
[----:B------:R-:W-:Y:S02]  /*19d0*/  SEL R20, R20, R25, P0 ;  /* 0x0000001914147207 */ /* 0x000fe40000000000 */
[----:B------:R-:W-:Y:S02]  /*19e0*/  SEL R21, R21, 0xffffffff, P1 ;  /* 0xffffffff15157807 */ /* 0x000fe40000800000 */
[----:B------:R-:W-:Y:S01]  /*19f0*/  SEL R20, R20, 0xffffffff, P1 ;  /* 0xffffffff14147807 */ /* 0x000fe20000800000 */
[----:B------:R-:W-:Y:S06]  /*1a00*/  RET.REL.NODEC R6 `(_ZN2at6native55_GLOBAL__N__6c1c77d0_17_DistanceKernel_cu_7dd49032_311422pdist_kernel_cuda_implIfNS1_5distsIfE4zeroEEEvPT_PKS6_llS6_dd) ;  /* 0xffffffe4067c7950 */ /* 0x000fec0003c3ffff */
        .weak           $__internal_42_$__cuda_sm20_dsqrt_rn_f64_mediumpath_v1
        .type           $__internal_42_$__cuda_sm20_dsqrt_rn_f64_mediumpath_v1,@function
        .size           $__internal_42_$__cuda_sm20_dsqrt_rn_f64_mediumpath_v1,(.L_x_825 - $__internal_42_$__cuda_sm20_dsqrt_rn_f64_mediumpath_v1)
$__internal_42_$__cuda_sm20_dsqrt_rn_f64_mediumpath_v1:
        /* <DEDUP_REMOVED lines=18> */
.L_x_418:
        /* <DEDUP_REMOVED lines=55> */
.L_x_420:
[----:B------:R0:W1:Y:S02]  /*1ea0*/  DADD R6, R4, R4 ;  /* 0x0000000004067229 */ /* 0x0000640000000004 */
.L_x_419:
[----:B------:R-:W-:-:S04]  /*1eb0*/  IMAD.MOV.U32 R3, RZ, RZ, 0x0 ;  /* 0x00000000ff037424 */ /* 0x000fc800078e00ff */
[----:B01----:R-:W-:Y:S05]  /*1ec0*/  RET.REL.NODEC R2 `(_ZN2at6native55_GLOBAL__N__6c1c77d0_17_DistanceKernel_cu_7dd49032_311422pdist_kernel_cuda_implIfNS1_5distsIfE4zeroEEEvPT_PKS6_llS6_dd) ;  /* 0xffffffe0024c7950 */ /* 0x003fea0003c3ffff */
.L_x_421:
        /* <DEDUP_REMOVED lines=11> */
.L_x_825:


//--------------------- .text._ZN2at6native55_GLOBAL__N__6c1c77d0_17_DistanceKernel_cu_7dd49032_311422pdist_kernel_cuda_implIfNS1_5distsIfE1pEEEvPT_PKS6_llS6_dd --------------------------
	.section	.text._ZN2at6native55_GLOBAL__N__6c1c77d0_17_DistanceKernel_cu_7dd49032_311422pdist_kernel_cuda_implIfNS1_5distsIfE1pEEEvPT_PKS6_llS6_dd,"ax",@progbits
	.align	128
.text._ZN2at6native55_GLOBAL__N__6c1c77d0_17_DistanceKernel_cu_7dd49032_311422pdist_kernel_cuda_implIfNS1_5distsIfE1pEEEvPT_PKS6_llS6_dd:
        .type           _ZN2at6native55_GLOBAL__N__6c1c77d0_17_DistanceKernel_cu_7dd49032_311422pdist_kernel_cuda_implIfNS1_5distsIfE1pEEEvPT_PKS6_llS6_dd,@function
        .size           _ZN2at6native55_GLOBAL__N__6c1c77d0_17_DistanceKernel_cu_7dd49032_311422pdist_kernel_cuda_implIfNS1_5distsIfE1pEEEvPT_PKS6_llS6_dd,(.L_x_828 - _ZN2at6native55_GLOBAL__N__6c1c77d0_17_DistanceKernel_cu_7dd49032_311422pdist_kernel_cuda_implIfNS1_5distsIfE1pEEEvPT_PKS6_llS6_dd)
        .other          _ZN2at6native55_GLOBAL__N__6c1c77d0_17_DistanceKernel_cu_7dd49032_311422pdist_kernel_cuda_implIfNS1_5distsIfE1pEEEvPT_PKS6_llS6_dd,@"STO_CUDA_ENTRY STV_DEFAULT"
_ZN2at6native55_GLOBAL__N__6c1c77d0_17_DistanceKernel_cu_7dd49032_311422pdist_kernel_cuda_implIfNS1_5distsIfE1pEEEvPT_PKS6_llS6_dd:
[----:B------:R-:W-:Y:S08]  /*0000*/  LDC R1, c[0x0][0x37c] ;  /* 0x0000df00ff017b82 */ /* 0x000ff00000000800 */
[----:B------:R-:W0:Y:S01]  /*0010*/  S2UR UR6, SR_CTAID.X ;  /* 0x00000000000679c3 */ /* 0x000e220000002500 */
[----:B------:R-:W1:Y:S01]  /*0020*/  LDCU.64 UR8, c[0x0][0x3b0] ;  /* 0x00007600ff0877ac */ /* 0x000e620008000a00 */
[----:B------:R-:W-:Y:S01]  /*0030*/  IMAD.MOV.U32 R8, RZ, RZ, 0x0 ;  /* 0x00000000ff087424 */ /* 0x000fe200078e00ff */
[----:B------:R-:W-:-:S05]  /*0040*/  MOV R9, 0x3fd80000 ;  /* 0x3fd8000000097802 */ /* 0x000fca0000000f00 */
        /* <DEDUP_REMOVED lines=53> */
[----:B------:R-:W-:Y:S05]  /*03a0*/  CALL.REL.NOINC `($__internal_44_$__cuda_sm20_dsqrt_rn_f64_mediumpath_v1) ;  /* 0x0000001400647944 */ /* 0x000fea0003c00000 */
[----:B------:R-:W-:Y:S01]  /*03b0*/  MOV R2, R6 ;  /* 0x0000000600027202 */ /* 0x000fe20000000f00 */
[----:B------:R-:W-:-:S07]  /*03c0*/  IMAD.MOV.U32 R3, RZ, RZ, R7 ;  /* 0x000000ffff037224 */ /* 0x000fce00078e0007 */
.L_x_422:
[----:B------:R-:W0:Y:S01]  /*03d0*/  LDCU.64 UR4, c[0x0][0x3a8] ;  /* 0x00007500ff0477ac */ /* 0x000e220008000a00 */
[----:B------:R-:W-:Y:S01]  /*03e0*/  BSSY.RECONVERGENT B0, `(.L_x_423) ;  /* 0x00000da000007945 */ /* 0x000fe20003800200 */
[----:B------:R-:W-:Y:S01]  /*03f0*/  MOV R22, RZ ;  /* 0x000000ff00167202 */ /* 0x000fe20000000f00 */
[----:B------:R-:W1:Y:S01]  /*0400*/  LDCU.128 UR8, c[0x0][0x390] ;  /* 0x00007200ff0877ac */ /* 0x000e620008000c00 */
[----:B------:R-:W2:Y:S01]  /*0410*/  LDCU UR7, c[0x0][0x3a0] ;  /* 0x00007400ff0777ac */ /* 0x000ea20008000800 */
[----:B------:R-:W3:Y:S01]  /*0420*/  LDCU UR12, c[0x0][0x3a0] ;  /* 0x00007400ff0c77ac */ /* 0x000ee20008000800 */
[----:B0-----:R-:W0:Y:S01]  /*0430*/  DADD R4, -R2, UR4 ;  /* 0x0000000402047e29 */ /* 0x001e220008000100 */
[----:B------:R-:W4:-:S15]  /*0440*/  LDCU.64 UR4, c[0x0][0x388] ;  /* 0x00007100ff0477ac */ /* 0x000f1e0008000a00 */
[----:B------:R-:W-:-:S15]  /*0450*/  NOP ;  /* 0x0000000000007918 */ /* 0x000fde0000000000 */
[----:B------:R-:W-:-:S15]  /*0460*/  NOP ;  /* 0x0000000000007918 */ /* 0x000fde0000000000 */
[----:B------:R-:W-:-:S15]  /*0470*/  NOP ;  /* 0x0000000000007918 */ /* 0x000fde0000000000 */
[----:B------:R-:W-:-:S03]  /*0480*/  NOP ;  /* 0x0000000000007918 */ /* 0x000fc60000000000 */
[----:B0-----:R-:W0:Y:S01]  /*0490*/  F2I.S64.F64.TRUNC R4, R4 ;  /* 0x0000000400047311 */ /* 0x001e22000030d900 */
[----:B------:R-:W5:Y:S01]  /*04a0*/  S2R R2, SR_TID.X ;  /* 0x0000000000027919 */ /* 0x000f620000002100 */
[-C--:B0-----:R-:W-:Y:S01]  /*04b0*/  IMAD R3, R5, R4.reuse, RZ ;  /* 0x0000000405037224 */ /* 0x081fe200078e02ff */
[C---:B------:R-:W-:Y:S01]  /*04c0*/  IADD3 R9, P0, PT, R4.reuse, 0x1, RZ ;  /* 0x0000000104097810 */ /* 0x040fe20007f1e0ff */
[CC--:B------:R-:W-:Y:S01]  /*04d0*/  IMAD.WIDE.U32 R10, R4.reuse, R4.reuse, R4 ;  /* 0x00000004040a7225 */ /* 0x0c0fe200078e0004 */
[----:B------:R-:W-:Y:S02]  /*04e0*/  IADD3 R14, P2, PT, RZ, -R4, RZ ;  /* 0x80000004ff0e7210 */ /* 0x000fe40007f5e0ff */
[-C--:B------:R-:W-:Y:S01]  /*04f0*/  IADD3.X R6, PT, PT, RZ, R5.reuse, RZ, P0, !PT ;  /* 0x00000005ff067210 */ /* 0x080fe200007fe4ff */
[----:B------:R-:W-:Y:S01]  /*0500*/  IMAD R3, R4, R5, R3 ;  /* 0x0000000504037224 */ /* 0x000fe200078e0203 */
[----:B------:R-:W-:-:S03]  /*0510*/  IADD3 R12, P1, PT, R9, UR6, RZ ;  /* 0x00000006090c7c10 */ /* 0x000fc6000ff3e0ff */
[----:B------:R-:W-:Y:S02]  /*0520*/  IMAD.IADD R7, R11, 0x1, R3 ;  /* 0x000000010b077824 */ /* 0x000fe400078e0203 */
        /* <DEDUP_REMOVED lines=13> */
[----:B-----5:R-:W-:-:S03]  /*0600*/  ISETP.GE.U32.AND P0, PT, R2, UR10, PT ;  /* 0x0000000a02007c0c */ /* 0x020fc6000bf06070 */
[----:B------:R-:W-:Y:S01]  /*0610*/  IMAD R10, R10, UR10, RZ ;  /* 0x0000000a0a0a7c24 */ /* 0x000fe2000f8e02ff */
[----:B------:R-:W-:Y:S01]  /*0620*/  ISETP.GE.AND.EX P0, PT, RZ, UR11, PT, P0 ;  /* 0x0000000bff007c0c */ /* 0x000fe2000bf06300 */
[----:B------:R-:W-:Y:S01]  /*0630*/  IMAD R11, R5, UR10, RZ ;  /* 0x0000000a050b7c24 */ /* 0x000fe2000f8e02ff */
[----:B------:R-:W-:Y:S01]  /*0640*/  IADD3 R8, P1, PT, R2, R18, RZ ;  /* 0x0000001202087210 */ /* 0x000fe20007f3e0ff */
[----:B------:R-:W-:Y:S02]  /*0650*/  IMAD R3, R3, UR11, R10 ;  /* 0x0000000b03037c24 */ /* 0x000fe4000f8e020a */
[----:B------:R-:W-:Y:S01]  /*0660*/  IMAD R11, R4, UR11, R11 ;  /* 0x0000000b040b7c24 */ /* 0x000fe2000f8e020b */
[----:B----4-:R-:W-:Y:S01]  /*0670*/  LEA R10, P2, R8, UR4, 0x2 ;  /* 0x00000004080a7c11 */ /* 0x010fe2000f8410ff */
[----:B------:R-:W-:-:S04]  /*0680*/  IMAD.IADD R3, R19, 0x1, R3 ;  /* 0x0000000113037824 */ /* 0x000fc800078e0203 */
[----:B------:R-:W-:-:S05]  /*0690*/  IMAD.X R7, RZ, RZ, R3, P1 ;  /* 0x000000ffff077224 */ /* 0x000fca00008e0603 */
[----:B------:R-:W-:Y:S01]  /*06a0*/  LEA.HI.X R8, R8, UR5, R7, 0x2, P2 ;  /* 0x0000000508087c11 */ /* 0x000fe200090f1407 */
[----:B0-23--:R-:W-:Y:S06]  /*06b0*/  @P0 BRA `(.L_x_424) ;  /* 0x0000000800b00947 */ /* 0x00dfec0003800000 */
        /* <DEDUP_REMOVED lines=30> */
[----:B------:R-:W-:-:S02]  /*08a0*/  ISETP.NE.U32.AND P0, PT, R16, RZ, PT ;  /* 0x000000ff1000720c */ /* 0x000fc40003f05070 */
[----:B------:R-:W-:Y:S01]  /*08b0*/  MOV R4, R10 ;  /* 0x0000000a00047202 */ /* 0x000fe20000000f00 */
[----:B------:R-:W-:-:S10]  /*08c0*/  IMAD.WIDE.U32 R10, R2, 0x4, R14 ;  /* 0x00000004020a7825 */ /* 0x000fd400078e000e */
        /* <DEDUP_REMOVED lines=15> */
[----:B------:R-:W-:Y:S01]  /*09c0*/  @P0 IADD3 R7, PT, PT, -R12, R7, RZ ;  /* 0x000000070c070210 */ /* 0x000fe20007ffe1ff */
[----:B------:R-:W-:-:S03]  /*09d0*/  @P0 VIADD R16, R16, 0x1 ;  /* 0x0000000110100836 */ /* 0x000fc60000000000 */
[----:B------:R-:W-:-:S13]  /*09e0*/  ISETP.GE.U32.AND P1, PT, R7, R12, PT ;  /* 0x0000000c0700720c */ /* 0x000fda0003f26070 */
[----:B------:R-:W-:Y:S01]  /*09f0*/  @P1 VIADD R16, R16, 0x1 ;  /* 0x0000000110101836 */ /* 0x000fe20000000000 */
[----:B------:R-:W-:-:S04]  /*0a00*/  @!P2 LOP3.LUT R16, RZ, R12, RZ, 0x33, !PT ;  /* 0x0000000cff10a212 */ /* 0x000fc800078e33ff */
[----:B------:R-:W-:Y:S01]  /*0a10*/  MOV R20, R16 ;  /* 0x0000001000147202 */ /* 0x000fe20000000f00 */
[----:B------:R-:W-:Y:S06]  /*0a20*/  BRA `(.L_x_427) ;  /* 0x0000000000107947 */ /* 0x000fec0003800000 */
.L_x_426:
[----:B------:R-:W-:-:S07]  /*0a30*/  MOV R8, 0xa50 ;  /* 0x00000a5000087802 */ /* 0x000fce0000000f00 */
[----:B------:R-:W-:Y:S05]  /*0a40*/  CALL.REL.NOINC `($__internal_43_$__cuda_sm20_div_u64) ;  /* 0x0000000800a07944 */ /* 0x000fea0003c00000 */
[----:B------:R-:W-:Y:S01]  /*0a50*/  IMAD.MOV.U32 R20, RZ, RZ, R7 ;  /* 0x000000ffff147224 */ /* 0x000fe200078e0007 */
[----:B------:R-:W-:-:S07]  /*0a60*/  MOV R21, R16 ;  /* 0x0000001000157202 */ /* 0x000fce0000000f00 */
.L_x_427:
[----:B------:R-:W-:Y:S05]  /*0a70*/  BSYNC.RECONVERGENT B1 ;  /* 0x0000000000017941 */ /* 0x000fea0003800200 */
.L_x_425:
[----:B------:R-:W-:Y:S01]  /*0a80*/  IADD3 R8, P1, PT, R20, R6, RZ ;  /* 0x0000000614087210 */ /* 0x000fe20007f3e0ff */
[----:B------:R-:W-:Y:S01]  /*0a90*/  IMAD.MOV.U32 R7, RZ, RZ, R15 ;  /* 0x000000ffff077224 */ /* 0x000fe200078e000f */
[----:B------:R-:W-:Y:S01]  /*0aa0*/  BSSY.RECONVERGENT B1, `(.L_x_428) ;  /* 0x000002d000017945 */ /* 0x000fe20003800200 */
[----:B------:R-:W-:Y:S01]  /*0ab0*/  IMAD.MOV.U32 R22, RZ, RZ, RZ ;  /* 0x000000ffff167224 */ /* 0x000fe200078e00ff */
[----:B------:R-:W-:Y:S02]  /*0ac0*/  LOP3.LUT R6, R8, 0x3, RZ, 0xc0, !PT ;  /* 0x0000000308067812 */ /* 0x000fe400078ec0ff */
[----:B------:R-:W-:Y:S02]  /*0ad0*/  IADD3.X R20, PT, PT, RZ, R21, RZ, P1, !PT ;  /* 0x00000015ff147210 */ /* 0x000fe40000ffe4ff */
[----:B------:R-:W-:Y:S01]  /*0ae0*/  ISETP.NE.U32.AND P0, PT, R6, 0x3, PT ;  /* 0x000000030600780c */ /* 0x000fe20003f05070 */
[----:B------:R-:W-:-:S03]  /*0af0*/  IMAD.MOV.U32 R6, RZ, RZ, R14 ;  /* 0x000000ffff067224 */ /* 0x000fc600078e000e */
[----:B------:R-:W-:Y:S01]  /*0b00*/  ISETP.NE.AND.EX P0, PT, RZ, RZ, PT, P0 ;  /* 0x000000ffff00720c */ /* 0x000fe20003f05300 */
[----:B------:R-:W-:-:S12]  /*0b10*/  IMAD.WIDE.U32 R6, R2, 0x4, R6 ;  /* 0x0000000402067825 */ /* 0x000fd800078e0006 */
[----:B------:R-:W-:Y:S05]  /*0b20*/  @!P0 BRA `(.L_x_429) ;  /* 0x0000000000908947 */ /* 0x000fea0003800000 */
[----:B------:R-:W0:Y:S01]  /*0b30*/  LDC.64 R4, c[0x0][0x388] ;  /* 0x0000e200ff047b82 */ /* 0x000e220000000a00 */
[----:B------:R-:W-:Y:S02]  /*0b40*/  VIADD R10, R8, 0x1 ;  /* 0x00000001080a7836 */ /* 0x000fe40000000000 */
[----:B------:R-:W-:Y:S01]  /*0b50*/  HFMA2 R22, -RZ, RZ, 0, 0 ;  /* 0x00000000ff167431 */ /* 0x000fe200000001ff */
[----:B------:R-:W-:Y:S01]  /*0b60*/  BSSY.RECONVERGENT B2, `(.L_x_430) ;  /* 0x000001c000027945 */ /* 0x000fe20003800200 */
[----:B------:R-:W-:Y:S02]  /*0b70*/  SHF.L.U64.HI R3, R18, 0x2, R3 ;  /* 0x0000000212037819 */ /* 0x000fe40000010203 */
[----:B------:R-:W-:Y:S02]  /*0b80*/  LOP3.LUT R10, R10, 0x3, RZ, 0xc0, !PT ;  /* 0x000000030a0a7812 */ /* 0x000fe400078ec0ff */
[----:B------:R-:W-:Y:S02]  /*0b90*/  SHF.L.U32 R18, R18, 0x2, RZ ;  /* 0x0000000212127819 */ /* 0x000fe400000006ff */
[----:B------:R-:W-:-:S05]  /*0ba0*/  IADD3 R10, P0, PT, RZ, -R10, RZ ;  /* 0x8000000aff0a7210 */ /* 0x000fca0007f1e0ff */
[----:B------:R-:W-:Y:S02]  /*0bb0*/  IMAD.X R19, RZ, RZ, -0x1, P0 ;  /* 0xffffffffff137424 */ /* 0x000fe400000e06ff */
[----:B0-----:R-:W-:-:S04]  /*0bc0*/  IMAD.WIDE.U32 R4, R2, 0x4, R4 ;  /* 0x0000000402047825 */ /* 0x001fc800078e0004 */
[----:B------:R-:W-:Y:S02]  /*0bd0*/  IMAD.MOV.U32 R11, RZ, RZ, R4 ;  /* 0x000000ffff0b7224 */ /* 0x000fe400078e0004 */
[----:B------:R-:W-:-:S07]  /*0be0*/  IMAD.MOV.U32 R16, RZ, RZ, R5 ;  /* 0x000000ffff107224 */ /* 0x000fce00078e0005 */
.L_x_431:
[----:B------:R-:W-:Y:S01]  /*0bf0*/  IADD3 R4, P0, PT, R11, R18, RZ ;  /* 0x000000120b047210 */ /* 0x000fe20007f1e0ff */
[----:B------:R-:W2:Y:S04]  /*0c00*/  LDG.E R6, desc[UR8][R6.64] ;  /* 0x0000000806067981 */ /* 0x000ea8000c1e1900 */
[----:B------:R-:W-:-:S06]  /*0c10*/  IMAD.X R5, R16, 0x1, R3, P0 ;  /* 0x0000000110057824 */ /* 0x000fcc00000e0603 */
[----:B------:R-:W2:Y:S01]  /*0c20*/  LDG.E R5, desc[UR8][R4.64] ;  /* 0x0000000804057981 */ /* 0x000ea2000c1e1900 */
[----:B------:R-:W-:-:S04]  /*0c30*/  IADD3 R10, P0, PT, R10, 0x1, RZ ;  /* 0x000000010a0a7810 */ /* 0x000fc80007f1e0ff */
[----:B------:R-:W-:Y:S02]  /*0c40*/  IADD3.X R19, PT, PT, RZ, R19, RZ, P0, !PT ;  /* 0x00000013ff137210 */ /* 0x000fe400007fe4ff */
[----:B------:R-:W-:-:S04]  /*0c50*/  ISETP.NE.U32.AND P0, PT, R10, RZ, PT ;  /* 0x000000ff0a00720c */ /* 0x000fc80003f05070 */
[----:B------:R-:W-:Y:S01]  /*0c60*/  ISETP.NE.AND.EX P0, PT, R19, RZ, PT, P0 ;  /* 0x000000ff1300720c */ /* 0x000fe20003f05300 */
[----:B--2---:R-:W-:-:S04]  /*0c70*/  FADD.FTZ R21, R6, -R5 ;  /* 0x8000000506157221 */ /* 0x004fc80000010000 */
[----:B------:R-:W-:-:S06]  /*0c80*/  FADD.FTZ R21, |R21|, -RZ ;  /* 0x800000ff15157221 */ /* 0x000fcc0000010200 */
[----:B------:R-:W0:Y:S01]  /*0c90*/  MUFU.LG2 R21, R21 ;  /* 0x0000001500157308 */ /* 0x000e220000000c00 */
[CC--:B------:R-:W-:Y:S02]  /*0ca0*/  IADD3 R6, P1, P2, R12.reuse, R11.reuse, R9 ;  /* 0x0000000b0c067210 */ /* 0x0c0fe40007a3e009 */
[----:B------:R-:W-:Y:S01]  /*0cb0*/  IADD3 R11, P3, PT, R12, R11, RZ ;  /* 0x0000000b0c0b7210 */ /* 0x000fe20007f7e0ff */
[----:B0-----:R-:W-:-:S06]  /*0cc0*/  FMUL.FTZ R23, R21, UR7 ;  /* 0x0000000715177c20 */ /* 0x001fcc0008410000 */
[----:B------:R-:W0:Y:S01]  /*0cd0*/  MUFU.EX2 R23, R23 ;  /* 0x0000001700177308 */ /* 0x000e220000000800 */
[C---:B------:R-:W-:Y:S01]  /*0ce0*/  IADD3.X R7, PT, PT, R13.reuse, R16, R17, P1, P2 ;  /* 0x000000100d077210 */ /* 0x040fe20000fe4411 */
[----:B------:R-:W-:Y:S02]  /*0cf0*/  IMAD.X R16, R13, 0x1, R16, P3 ;  /* 0x000000010d107824 */ /* 0x000fe400018e0610 */
[----:B0-----:R-:W-:Y:S01]  /*0d00*/  FADD.FTZ R22, R23, R22 ;  /* 0x0000001617167221 */ /* 0x001fe20000010000 */
[----:B------:R-:W-:Y:S06]  /*0d10*/  @P0 BRA `(.L_x_431) ;  /* 0xfffffffc00b40947 */ /* 0x000fec000383ffff */
[----:B------:R-:W-:Y:S05]  /*0d20*/  BSYNC.RECONVERGENT B2 ;  /* 0x0000000000027941 */ /* 0x000fea0003800200 */
.L_x_430:
[----:B------:R-:W-:Y:S01]  /*0d30*/  IADD3 R4, P0, PT, R11, R18, RZ ;  /* 0x000000120b047210 */ /* 0x000fe20007f1e0ff */
[----:B------:R-:W-:Y:S01]  /*0d40*/  IMAD.MOV.U32 R11, RZ, RZ, R7 ;  /* 0x000000ffff0b7224 */ /* 0x000fe200078e0007 */
[----:B------:R-:W-:-:S03]  /*0d50*/  MOV R10, R6 ;  /* 0x00000006000a7202 */ /* 0x000fc60000000f00 */
[----:B------:R-:W-:-:S08]  /*0d60*/  IMAD.X R5, R16, 0x1, R3, P0 ;  /* 0x0000000110057824 */ /* 0x000fd000000e0603 */
.L_x_429:
[----:B------:R-:W-:Y:S05]  /*0d70*/  BSYNC.RECONVERGENT B1 ;  /* 0x0000000000017941 */ /* 0x000fea0003800200 */
.L_x_428:
[----:B------:R-:W-:-:S04]  /*0d80*/  ISETP.GE.U32.AND P0, PT, R8, 0x3, PT ;  /* 0x000000030800780c */ /* 0x000fc80003f06070 */
[----:B------:R-:W-:-:S13]  /*0d90*/  ISETP.GE.U32.AND.EX P0, PT, R20, RZ, PT, P0 ;  /* 0x000000ff1400720c */ /* 0x000fda0003f06100 */
[----:B------:R-:W-:Y:S05]  /*0da0*/  @!P0 BRA `(.L_x_424) ;  /* 0x0000000000f48947 */ /* 0x000fea0003800000 */
[----:B------:R-:W0:Y:S01]  /*0db0*/  LDC.64 R16, c[0x0][0x398] ;  /* 0x0000e600ff107b82 */ /* 0x000e220000000a00 */
[----:B------:R-:W-:Y:S02]  /*0dc0*/  HFMA2 R9, -RZ, RZ, 0, 0 ;  /* 0x00000000ff097431 */ /* 0x000fe400000001ff */
[----:B------:R-:W-:Y:S01]  /*0dd0*/  IMAD.MOV.U32 R26, RZ, RZ, RZ ;  /* 0x000000ffff1a7224 */ /* 0x000fe200078e00ff */
[----:B0-----:R-:W-:-:S04]  /*0de0*/  LEA R8, P0, R16, R14, 0x2 ;  /* 0x0000000e10087211 */ /* 0x001fc800078010ff */
[----:B------:R-:W-:-:S09]  /*0df0*/  LEA.HI.X R3, R16, R15, R17, 0x2, P0 ;  /* 0x0000000f10037211 */ /* 0x000fd200000f1411 */
.L_x_432:
[-C--:B------:R-:W-:Y:S02]  /*0e00*/  IADD3 R24, P0, PT, R4, R26.reuse, RZ ;  /* 0x0000001a04187210 */ /* 0x080fe40007f1e0ff */
[----:B------:R-:W-:-:S03]  /*0e10*/  IADD3 R28, P1, PT, R6, R26, RZ ;  /* 0x0000001a061c7210 */ /* 0x000fc60007f3e0ff */
[--C-:B------:R-:W-:Y:S01]  /*0e20*/  IMAD.X R25, R5, 0x1, R9.reuse, P0 ;  /* 0x0000000105197824 */ /* 0x100fe200000e0609 */
[C---:B------:R-:W-:Y:S01]  /*0e30*/  IADD3 R16, P0, PT, R12.reuse, R28, RZ ;  /* 0x0000001c0c107210 */ /* 0x040fe20007f1e0ff */
[----:B------:R-:W-:Y:S01]  /*0e40*/  IMAD.X R29, R7, 0x1, R9, P1 ;  /* 0x00000001071d7824 */ /* 0x000fe200008e0609 */
[C---:B------:R-:W-:Y:S02]  /*0e50*/  IADD3 R14, P1, PT, R12.reuse, R24, RZ ;  /* 0x000000180c0e7210 */ /* 0x040fe40007f3e0ff */
[----:B------:R0:W2:Y:S01]  /*0e60*/  LDG.E R23, desc[UR8][R24.64] ;  /* 0x0000000818177981 */ /* 0x0000a2000c1e1900 */
[C---:B------:R-:W-:Y:S01]  /*0e70*/  IMAD.X R17, R13.reuse, 0x1, R29, P0 ;  /* 0x000000010d117824 */ /* 0x040fe200000e061d */
[----:B------:R-:W-:Y:S02]  /*0e80*/  IADD3.X R15, PT, PT, R13, R25, RZ, P1, !PT ;  /* 0x000000190d0f7210 */ /* 0x000fe40000ffe4ff */
[C---:B------:R-:W-:Y:S01]  /*0e90*/  IADD3 R18, P0, PT, R12.reuse, R16, RZ ;  /* 0x000000100c127210 */ /* 0x040fe20007f1e0ff */
[----:B------:R-:W2:Y:S01]  /*0ea0*/  LDG.E R28, desc[UR8][R28.64] ;  /* 0x000000081c1c7981 */ /* 0x000ea2000c1e1900 */
[----:B------:R-:W-:-:S03]  /*0eb0*/  IADD3 R20, P1, PT, R12, R14, RZ ;  /* 0x0000000e0c147210 */ /* 0x000fc60007f3e0ff */
[C---:B------:R-:W-:Y:S01]  /*0ec0*/  IMAD.X R19, R13.reuse, 0x1, R17, P0 ;  /* 0x000000010d137824 */ /* 0x040fe200000e0611 */
[----:B------:R-:W-:Y:S01]  /*0ed0*/  IADD3.X R21, PT, PT, R13, R15, RZ, P1, !PT ;  /* 0x0000000f0d157210 */ /* 0x000fe20000ffe4ff */
[----:B------:R-:W3:Y:S01]  /*0ee0*/  LDG.E R14, desc[UR8][R14.64] ;  /* 0x000000080e0e7981 */ /* 0x000ee2000c1e1900 */
[----:B0-----:R-:W-:-:S03]  /*0ef0*/  IADD3 R24, P0, PT, R12, R18, RZ ;  /* 0x000000120c187210 */ /* 0x001fc60007f1e0ff */
[----:B------:R0:W3:Y:S04]  /*0f00*/  LDG.E R29, desc[UR8][R16.64] ;  /* 0x00000008101d7981 */ /* 0x0000e8000c1e1900 */
[----:B------:R-:W4:Y:S04]  /*0f10*/  LDG.E R27, desc[UR8][R20.64] ;  /* 0x00000008141b7981 */ /* 0x000f28000c1e1900 */
[----:B------:R1:W4:Y:S01]  /*0f20*/  LDG.E R15, desc[UR8][R18.64] ;  /* 0x00000008120f7981 */ /* 0x000322000c1e1900 */
[----:B0-----:R-:W-:Y:S01]  /*0f30*/  IADD3 R16, P1, PT, R12, R20, RZ ;  /* 0x000000140c107210 */ /* 0x001fe20007f3e0ff */
[----:B------:R-:W-:-:S04]  /*0f40*/  IMAD.X R25, R13, 0x1, R19, P0 ;  /* 0x000000010d197824 */ /* 0x000fc800000e0613 */
[----:B------:R-:W-:Y:S01]  /*0f50*/  IMAD.X R17, R13, 0x1, R21, P1 ;  /* 0x000000010d117824 */ /* 0x000fe200008e0615 */
[----:B------:R-:W5:Y:S05]  /*0f60*/  LDG.E R24, desc[UR8][R24.64] ;  /* 0x0000000818187981 */ /* 0x000f6a000c1e1900 */
[----:B------:R-:W5:Y:S01]  /*0f70*/  LDG.E R17, desc[UR8][R16.64] ;  /* 0x0000000810117981 */ /* 0x000f62000c1e1900 */
[----:B--2---:R-:W-:-:S04]  /*0f80*/  FADD.FTZ R23, R28, -R23 ;  /* 0x800000171c177221 */ /* 0x004fc80000010000 */
[----:B------:R-:W-:Y:S01]  /*0f90*/  FADD.FTZ R23, |R23|, -RZ ;  /* 0x800000ff17177221 */ /* 0x000fe20000010200 */
[----:B---3--:R-:W-:-:S05]  /*0fa0*/  FADD.FTZ R14, R29, -R14 ;  /* 0x8000000e1d0e7221 */ /* 0x008fca0000010000 */
[----:B------:R-:W0:Y:S01]  /*0fb0*/  MUFU.LG2 R23, R23 ;  /* 0x0000001700177308 */ /* 0x000e220000000c00 */
[----:B-1----:R-:W-:Y:S01]  /*0fc0*/  FADD.FTZ R18, |R14|, -RZ ;  /* 0x800000ff0e127221 */ /* 0x002fe20000010200 */
[----:B----4-:R-:W-:-:S04]  /*0fd0*/  FADD.FTZ R15, R15, -R27 ;  /* 0x8000001b0f0f7221 */ /* 0x010fc80000010000 */
[----:B------:R-:W-:Y:S02]  /*0fe0*/  FADD.FTZ R19, |R15|, -RZ ;  /* 0x800000ff0f137221 */ /* 0x000fe40000010200 */
[----:B------:R-:W1:Y:S01]  /*0ff0*/  MUFU.LG2 R18, R18 ;  /* 0x0000001200127308 */ /* 0x000e620000000c00 */
[----:B-----5:R-:W-:-:S07]  /*1000*/  FADD.FTZ R14, R24, -R17 ;  /* 0x80000011180e7221 */ /* 0x020fce0000010000 */
[----:B------:R-:W2:Y:S01]  /*1010*/  MUFU.LG2 R19, R19 ;  /* 0x0000001300137308 */ /* 0x000ea20000000c00 */
[----:B------:R-:W-:Y:S01]  /*1020*/  FADD.FTZ R17, |R14|, -RZ ;  /* 0x800000ff0e117221 */ /* 0x000fe20000010200 */
[----:B------:R-:W-:Y:S01]  /*1030*/  MOV R27, R9 ;  /* 0x00000009001b7202 */ /* 0x000fe20000000f00 */
[----:B0-----:R-:W-:-:S05]  /*1040*/  FMUL.FTZ R15, R23, UR12 ;  /* 0x0000000c170f7c20 */ /* 0x001fca0008410000 */
[----:B------:R-:W0:Y:S01]  /*1050*/  MUFU.LG2 R17, R17 ;  /* 0x0000001100117308 */ /* 0x000e220000000c00 */
[----:B------:R-:W-:-:S04]  /*1060*/  IMAD.WIDE.U32 R26, R0, 0x10, R26 ;  /* 0x00000010001a7825 */ /* 0x000fc800078e001a */
[----:B-1----:R-:W-:-:S03]  /*1070*/  FMUL.FTZ R14, R18, UR12 ;  /* 0x0000000c120e7c20 */ /* 0x002fc60008410000 */
[----:B------:R-:W1:Y:S01]  /*1080*/  MUFU.EX2 R15, R15 ;  /* 0x0000000f000f7308 */ /* 0x000e620000000800 */
[----:B--2---:R-:W-:Y:S01]  /*1090*/  FMUL.FTZ R16, R19, UR12 ;  /* 0x0000000c13107c20 */ /* 0x004fe20008410000 */
[----:B------:R-:W-:Y:S02]  /*10a0*/  IADD3 R19, P1, PT, R26, R10, RZ ;  /* 0x0000000a1a137210 */ /* 0x000fe40007f3e0ff */
[----:B------:R-:W2:Y:S02]  /*10b0*/  MUFU.EX2 R14, R14 ;  /* 0x0000000e000e7308 */ /* 0x000ea40000000800 */
[----:B------:R-:W-:Y:S01]  /*10c0*/  ISETP.GE.U32.AND P0, PT, R19, R8, PT ;  /* 0x000000081300720c */ /* 0x000fe20003f06070 */
[----:B------:R-:W-:Y:S01]  /*10d0*/  IMAD.X R20, R27, 0x1, R11, P1 ;  /* 0x000000011b147824 */ /* 0x000fe200008e060b */
[----:B------:R-:W3:Y:S01]  /*10e0*/  MUFU.EX2 R16, R16 ;  /* 0x0000001000107308 */ /* 0x000ee20000000800 */
[----:B0-----:R-:W-:-:S03]  /*10f0*/  FMUL.FTZ R18, R17, UR12 ;  /* 0x0000000c11127c20 */ /* 0x001fc60008410000 */
[----:B------:R-:W-:Y:S01]  /*1100*/  ISETP.GE.U32.AND.EX P0, PT, R20, R3, PT, P0 ;  /* 0x000000031400720c */ /* 0x000fe20003f06100 */
[----:B------:R-:W0:Y:S01]  /*1110*/  MUFU.EX2 R17, R18 ;  /* 0x0000001200117308 */ /* 0x000e220000000800 */
[----:B-1----:R-:W-:-:S04]  /*1120*/  FADD.FTZ R9, R15, R22 ;  /* 0x000000160f097221 */ /* 0x002fc80000010000 */
[----:B--2---:R-:W-:-:S04]  /*1130*/  FADD.FTZ R9, R9, R14 ;  /* 0x0000000e09097221 */ /* 0x004fc80000010000 */
[----:B---3--:R-:W-:Y:S01]  /*1140*/  FADD.FTZ R22, R9, R16 ;  /* 0x0000001009167221 */ /* 0x008fe20000010000 */
[----:B------:R-:W-:-:S03]  /*1150*/  IMAD.MOV.U32 R9, RZ, RZ, R27 ;  /* 0x000000ffff097224 */ /* 0x000fc600078e001b */
[----:B0-----:R-:W-:Y:S01]  /*1160*/  FADD.FTZ R22, R22, R17 ;  /* 0x0000001116167221 */ /* 0x001fe20000010000 */
[----:B------:R-:W-:Y:S06]  /*1170*/  @!P0 BRA `(.L_x_432) ;  /* 0xfffffffc00208947 */ /* 0x000fec000383ffff */
.L_x_424:
[----:B------:R-:W-:Y:S05]  /*1180*/  BSYNC.RECONVERGENT B0 ;  /* 0x0000000000007941 */ /* 0x000fea0003800200 */
.L_x_423:
        /* <DEDUP_REMOVED lines=39> */
[----:B------:R-:W2:Y:S01]  /*1400*/  LDCU UR4, c[0x0][0x3a0] ;  /* 0x00007400ff0477ac */ /* 0x000ea20008000800 */
[----:B-1----:R-:W-:-:S04]  /*1410*/  FADD.FTZ R7, R6, R7 ;  /* 0x0000000706077221 */ /* 0x002fc80000010000 */
[----:B------:R-:W-:Y:S08]  /*1420*/  MUFU.LG2 R3, R7 ;  /* 0x0000000700037308 */ /* 0x000ff00000000c00 */
[----:B--2---:R-:W1:Y:S01]  /*1430*/  MUFU.RCP R0, UR4 ;  /* 0x0000000400007d08 */ /* 0x004e620008001000 */
[----:B------:R-:W2:Y:S01]  /*1440*/  LDCU.64 UR4, c[0x0][0x380] ;  /* 0x00007000ff0477ac */ /* 0x000ea20008000a00 */
[----:B-1----:R-:W-:Y:S01]  /*1450*/  FMUL.FTZ R0, R0, R3 ;  /* 0x0000000300007220 */ /* 0x002fe20000410000 */
[----:B--2---:R-:W-:-:S05]  /*1460*/  ULEA UR4, UP0, UR6, UR4, 0x2 ;  /* 0x0000000406047291 */ /* 0x004fca000f8010ff */
[----:B------:R-:W1:Y:S01]  /*1470*/  MUFU.EX2 R5, R0 ;  /* 0x0000000000057308 */ /* 0x000e620000000800 */
[----:B------:R-:W-:Y:S01]  /*1480*/  ULEA.HI.X UR5, UR6, UR5, URZ, 0x2, UP0 ;  /* 0x0000000506057291 */ /* 0x000fe200080f14ff */
[----:B------:R-:W-:-:S05]  /*1490*/  IMAD.U32 R2, RZ, RZ, UR4 ;  /* 0x00000004ff027e24 */ /* 0x000fca000f8e00ff */
[----:B------:R-:W-:-:S05]  /*14a0*/  MOV R3, UR5 ;  /* 0x0000000500037c02 */ /* 0x000fca0008000f00 */
[----:B-1----:R-:W-:Y:S01]  /*14b0*/  STG.E desc[UR8][R2.64], R5 ;  /* 0x0000000502007986 */ /* 0x002fe2000c101908 */
[----:B------:R-:W-:Y:S05]  /*14c0*/  EXIT ;  /* 0x000000000000794d */ /* 0x000fea0003800000 */
        .weak           $__internal_43_$__cuda_sm20_div_u64
        .type           $__internal_43_$__cuda_sm20_div_u64,@function
        .size           $__internal_43_$__cuda_sm20_div_u64,($__internal_44_$__cuda_sm20_dsqrt_rn_f64_mediumpath_v1 - $__internal_43_$__cuda_sm20_div_u64)
$__internal_43_$__cuda_sm20_div_u64:
        /* <DEDUP_REMOVED lines=70> */
[----:B------:R-:W-:Y:S06]  /*1930*/  RET.REL.NODEC R20 `(_ZN2at6native55_GLOBAL__N__6c1c77d0_17_DistanceKernel_cu_7dd49032_311422pdist_kernel_cuda_implIfNS1_5distsIfE1pEEEvPT_PKS6_llS6_dd) ;  /* 0xffffffe414b07950 */ /* 0x000fec0003c3ffff */
        .weak           $__internal_44_$__cuda_sm20_dsqrt_rn_f64_mediumpath_v1
        .type           $__internal_44_$__cuda_sm20_dsqrt_rn_f64_mediumpath_v1,@function
        .size           $__internal_44_$__cuda_sm20_dsqrt_rn_f64_mediumpath_v1,(.L_x_828 - $__internal_44_$__cuda_sm20_dsqrt_rn_f64_mediumpath_v1)
$__internal_44_$__cuda_sm20_dsqrt_rn_f64_mediumpath_v1:
        /* <DEDUP_REMOVED lines=18> */
.L_x_433:
        /* <DEDUP_REMOVED lines=42> */
[----:B0-----:R-:W-:-:S15]  /*1d00*/  IADD3 R9, PT, PT, R9, -0x100000, RZ ;  /* 0xfff0000009097810 */ /* 0x001fde0007ffe0ff */
        /* <DEDUP_REMOVED lines=12> */
.L_x_435:
[----:B------:R0:W1:Y:S02]  /*1dd0*/  DADD R6, R4, R4 ;  /* 0x0000000004067229 */ /* 0x0000640000000004 */
.L_x_434:
[----:B------:R-:W-:-:S04]  /*1de0*/  MOV R3, 0x0 ;  /* 0x0000000000037802 */ /* 0x000fc80000000f00 */
[----:B01----:R-:W-:Y:S05]  /*1df0*/  RET.REL.NODEC R2 `(_ZN2at6native55_GLOBAL__N__6c1c77d0_17_DistanceKernel_cu_7dd49032_311422pdist_kernel_cuda_implIfNS1_5distsIfE1pEEEvPT_PKS6_llS6_dd) ;  /* 0xffffffe002807950 */ /* 0x003fea0003c3ffff */
.L_x_436:
        /* <DEDUP_REMOVED lines=16> */
.L_x_828:


//--------------------- .text._ZN2at6native55_GLOBAL__N__6c1c77d0_17_DistanceKernel_cu_7dd49032_311422pdist_kernel_cuda_implIdNS1_5distsIdE3infEEEvPT_PKS6_llS6_dd --------------------------
	.section	.text._ZN2at6native55_GLOBAL__N__6c1c77d0_17_DistanceKernel_cu_7dd49032_311422pdist_kernel_cuda_implIdNS1_5distsIdE3infEEEvPT_PKS6_llS6_dd,"ax",@progbits
	.align	128
.text._ZN2at6native55_GLOBAL__N__6c1c77d0_17_DistanceKernel_cu_7dd49032_311422pdist_kernel_cuda_implIdNS1_5distsIdE3infEEEvPT_PKS6_llS6_dd:
        .type           _ZN2at6native55_GLOBAL__N__6c1c77d0_17_DistanceKernel_cu_7dd49032_311422pdist_kernel_cuda_implIdNS1_5distsIdE3infEEEvPT_PKS6_llS6_dd,@function
        .size           _ZN2at6native55_GLOBAL__N__6c1c77d0_17_DistanceKernel_cu_7dd49032_311422pdist_kernel_cuda_implIdNS1_5distsIdE3infEEEvPT_PKS6_llS6_dd,(.L_x_831 - _ZN2at6native55_GLOBAL__N__6c1c77d0_17_DistanceKernel_cu_7dd49032_311422pdist_kernel_cuda_implIdNS1_5distsIdE3infEEEvPT_PKS6_llS6_dd)
        .other          _ZN2at6native55_GLOBAL__N__6c1c77d0_17_DistanceKernel_cu_7dd49032_311422pdist_kernel_cuda_implIdNS1_5distsIdE3infEEEvPT_PKS6_llS6_dd,@"STO_CUDA_ENTRY STV_DEFAULT"
_ZN2at6native55_GLOBAL__N__6c1c77d0_17_DistanceKernel_cu_7dd49032_311422pdist_kernel_cuda_implIdNS1_5distsIdE3infEEEvPT_PKS6_llS6_dd:
        /* <DEDUP_REMOVED lines=58> */
[----:B------:R-:W-:Y:S05]  /*03a0*/  CALL.REL.NOINC `($__internal_46_$__cuda_sm20_dsqrt_rn_f64_mediumpath_v1) ;  /* 0x0000001800b47944 */ /* 0x000fea0003c00000 */
[----:B------:R-:W-:Y:S02]  /*03b0*/  IMAD.MOV.U32 R2, RZ, RZ, R6 ;  /* 0x000000ffff027224 */ /* 0x000fe400078e0006 */
[----:B------:R-:W-:-:S07]  /*03c0*/  IMAD.MOV.U32 R3, RZ, RZ, R7 ;  /* 0x000000ffff037224 */ /* 0x000fce00078e0007 */
.L_x_437:
[----:B------:R-:W0:Y:S01]  /*03d0*/  LDCU.64 UR4, c[0x0][0x3a8] ;  /* 0x00007500ff0477ac */ /* 0x000e220008000a00 */
[----:B------:R-:W-:Y:S01]  /*03e0*/  BSSY.RECONVERGENT B0, `(.L_x_438) ;  /* 0x0000100000007945 */ /* 0x000fe20003800200 */
[----:B------:R-:W-:Y:S01]  /*03f0*/  CS2R R22, SRZ ;  /* 0x0000000000167805 */ /* 0x000fe2000001ff00 */
        /* <DEDUP_REMOVED lines=56> */
[----:B------:R-:W-:-:S04]  /*0780*/  IADD3 R12, P0, PT, R8, R13, RZ ;  /* 0x0000000d080c7210 */ /* 0x000fc80007f1e0ff */
[----:B------:R-:W-:Y:S01]  /*0790*/  LEA.HI.X R16, R6, UR5, R7, 0x3, P1 ;  /* 0x0000000506107c11 */ /* 0x000fe200088f1c07 */
[----:B------:R-:W-:Y:S01]  /*07a0*/  IMAD.X R13, R9, 0x1, R15, P0 ;  /* 0x00000001090d7824 */ /* 0x000fe200000e060f */
[-C--:B------:R-:W-:Y:S01]  /*07b0*/  ISETP.GT.U32.AND P1, PT, R12, R5.reuse, PT ;  /* 0x000000050c00720c */ /* 0x080fe20003f24070 */
[----:B------:R-:W-:Y:S01]  /*07c0*/  IMAD.SHL.U32 R15, R4, 0x8, RZ ;  /* 0x00000008040f7824 */ /* 0x000fe200078e00ff */
[CC--:B------:R-:W-:Y:S01]  /*07d0*/  ISETP.GE.U32.AND P0, PT, R12.reuse, R5.reuse, PT ;  /* 0x000000050c00720c */ /* 0x0c0fe20003f06070 */
[----:B------:R-:W-:Y:S01]  /*07e0*/  IMAD.MOV.U32 R4, RZ, RZ, R11 ;  /* 0x000000ffff047224 */ /* 0x000fe200078e000b */
        /* <DEDUP_REMOVED lines=31> */
[----:B------:R-:W-:-:S05]  /*09e0*/  @!P2 LOP3.LUT R16, RZ, R8, RZ, 0x33, !PT ;  /* 0x00000008ff10a212 */ /* 0x000fca00078e33ff */
[----:B------:R-:W-:Y:S01]  /*09f0*/  IMAD.MOV.U32 R20, RZ, RZ, R16 ;  /* 0x000000ffff147224 */ /* 0x000fe200078e0010 */
[----:B------:R-:W-:Y:S06]  /*0a00*/  BRA `(.L_x_442) ;  /* 0x0000000000107947 */ /* 0x000fec0003800000 */
.L_x_441:
[----:B------:R-:W-:-:S07]  /*0a10*/  MOV R14, 0xa30 ;  /* 0x00000a30000e7802 */ /* 0x000fce0000000f00 */
[----:B------:R-:W-:Y:S05]  /*0a20*/  CALL.REL.NOINC `($__internal_45_$__cuda_sm20_div_u64) ;  /* 0x0000000c00f87944 */ /* 0x000fea0003c00000 */
[----:B------:R-:W-:Y:S02]  /*0a30*/  IMAD.MOV.U32 R20, RZ, RZ, R7 ;  /* 0x000000ffff147224 */ /* 0x000fe400078e0007 */
[----:B------:R-:W-:-:S07]  /*0a40*/  IMAD.MOV.U32 R21, RZ, RZ, R16 ;  /* 0x000000ffff157224 */ /* 0x000fce00078e0010 */
.L_x_442:
[----:B------:R-:W-:Y:S05]  /*0a50*/  BSYNC.RECONVERGENT B1 ;  /* 0x0000000000017941 */ /* 0x000fea0003800200 */
.L_x_440:
[----:B------:R-:W-:Y:S01]  /*0a60*/  IADD3 R14, P1, PT, R20, R6, RZ ;  /* 0x00000006140e7210 */ /* 0x000fe20007f3e0ff */
[----:B------:R-:W-:Y:S01]  /*0a70*/  IMAD.MOV.U32 R7, RZ, RZ, R13 ;  /* 0x000000ffff077224 */ /* 0x000fe200078e000d */
[----:B------:R-:W-:Y:S01]  /*0a80*/  BSSY.RECONVERGENT B1, `(.L_x_443) ;  /* 0x0000032000017945 */ /* 0x000fe20003800200 */
[----:B------:R-:W-:Y:S02]  /*0a90*/  CS2R R22, SRZ ;  /* 0x0000000000167805 */ /* 0x000fe4000001ff00 */
[----:B------:R-:W-:Y:S01]  /*0aa0*/  LOP3.LUT R6, R14, 0x3, RZ, 0xc0, !PT ;  /* 0x000000030e067812 */ /* 0x000fe200078ec0ff */
[----:B------:R-:W-:-:S03]  /*0ab0*/  IMAD.X R16, RZ, RZ, R21, P1 ;  /* 0x000000ffff107224 */ /* 0x000fc600008e0615 */
        /* <DEDUP_REMOVED lines=9> */
[----:B------:R-:W-:Y:S01]  /*0b50*/  IMAD.SHL.U32 R25, R18, 0x8, RZ ;  /* 0x0000000812197824 */ /* 0x000fe200078e00ff */
[----:B------:R-:W-:Y:S02]  /*0b60*/  CS2R R22, SRZ ;  /* 0x0000000000167805 */ /* 0x000fe4000001ff00 */
[----:B------:R-:W-:-:S04]  /*0b70*/  LOP3.LUT R4, R4, 0x3, RZ, 0xc0, !PT ;  /* 0x0000000304047812 */ /* 0x000fc800078ec0ff */
[----:B------:R-:W-:Y:S01]  /*0b80*/  IADD3 R4, P0, PT, RZ, -R4, RZ ;  /* 0x80000004ff047210 */ /* 0x000fe20007f1e0ff */
[----:B0-----:R-:W-:-:S04]  /*0b90*/  IMAD.WIDE.U32 R20, R2, 0x8, R20 ;  /* 0x0000000802147825 */ /* 0x001fc800078e0014 */
[----:B------:R-:W-:Y:S02]  /*0ba0*/  IMAD.MOV.U32 R5, RZ, RZ, R21 ;  /* 0x000000ffff057224 */ /* 0x000fe400078e0015 */
[----:B------:R-:W-:-:S07]  /*0bb0*/  IMAD.X R21, RZ, RZ, -0x1, P0 ;  /* 0xffffffffff157424 */ /* 0x000fce00000e06ff */
.L_x_446:
[----:B------:R-:W-:Y:S01]  /*0bc0*/  IADD3 R10, P0, PT, R20, R25, RZ ;  /* 0x00000019140a7210 */ /* 0x000fe20007f1e0ff */
[----:B------:R-:W2:Y:S04]  /*0bd0*/  LDG.E.64 R6, desc[UR8][R6.64] ;  /* 0x0000000806067981 */ /* 0x000ea8000c1e1b00 */
[----:B------:R-:W-:-:S06]  /*0be0*/  IMAD.X R11, R5, 0x1, R3, P0 ;  /* 0x00000001050b7824 */ /* 0x000fcc00000e0603 */
[----:B------:R-:W2:Y:S01]  /*0bf0*/  LDG.E.64 R10, desc[UR8][R10.64] ;  /* 0x000000080a0a7981 */ /* 0x000ea2000c1e1b00 */
[----:B------:R-:W-:-:S05]  /*0c00*/  IADD3 R4, P0, PT, R4, 0x1, RZ ;  /* 0x0000000104047810 */ /* 0x000fca0007f1e0ff */
[----:B------:R-:W-:Y:S01]  /*0c10*/  IMAD.X R21, RZ, RZ, R21, P0 ;  /* 0x000000ffff157224 */ /* 0x000fe200000e0615 */
[----:B------:R-:W-:-:S04]  /*0c20*/  ISETP.NE.U32.AND P0, PT, R4, RZ, PT ;  /* 0x000000ff0400720c */ /* 0x000fc80003f05070 */
[----:B------:R-:W-:Y:S01]  /*0c30*/  ISETP.NE.AND.EX P0, PT, R21, RZ, PT, P0 ;  /* 0x000000ff1500720c */ /* 0x000fe20003f05300 */
[----:B--2---:R0:W1:Y:S02]  /*0c40*/  DADD R18, R6, -R10 ;  /* 0x0000000006127229 */ /* 0x004064000000080a */
[CC--:B0-----:R-:W-:Y:S02]  /*0c50*/  IADD3 R6, P2, P3, R8.reuse, R20.reuse, R15 ;  /* 0x0000001408067210 */ /* 0x0c1fe40007b5e00f */
[----:B------:R-:W-:Y:S02]  /*0c60*/  IADD3 R20, P4, PT, R8, R20, RZ ;  /* 0x0000001408147210 */ /* 0x000fe40007f9e0ff */
[----:B------:R-:W-:-:S03]  /*0c70*/  IADD3.X R7, PT, PT, R9, R5, R17, P2, P3 ;  /* 0x0000000509077210 */ /* 0x000fc600017e6411 */
[----:B------:R-:W-:-:S15]  /*0c80*/  IMAD.X R5, R9, 0x1, R5, P4 ;  /* 0x0000000109057824 */ /* 0x000fde00020e0605 */
[----:B------:R-:W-:-:S15]  /*0c90*/  NOP ;  /* 0x0000000000007918 */ /* 0x000fde0000000000 */
[----:B------:R-:W-:-:S15]  /*0ca0*/  NOP ;  /* 0x0000000000007918 */ /* 0x000fde0000000000 */
[----:B------:R-:W-:-:S10]  /*0cb0*/  NOP ;  /* 0x0000000000007918 */ /* 0x000fd40000000000 */
[----:B-1----:R-:W-:-:S15]  /*0cc0*/  DSETP.GT.AND P1, PT, |R18|, R22, PT ;  /* 0x000000161200722a */ /* 0x002fde0003f24200 */
[----:B------:R-:W-:-:S15]  /*0cd0*/  NOP ;  /* 0x0000000000007918 */ /* 0x000fde0000000000 */
[----:B------:R-:W-:-:S15]  /*0ce0*/  NOP ;  /* 0x0000000000007918 */ /* 0x000fde0000000000 */
[----:B------:R-:W-:-:S15]  /*0cf0*/  NOP ;  /* 0x0000000000007918 */ /* 0x000fde0000000000 */
[----:B------:R-:W-:-:S04]  /*0d00*/  NOP ;  /* 0x0000000000007918 */ /* 0x000fc80000000000 */
[----:B------:R-:W0:Y:S02]  /*0d10*/  DADD R18, -RZ, |R18| ;  /* 0x00000000ff127229 */ /* 0x000e240000000512 */
[----:B0-----:R-:W-:Y:S02]  /*0d20*/  FSEL R22, R18, R22, P1 ;  /* 0x0000001612167208 */ /* 0x001fe40000800000 */
[----:B------:R-:W-:Y:S01]  /*0d30*/  FSEL R23, R19, R23, P1 ;  /* 0x0000001713177208 */ /* 0x000fe20000800000 */
[----:B------:R-:W-:Y:S06]  /*0d40*/  @P0 BRA `(.L_x_446) ;  /* 0xfffffffc009c0947 */ /* 0x000fec000383ffff */
[----:B------:R-:W-:Y:S05]  /*0d50*/  BSYNC.RECONVERGENT B2 ;  /* 0x0000000000027941 */ /* 0x000fea0003800200 */
.L_x_445:
[----:B------:R-:W-:Y:S01]  /*0d60*/  IADD3 R4, P0, PT, R20, R25, RZ ;  /* 0x0000001914047210 */ /* 0x000fe20007f1e0ff */
[----:B------:R-:W-:Y:S02]  /*0d70*/  IMAD.MOV.U32 R10, RZ, RZ, R6 ;  /* 0x000000ffff0a7224 */ /* 0x000fe400078e0006 */
[----:B------:R-:W-:Y:S02]  /*0d80*/  IMAD.MOV.U32 R11, RZ, RZ, R7 ;  /* 0x000000ffff0b7224 */ /* 0x000fe400078e0007 */
[----:B------:R-:W-:-:S08]  /*0d90*/  IMAD.X R5, R5, 0x1, R3, P0 ;  /* 0x0000000105057824 */ /* 0x000fd000000e0603 */
.L_x_444:
[----:B------:R-:W-:Y:S05]  /*0da0*/  BSYNC.RECONVERGENT B1 ;  /* 0x0000000000017941 */ /* 0x000fea0003800200 */
.L_x_443:
        /* <DEDUP_REMOVED lines=8> */
.L_x_447:
[-C--:B------:R-:W-:Y:S02]  /*0e30*/  IADD3 R20, P1, PT, R6, R26.reuse, RZ ;  /* 0x0000001a06147210 */ /* 0x080fe40007f3e0ff */
[----:B------:R-:W-:-:S03]  /*0e40*/  IADD3 R28, P0, PT, R4, R26, RZ ;  /* 0x0000001a041c7210 */ /* 0x000fc60007f1e0ff */
[--C-:B------:R-:W-:Y:S02]  /*0e50*/  IMAD.X R21, R7, 0x1, R25.reuse, P1 ;  /* 0x0000000107157824 */ /* 0x100fe400008e0619 */
[----:B------:R-:W-:-:S03]  /*0e60*/  IMAD.X R29, R5, 0x1, R25, P0 ;  /* 0x00000001051d7824 */ /* 0x000fc600000e0619 */
[----:B------:R-:W2:Y:S04]  /*0e70*/  LDG.E.64 R16, desc[UR8][R20.64] ;  /* 0x0000000814107981 */ /* 0x000ea8000c1e1b00 */
[----:B------:R-:W2:Y:S01]  /*0e80*/  LDG.E.64 R14, desc[UR8][R28.64] ;  /* 0x000000081c0e7981 */ /* 0x000ea2000c1e1b00 */
[C---:B------:R-:W-:Y:S02]  /*0e90*/  IADD3 R18, P0, PT, R8.reuse, R20, RZ ;  /* 0x0000001408127210 */ /* 0x040fe40007f1e0ff */
[----:B------:R-:W-:-:S03]  /*0ea0*/  IADD3 R12, P1, PT, R8, R28, RZ ;  /* 0x0000001c080c7210 */ /* 0x000fc60007f3e0ff */
[C---:B------:R-:W-:Y:S02]  /*0eb0*/  IMAD.X R19, R9.reuse, 0x1, R21, P0 ;  /* 0x0000000109137824 */ /* 0x040fe400000e0615 */
[----:B------:R-:W-:-:S03]  /*0ec0*/  IMAD.X R13, R9, 0x1, R29, P1 ;  /* 0x00000001090d7824 */ /* 0x000fc600008e061d */
[----:B------:R-:W3:Y:S01]  /*0ed0*/  LDG.E.64 R20, desc[UR8][R18.64] ;  /* 0x0000000812147981 */ /* 0x000ee2000c1e1b00 */
[----:B--2---:R0:W1:Y:S03]  /*0ee0*/  DADD R14, R16, -R14 ;  /* 0x00000000100e7229 */ /* 0x004066000000080e */
[----:B0-----:R-:W3:-:S15]  /*0ef0*/  LDG.E.64 R16, desc[UR8][R12.64] ;  /* 0x000000080c107981 */ /* 0x001ede000c1e1b00 */
[----:B------:R-:W-:-:S15]  /*0f00*/  NOP ;  /* 0x0000000000007918 */ /* 0x000fde0000000000 */
[----:B------:R-:W-:-:S15]  /*0f10*/  NOP ;  /* 0x0000000000007918 */ /* 0x000fde0000000000 */
[----:B------:R-:W-:-:S15]  /*0f20*/  NOP ;  /* 0x0000000000007918 */ /* 0x000fde0000000000 */
[----:B------:R-:W-:-:S01]  /*0f30*/  NOP ;  /* 0x0000000000007918 */ /* 0x000fc20000000000 */
[----:B-1----:R-:W-:-:S15]  /*0f40*/  DSETP.GT.AND P0, PT, |R14|, R22, PT ;  /* 0x000000160e00722a */ /* 0x002fde0003f04200 */
[----:B------:R-:W-:-:S15]  /*0f50*/  NOP ;  /* 0x0000000000007918 */ /* 0x000fde0000000000 */
[----:B------:R-:W-:-:S15]  /*0f60*/  NOP ;  /* 0x0000000000007918 */ /* 0x000fde0000000000 */
[----:B------:R-:W-:-:S15]  /*0f70*/  NOP ;  /* 0x0000000000007918 */ /* 0x000fde0000000000 */
[----:B------:R-:W-:-:S04]  /*0f80*/  NOP ;  /* 0x0000000000007918 */ /* 0x000fc80000000000 */
[----:B------:R-:W0:Y:S02]  /*0f90*/  DADD R14, -RZ, |R14| ;  /* 0x00000000ff0e7229 */ /* 0x000e24000000050e */
[----:B0-----:R-:W-:Y:S02]  /*0fa0*/  FSEL R14, R14, R22, P0 ;  /* 0x000000160e0e7208 */ /* 0x001fe40000000000 */
[----:B------:R-:W-:Y:S02]  /*0fb0*/  FSEL R15, R15, R23, P0 ;  /* 0x000000170f0f7208 */ /* 0x000fe40000000000 */
[----:B------:R-:W-:-:S05]  /*0fc0*/  IADD3 R22, P0, PT, R8, R18, RZ ;  /* 0x0000001208167210 */ /* 0x000fca0007f1e0ff */
[----:B------:R-:W-:-:S15]  /*0fd0*/  IMAD.X R23, R9, 0x1, R19, P0 ;  /* 0x0000000109177824 */ /* 0x000fde00000e0613 */
[----:B------:R-:W-:-:S15]  /*0fe0*/  NOP ;  /* 0x0000000000007918 */ /* 0x000fde0000000000 */
[----:B------:R-:W-:-:S15]  /*0ff0*/  NOP ;  /* 0x0000000000007918 */ /* 0x000fde0000000000 */
[----:B------:R-:W-:-:S08]  /*1000*/  NOP ;  /* 0x0000000000007918 */ /* 0x000fd00000000000 */
[----:B---3--:R0:W1:Y:S02]  /*1010*/  DADD R16, R20, -R16 ;  /* 0x0000000014107229 */ /* 0x0080640000000810 */
[----:B0-----:R-:W-:-:S04]  /*1020*/  IADD3 R20, P1, PT, R8, R12, RZ ;  /* 0x0000000c08147210 */ /* 0x001fc80007f3e0ff */
[C---:B------:R-:W-:Y:S01]  /*1030*/  IADD3 R18, P2, PT, R8.reuse, R20, RZ ;  /* 0x0000001408127210 */ /* 0x040fe20007f5e0ff */
[----:B------:R-:W-:Y:S01]  /*1040*/  IMAD.X R21, R9, 0x1, R13, P1 ;  /* 0x0000000109157824 */ /* 0x000fe200008e060d */
[----:B------:R-:W-:-:S03]  /*1050*/  IADD3 R12, P1, PT, R8, R22, RZ ;  /* 0x00000016080c7210 */ /* 0x000fc60007f3e0ff */
[C---:B------:R-:W-:Y:S02]  /*1060*/  IMAD.X R19, R9.reuse, 0x1, R21, P2 ;  /* 0x0000000109137824 */ /* 0x040fe400010e0615 */
[----:B------:R-:W-:Y:S01]  /*1070*/  IMAD.X R13, R9, 0x1, R23, P1 ;  /* 0x00000001090d7824 */ /* 0x000fe200008e0617 */
[----:B------:R-:W2:Y:S04]  /*1080*/  LDG.E.64 R20, desc[UR8][R20.64] ;  /* 0x0000000814147981 */ /* 0x000ea8000c1e1b00 */
[----:B------:R-:W3:Y:S04]  /*1090*/  LDG.E.64 R18, desc[UR8][R18.64] ;  /* 0x0000000812127981 */ /* 0x000ee8000c1e1b00 */
[----:B------:R-:W3:Y:S04]  /*10a0*/  LDG.E.64 R12, desc[UR8][R12.64] ;  /* 0x000000080c0c7981 */ /* 0x000ee8000c1e1b00 */
[----:B------:R-:W2:Y:S01]  /*10b0*/  LDG.E.64 R22, desc[UR8][R22.64] ;  /* 0x0000000816167981 */ /* 0x000ea2000c1e1b00 */
[----:B------:R-:W-:-:S02]  /*10c0*/  IMAD.MOV.U32 R27, RZ, RZ, R25 ;  /* 0x000000ffff1b7224 */ /* 0x000fc400078e0019 */
[----:B------:R-:W-:-:S15]  /*10d0*/  IMAD.WIDE.U32 R26, R0, 0x20, R26 ;  /* 0x00000020001a7825 */ /* 0x000fde00078e001a */
[----:B------:R-:W-:-:S15]  /*10e0*/  NOP ;  /* 0x0000000000007918 */ /* 0x000fde0000000000 */
[----:B------:R-:W-:-:S05]  /*10f0*/  NOP ;  /* 0x0000000000007918 */ /* 0x000fca0000000000 */
[----:B-1----:R-:W-:Y:S01]  /*1100*/  DSETP.GT.AND P0, PT, |R16|, R14, PT ;  /* 0x0000000e1000722a */ /* 0x002fe20003f04200 */
[----:B------:R-:W-:-:S15]  /*1110*/  IMAD.MOV.U32 R25, RZ, RZ, R27 ;  /* 0x000000ffff197224 */ /* 0x000fde00078e001b */
[----:B------:R-:W-:-:S15]  /*1120*/  NOP ;  /* 0x0000000000007918 */ /* 0x000fde0000000000 */
[----:B------:R-:W-:-:S15]  /*1130*/  NOP ;  /* 0x0000000000007918 */ /* 0x000fde0000000000 */
[----:B------:R-:W-:-:S15]  /*1140*/  NOP ;  /* 0x0000000000007918 */ /* 0x000fde0000000000 */
[----:B------:R-:W-:-:S03]  /*1150*/  NOP ;  /* 0x0000000000007918 */ /* 0x000fc60000000000 */
[----:B---3--:R-:W-:-:S15]  /*1160*/  DADD R12, R12, -R18 ;  /* 0x000000000c0c7229 */ /* 0x008fde0000000812 */
[----:B------:R-:W-:-:S15]  /*1170*/  NOP ;  /* 0x0000000000007918 */ /* 0x000fde0000000000 */
[----:B------:R-:W-:-:S15]  /*1180*/  NOP ;  /* 0x0000000000007918 */ /* 0x000fde0000000000 */
[----:B------:R-:W-:-:S15]  /*1190*/  NOP ;  /* 0x0000000000007918 */ /* 0x000fde0000000000 */
[----:B------:R-:W-:-:S04]  /*11a0*/  NOP ;  /* 0x0000000000007918 */ /* 0x000fc80000000000 */
[----:B------:R-:W0:Y:S02]  /*11b0*/  DADD R18, -RZ, |R16| ;  /* 0x00000000ff127229 */ /* 0x000e240000000510 */
[----:B0-----:R-:W-:Y:S02]  /*11c0*/  FSEL R14, R18, R14, P0 ;  /* 0x0000000e120e7208 */ /* 0x001fe40000000000 */
[----:B------:R-:W-:Y:S02]  /*11d0*/  FSEL R15, R19, R15, P0 ;  /* 0x0000000f130f7208 */ /* 0x000fe40000000000 */
[----:B------:R-:W-:-:S04]  /*11e0*/  IADD3 R19, P2, PT, R26, R10, RZ ;  /* 0x0000000a1a137210 */ /* 0x000fc80007f5e0ff */
[----:B------:R-:W-:-:S15]  /*11f0*/  ISETP.GE.U32.AND P0, PT, R19, R24, PT ;  /* 0x000000181300720c */ /* 0x000fde0003f06070 */
[----:B------:R-:W-:-:S15]  /*1200*/  NOP ;  /* 0x0000000000007918 */ /* 0x000fde0000000000 */
[----:B------:R-:W-:-:S15]  /*1210*/  NOP ;  /* 0x0000000000007918 */ /* 0x000fde0000000000 */
[----:B------:R-:W-:-:S09]  /*1220*/  NOP ;  /* 0x0000000000007918 */ /* 0x000fd20000000000 */
[----:B--2---:R-:W0:-:S15]  /*1230*/  DADD R28, R22, -R20 ;  /* 0x00000000161c7229 */ /* 0x004e1e0000000814 */
[----:B------:R-:W-:-:S15]  /*1240*/  NOP ;  /* 0x0000000000007918 */ /* 0x000fde0000000000 */
[----:B------:R-:W-:-:S15]  /*1250*/  NOP ;  /* 0x0000000000007918 */ /* 0x000fde0000000000 */
[----:B------:R-:W-:-:S15]  /*1260*/  NOP ;  /* 0x0000000000007918 */ /* 0x000fde0000000000 */
[----:B------:R-:W-:-:S04]  /*1270*/  NOP ;  /* 0x0000000000007918 */ /* 0x000fc80000000000 */
[----:B0-----:R-:W-:-:S15]  /*1280*/  DADD R16, -RZ, |R28| ;  /* 0x00000000ff107229 */ /* 0x001fde000000051c */
[----:B------:R-:W-:-:S15]  /*1290*/  NOP ;  /* 0x0000000000007918 */ /* 0x000fde0000000000 */
[----:B------:R-:W-:-:S15]  /*12a0*/  NOP ;  /* 0x0000000000007918 */ /* 0x000fde0000000000 */
[----:B------:R-:W-:-:S15]  /*12b0*/  NOP ;  /* 0x0000000000007918 */ /* 0x000fde0000000000 */
[----:B------:R-:W-:-:S04]  /*12c0*/  NOP ;  /* 0x0000000000007918 */ /* 0x000fc80000000000 */
[----:B------:R-:W0:Y:S02]  /*12d0*/  DSETP.GT.AND P1, PT, |R28|, R14, PT ;  /* 0x0000000e1c00722a */ /* 0x000e240003f24200 */
[----:B0-----:R-:W-:Y:S01]  /*12e0*/  FSEL R14, R16, R14, P1 ;  /* 0x0000000e100e7208 */ /* 0x001fe20000800000 */
[----:B------:R-:W-:-:S05]  /*12f0*/  IMAD.X R16, R27, 0x1, R11, P2 ;  /* 0x000000011b107824 */ /* 0x000fca00010e060b */
[----:B------:R-:W-:Y:S02]  /*1300*/  ISETP.GE.U32.AND.EX P0, PT, R16, R3, PT, P0 ;  /* 0x000000031000720c */ /* 0x000fe40003f06100 */
[----:B------:R-:W-:-:S15]  /*1310*/  FSEL R15, R17, R15, P1 ;  /* 0x0000000f110f7208 */ /* 0x000fde0000800000 */
[----:B------:R-:W-:-:S15]  /*1320*/  NOP ;  /* 0x0000000000007918 */ /* 0x000fde0000000000 */
[----:B------:R-:W-:-:S15]  /*1330*/  NOP ;  /* 0x0000000000007918 */ /* 0x000fde0000000000 */
[----:B------:R-:W-:-:S09]  /*1340*/  NOP ;  /* 0x0000000000007918 */ /* 0x000fd20000000000 */
[----:B------:R-:W-:-:S15]  /*1350*/  DADD R22, -RZ, |R12| ;  /* 0x00000000ff167229 */ /* 0x000fde000000050c */
[----:B------:R-:W-:-:S15]  /*1360*/  NOP ;  /* 0x0000000000007918 */ /* 0x000fde0000000000 */
[----:B------:R-:W-:-:S15]  /*1370*/  NOP ;  /* 0x0000000000007918 */ /* 0x000fde0000000000 */
[----:B------:R-:W-:-:S15]  /*1380*/  NOP ;  /* 0x0000000000007918 */ /* 0x000fde0000000000 */
[----:B------:R-:W-:-:S04]  /*1390*/  NOP ;  /* 0x0000000000007918 */ /* 0x000fc80000000000 */
[----:B------:R-:W0:Y:S02]  /*13a0*/  DSETP.GT.AND P1, PT, |R12|, R14, PT ;  /* 0x0000000e0c00722a */ /* 0x000e240003f24200 */
[----:B0-----:R-:W-:Y:S02]  /*13b0*/  FSEL R22, R22, R14, P1 ;  /* 0x0000000e16167208 */ /* 0x001fe40000800000 */
[----:B------:R-:W-:Y:S01]  /*13c0*/  FSEL R23, R23, R15, P1 ;  /* 0x0000000f17177208 */ /* 0x000fe20000800000 */
[----:B------:R-:W-:Y:S06]  /*13d0*/  @!P0 BRA `(.L_x_447) ;  /* 0xfffffff800948947 */ /* 0x000fec000383ffff */
.L_x_439:
[----:B------:R-:W-:Y:S05]  /*13e0*/  BSYNC.RECONVERGENT B0 ;  /* 0x0000000000007941 */ /* 0x000fea0003800200 */
.L_x_438:
[----:B------:R-:W-:Y:S01]  /*13f0*/  SHFL.DOWN PT, R5, R23, 0x10, 0x1f ;  /* 0x0a001f0017057f89 */ /* 0x000fe200000e0000 */
[----:B------:R-:W-:Y:S01]  /*1400*/  SHF.R.U32.HI R3, RZ, 0x5, R0 ;  /* 0x00000005ff037819 */ /* 0x000fe20000011600 */
[----:B------:R-:W-:Y:S01]  /*1410*/  BAR.SYNC.DEFER_BLOCKING 0x0 ;  /* 0x0000000000007b1d */ /* 0x000fe20000010000 */
[C---:B------:R-:W-:Y:S02]  /*1420*/  LOP3.LUT P1, R0, R2.reuse, 0x1f, RZ, 0xc0, !PT ;  /* 0x0000001f02007812 */ /* 0x040fe4000782c0ff */
[----:B------:R-:W-:-:S03]  /*1430*/  ISETP.GE.U32.AND P2, PT, R2, R3, PT ;  /* 0x000000030200720c */ /* 0x000fc60003f46070 */
[----:B------:R-:W0:Y:S08]  /*1440*/  SHFL.DOWN PT, R4, R22, 0x10, 0x1f ;  /* 0x0a001f0016047f89 */ /* 0x000e3000000e0000 */
[----:B------:R-:W1:Y:S01]  /*1450*/  @!P1 S2R R12, SR_CgaCtaId ;  /* 0x00000000000c9919 */ /* 0x000e620000008800 */
[----:B------:R-:W-:Y:S01]  /*1460*/  @!P1 MOV R3, 0x400 ;  /* 0x0000040000039802 */ /* 0x000fe20000000f00 */
[----:B0-----:R-:W0:Y:S02]  /*1470*/  DSETP.GT.AND P0, PT, R4, R22, PT ;  /* 0x000000160400722a */ /* 0x001e240003f04000 */
[----:B0-----:R-:W-:-:S02]  /*1480*/  FSEL R7, R5, R23, P0 ;  /* 0x0000001705077208 */ /* 0x001fc40000000000 */
[----:B------:R-:W-:-:S03]  /*1490*/  FSEL R6, R4, R22, P0 ;  /* 0x0000001604067208 */ /* 0x000fc60000000000 */
[----:B------:R-:W-:Y:S04]  /*14a0*/  SHFL.DOWN PT, R5, R7, 0x8, 0x1f ;  /* 0x09001f0007057f89 */ /* 0x000fe800000e0000 */
[----:B------:R-:W0:Y:S01]  /*14b0*/  SHFL.DOWN PT, R4, R6, 0x8, 0x1f ;  /* 0x09001f0006047f89 */ /* 0x000e2200000e0000 */
[----:B-1----:R-:W-:-:S04]  /*14c0*/  @!P1 LEA R3, R12, R3, 0x18 ;  /* 0x000000030c039211 */ /* 0x002fc800078ec0ff */
[----:B------:R-:W-:-:S15]  /*14d0*/  @!P1 LEA.HI R3, R2, R3, RZ, 0x1e ;  /* 0x0000000302039211 */ /* 0x000fde00078ff0ff */
[----:B------:R-:W-:-:S15]  /*14e0*/  NOP ;  /* 0x0000000000007918 */ /* 0x000fde0000000000 */
[----:B------:R-:W-:-:S15]  /*14f0*/  NOP ;  /* 0x0000000000007918 */ /* 0x000fde0000000000 */
[----:B------:R-:W-:-:S03]  /*1500*/  NOP ;  /* 0x0000000000007918 */ /* 0x000fc60000000000 */
[----:B0-----:R-:W0:Y:S02]  /*1510*/  DSETP.GT.AND P0, PT, R4, R6, PT ;  /* 0x000000060400722a */ /* 0x001e240003f04000 */
[----:B0-----:R-:W-:Y:S02]  /*1520*/  FSEL R9, R5, R7, P0 ;  /* 0x0000000705097208 */ /* 0x001fe40000000000 */
[----:B------:R-:W-:-:S03]  /*1530*/  FSEL R8, R4, R6, P0 ;  /* 0x0000000604087208 */ /* 0x000fc60000000000 */
[----:B------:R-:W-:Y:S04]  /*1540*/  SHFL.DOWN PT, R5, R9, 0x4, 0x1f ;  /* 0x08801f0009057f89 */ /* 0x000fe800000e0000 */
[----:B------:R-:W0:-:S15]  /*1550*/  SHFL.DOWN PT, R4, R8, 0x4, 0x1f ;  /* 0x08801f0008047f89 */ /* 0x000e1e00000e0000 */
[----:B------:R-:W-:-:S15]  /*1560*/  NOP ;  /* 0x0000000000007918 */ /* 0x000fde0000000000 */
[----:B------:R-:W-:-:S15]  /*1570*/  NOP ;  /* 0x0000000000007918 */ /* 0x000fde0000000000 */
[----:B------:R-:W-:-:S08]  /*1580*/  NOP ;  /* 0x0000000000007918 */ /* 0x000fd00000000000 */
[----:B0-----:R-:W0:Y:S02]  /*1590*/  DSETP.GT.AND P0, PT, R4, R8, PT ;  /* 0x000000080400722a */ /* 0x001e240003f04000 */
[----:B0-----:R-:W-:Y:S02]  /*15a0*/  FSEL R11, R5, R9, P0 ;  /* 0x00000009050b7208 */ /* 0x001fe40000000000 */
[----:B------:R-:W-:Y:S01]  /*15b0*/  FSEL R10, R4, R8, P0 ;  /* 0x00000008040a7208 */ /* 0x000fe20000000000 */
[----:B------:R-:W0:Y:S01]  /*15c0*/  @!P2 S2R R9, SR_CgaCtaId ;  /* 0x000000000009a919 */ /* 0x000e220000008800 */
[----:B------:R-:W-:Y:S01]  /*15d0*/  @!P2 MOV R8, 0x400 ;  /* 0x000004000008a802 */ /* 0x000fe20000000f00 */
[----:B------:R-:W-:Y:S04]  /*15e0*/  SHFL.DOWN PT, R5, R11, 0x2, 0x1f ;  /* 0x08401f000b057f89 */ /* 0x000fe800000e0000 */
[----:B------:R-:W1:-:S15]  /*15f0*/  SHFL.DOWN PT, R4, R10, 0x2, 0x1f ;  /* 0x08401f000a047f89 */ /* 0x000e5e00000e0000 */
[----:B------:R-:W-:-:S15]  /*1600*/  NOP ;  /* 0x0000000000007918 */ /* 0x000fde0000000000 */
[----:B------:R-:W-:-:S15]  /*1610*/  NOP ;  /* 0x0000000000007918 */ /* 0x000fde0000000000 */
[----:B------:R-:W-:-:S08]  /*1620*/  NOP ;  /* 0x0000000000007918 */ /* 0x000fd00000000000 */
[----:B-1----:R-:W1:Y:S02]  /*1630*/  DSETP.GT.AND P0, PT, R4, R10, PT ;  /* 0x0000000a0400722a */ /* 0x002e640003f04000 */
[----:B-1----:R-:W-:Y:S02]  /*1640*/  FSEL R7, R5, R11, P0 ;  /* 0x0000000b05077208 */ /* 0x002fe40000000000 */
[----:B------:R-:W-:Y:S02]  /*1650*/  FSEL R6, R4, R10, P0 ;  /* 0x0000000a04067208 */ /* 0x000fe40000000000 */
[----:B0-----:R-:W-:Y:S01]  /*1660*/  @!P2 LEA R11, R9, R8, 0x18 ;  /* 0x00000008090ba211 */ /* 0x001fe200078ec0ff */
[----:B------:R-:W-:Y:S04]  /*1670*/  SHFL.DOWN PT, R5, R7, 0x1, 0x1f ;  /* 0x08201f0007057f89 */ /* 0x000fe800000e0000 */
[----:B------:R-:W0:Y:S01]  /*1680*/  SHFL.DOWN PT, R4, R6, 0x1, 0x1f ;  /* 0x08201f0006047f89 */ /* 0x000e2200000e0000 */
[----:B------:R-:W-:-:S15]  /*1690*/  @!P2 IMAD R0, R0, 0x8, R11 ;  /* 0x000000080000a824 */ /* 0x000fde00078e020b */
[----:B------:R-:W-:-:S15]  /*16a0*/  NOP ;  /* 0x0000000000007918 */ /* 0x000fde0000000000 */
[----:B------:R-:W-:-:S15]  /*16b0*/  NOP ;  /* 0x0000000000007918 */ /* 0x000fde0000000000 */
[----:B------:R-:W-:-:S07]  /*16c0*/  NOP ;  /* 0x0000000000007918 */ /* 0x000fce0000000000 */
[----:B0-----:R-:W0:Y:S02]  /*16d0*/  DSETP.GT.AND P0, PT, R4, R6, PT ;  /* 0x000000060400722a */ /* 0x001e240003f04000 */
[----:B0-----:R-:W-:Y:S02]  /*16e0*/  FSEL R8, R4, R6, P0 ;  /* 0x0000000604087208 */ /* 0x001fe40000000000 */
[----:B------:R-:W-:Y:S02]  /*16f0*/  FSEL R9, R5, R7, P0 ;  /* 0x0000000705097208 */ /* 0x000fe40000000000 */
[----:B------:R-:W-:Y:S02]  /*1700*/  CS2R R4, SRZ ;  /* 0x0000000000047805 */ /* 0x000fe4000001ff00 */
[----:B------:R-:W-:Y:S01]  /*1710*/  ISETP.GT.U32.AND P0, PT, R2, 0x1f, PT ;  /* 0x0000001f0200780c */ /* 0x000fe20003f04070 */
[----:B------:R0:W-:Y:S01]  /*1720*/  @!P1 STS.64 [R3], R8 ;  /* 0x0000000803009388 */ /* 0x0001e20000000a00 */
[----:B------:R-:W-:Y:S06]  /*1730*/  BAR.SYNC.DEFER_BLOCKING 0x0 ;  /* 0x0000000000007b1d */ /* 0x000fec0000010000 */
[----:B------:R0:W1:Y:S05]  /*1740*/  @!P2 LDS.64 R4, [R0] ;  /* 0x000000000004a984 */ /* 0x00006a0000000a00 */
[----:B0-----:R-:W-:Y:S05]  /*1750*/  @P0 EXIT ;  /* 0x000000000000094d */ /* 0x001fea0003800000 */
[----:B-1----:R-:W-:Y:S01]  /*1760*/  SHFL.DOWN PT, R7, R5, 0x10, 0x1f ;  /* 0x0a001f0005077f89 */ /* 0x002fe200000e0000 */
[----:B------:R-:W-:-:S03]  /*1770*/  ISETP.NE.AND P1, PT, R2, RZ, PT ;  /* 0x000000ff0200720c */ /* 0x000fc60003f25270 */
[----:B------:R-:W0:Y:S02]  /*1780*/  SHFL.DOWN PT, R6, R4, 0x10, 0x1f ;  /* 0x0a001f0004067f89 */ /* 0x000e2400000e0000 */
        /* <DEDUP_REMOVED lines=27> */
[----:B------:R0:W1:Y:S04]  /*1940*/  SHFL.DOWN PT, R3, R5, 0x1, 0x1f ;  /* 0x08201f0005037f89 */ /* 0x00006800000e0000 */
[----:B------:R0:W2:Y:S01]  /*1950*/  SHFL.DOWN PT, R2, R4, 0x1, 0x1f ;  /* 0x08201f0004027f89 */ /* 0x0000a200000e0000 */
[----:B------:R-:W-:Y:S05]  /*1960*/  @P1 EXIT ;  /* 0x000000000000194d */ /* 0x000fea0003800000 */
[----:B------:R-:W3:Y:S01]  /*1970*/  LDCU.64 UR4, c[0x0][0x380] ;  /* 0x00007000ff0477ac */ /* 0x000ee20008000a00 */
[----:B-12---:R-:W1:Y:S02]  /*1980*/  DSETP.GT.AND P0, PT, R2, R4, PT ;  /* 0x000000040200722a */ /* 0x006e640003f04000 */
[----:B-1----:R-:W-:Y:S02]  /*1990*/  FSEL R2, R2, R4, P0 ;  /* 0x0000000402027208 */ /* 0x002fe40000000000 */
[----:B------:R-:W-:Y:S01]  /*19a0*/  FSEL R3, R3, R5, P0 ;  /* 0x0000000503037208 */ /* 0x000fe20000000000 */
[----:B---3--:R-:W-:-:S04]  /*19b0*/  ULEA UR4, UP0, UR6, UR4, 0x3 ;  /* 0x0000000406047291 */ /* 0x008fc8000f8018ff */
[----:B------:R-:W-:Y:S02]  /*19c0*/  ULEA.HI.X UR5, UR6, UR5, URZ, 0x3, UP0 ;  /* 0x0000000506057291 */ /* 0x000fe400080f1cff */
[----:B0-----:R-:W-:-:S04]  /*19d0*/  IMAD.U32 R4, RZ, RZ, UR4 ;  /* 0x00000004ff047e24 */ /* 0x001fc8000f8e00ff */
[----:B------:R-:W-:-:S05]  /*19e0*/  IMAD.U32 R5, RZ, RZ, UR5 ;  /* 0x00000005ff057e24 */ /* 0x000fca000f8e00ff */
[----:B------:R-:W-:Y:S01]  /*19f0*/  STG.E.64 desc[UR8][R4.64], R2 ;  /* 0x0000000204007986 */ /* 0x000fe2000c101b08 */
[----:B------:R-:W-:Y:S05]  /*1a00*/  EXIT ;  /* 0x000000000000794d */ /* 0x000fea0003800000 */
        .weak           $__internal_45_$__cuda_sm20_div_u64
        .type           $__internal_45_$__cuda_sm20_div_u64,@function
        .size           $__internal_45_$__cuda_sm20_div_u64,($__internal_46_$__cuda_sm20_dsqrt_rn_f64_mediumpath_v1 - $__internal_45_$__cuda_sm20_div_u64)
$__internal_45_$__cuda_sm20_div_u64:
        /* <DEDUP_REMOVED lines=63> */
[----:B------:R-:W-:Y:S01]  /*1e00*/  ISETP.NE.AND.EX P1, PT, R9, RZ, PT, P1 ;  /* 0x000000ff0900720c */ /* 0x000fe20003f25310 */
[----:B------:R-:W-:Y:S01]  /*1e10*/  IMAD.X R16, RZ, RZ, R23, P2 ;  /* 0x000000ffff107224 */ /* 0x000fe200010e0617 */
[----:B------:R-:W-:Y:S01]  /*1e20*/  SEL R7, R7, R20, P0 ;  /* 0x0000001407077207 */ /* 0x000fe20000000000 */
[----:B------:R-:W-:-:S03]  /*1e30*/  IMAD.MOV.U32 R20, RZ, RZ, R14 ;  /* 0x000000ffff147224 */ /* 0x000fc600078e000e */
[----:B------:R-:W-:Y:S02]  /*1e40*/  SEL R16, R16, R23, P0 ;  /* 0x0000001710107207 */ /* 0x000fe40000000000 */
[----:B------:R-:W-:Y:S02]  /*1e50*/  SEL R7, R7, 0xffffffff, P1 ;  /* 0xffffffff07077807 */ /* 0x000fe40000800000 */
[----:B------:R-:W-:Y:S01]  /*1e60*/  SEL R16, R16, 0xffffffff, P1 ;  /* 0xffffffff10107807 */ /* 0x000fe20000800000 */
[----:B------:R-:W-:Y:S06]  /*1e70*/  RET.REL.NODEC R20 `(_ZN2at6native55_GLOBAL__N__6c1c77d0_17_DistanceKernel_cu_7dd49032_311422pdist_kernel_cuda_implIdNS1_5distsIdE3infEEEvPT_PKS6_llS6_dd) ;  /* 0xffffffe014607950 */ /* 0x000fec0003c3ffff */
        .weak           $__internal_46_$__cuda_sm20_dsqrt_rn_f64_mediumpath_v1
        .type           $__internal_46_$__cuda_sm20_dsqrt_rn_f64_mediumpath_v1,@function
        .size           $__internal_46_$__cuda_sm20_dsqrt_rn_f64_mediumpath_v1,(.L_x_831 - $__internal_46_$__cuda_sm20_dsqrt_rn_f64_mediumpath_v1)
$__internal_46_$__cuda_sm20_dsqrt_rn_f64_mediumpath_v1:
        /* <DEDUP_REMOVED lines=18> */
.L_x_448:
        /* <DEDUP_REMOVED lines=55> */
.L_x_450:
[----:B------:R0:W1:Y:S02]  /*2310*/  DADD R6, R4, R4 ;  /* 0x0000000004067229 */ /* 0x0000640000000004 */
.L_x_449:
[----:B------:R-:W-:-:S04]  /*2320*/  IMAD.MOV.U32 R3, RZ, RZ, 0x0 ;  /* 0x00000000ff037424 */ /* 0x000fc800078e00ff */
[----:B01----:R-:W-:Y:S05]  /*2330*/  RET.REL.NODEC R2 `(_ZN2at6native55_GLOBAL__N__6c1c77d0_17_DistanceKernel_cu_7dd49032_311422pdist_kernel_cuda_implIdNS1_5distsIdE3infEEEvPT_PKS6_llS6_dd) ;  /* 0xffffffdc02307950 */ /* 0x003fea0003c3ffff */
.L_x_451:
        /* <DEDUP_REMOVED lines=12> */
.L_x_831:


//--------------------- .text._ZN2at6native55_GLOBAL__N__6c1c77d0_17_DistanceKernel_cu_7dd49032_311422pdist_kernel_cuda_implIdNS1_5distsIdE3twoEEEvPT_PKS6_llS6_dd --------------------------
	.section	.text._ZN2at6native55_GLOBAL__N__6c1c77d0_17_DistanceKernel_cu_7dd49032_311422pdist_kernel_cuda_implIdNS1_5distsIdE3twoEEEvPT_PKS6_llS6_dd,"ax",@progbits
	.align	128
.text._ZN2at6native55_GLOBAL__N__6c1c77d0_17_DistanceKernel_cu_7dd49032_311422pdist_kernel_cuda_implIdNS1_5distsIdE3twoEEEvPT_PKS6_llS6_dd:
        .type           _ZN2at6native55_GLOBAL__N__6c1c77d0_17_DistanceKernel_cu_7dd49032_311422pdist_kernel_cuda_implIdNS1_5distsIdE3twoEEEvPT_PKS6_llS6_dd,@function
        .size           _ZN2at6native55_GLOBAL__N__6c1c77d0_17_DistanceKernel_cu_7dd49032_311422pdist_kernel_cuda_implIdNS1_5distsIdE3twoEEEvPT_PKS6_llS6_dd,(.L_x_834 - _ZN2at6native55_GLOBAL__N__6c1c77d0_17_DistanceKernel_cu_7dd49032_311422pdist_kernel_cuda_implIdNS1_5distsIdE3twoEEEvPT_PKS6_llS6_dd)
        .other          _ZN2at6native55_GLOBAL__N__6c1c77d0_17_DistanceKernel_cu_7dd49032_311422pdist_kernel_cuda_implIdNS1_5distsIdE3twoEEEvPT_PKS6_llS6_dd,@"STO_CUDA_ENTRY STV_DEFAULT"
_ZN2at6native55_GLOBAL__N__6c1c77d0_17_DistanceKernel_cu_7dd49032_311422pdist_kernel_cuda_implIdNS1_5distsIdE3twoEEEvPT_PKS6_llS6_dd:
        /* <DEDUP_REMOVED lines=57> */
[----:B------:R-:W-:Y:S01]  /*0390*/  MOV R6, R8 ;  /* 0x0000000800067202 */ /* 0x000fe20000000f00 */
[----:B------:R-:W-:Y:S01]  /*03a0*/  IMAD.MOV.U32 R8, RZ, RZ, R2 ;  /* 0x000000ffff087224 */ /* 0x000fe200078e0002 */
[----:B------:R-:W-:Y:S01]  /*03b0*/  MOV R2, 0x400 ;  /* 0x0000040000027802 */ /* 0x000fe20000000f00 */
[----:B------:R-:W-:Y:S02]  /*03c0*/  IMAD.MOV.U32 R9, RZ, RZ, R3 ;  /* 0x000000ffff097224 */ /* 0x000fe400078e0003 */
[----:B------:R-:W-:Y:S02]  /*03d0*/  IMAD.MOV.U32 R14, RZ, RZ, R12 ;  /* 0x000000ffff0e7224 */ /* 0x000fe400078e000c */
[----:B------:R-:W-:-:S07]  /*03e0*/  IMAD.MOV.U32 R15, RZ, RZ, R13 ;  /* 0x000000ffff0f7224 */ /* 0x000fce00078e000d */
[----:B------:R-:W-:Y:S05]  /*03f0*/  CALL.REL.NOINC `($__internal_48_$__cuda_sm20_dsqrt_rn_f64_mediumpath_v1) ;  /* 0x0000001800b47944 */ /* 0x000fea0003c00000 */
[----:B------:R-:W-:Y:S01]  /*0400*/  IMAD.MOV.U32 R14, RZ, RZ, R8 ;  /* 0x000000ffff0e7224 */ /* 0x000fe200078e0008 */
[----:B------:R-:W-:-:S07]  /*0410*/  MOV R15, R9 ;  /* 0x00000009000f7202 */ /* 0x000fce0000000f00 */
.L_x_452:
[----:B------:R-:W0:Y:S01]  /*0420*/  LDCU.64 UR4, c[0x0][0x3a8] ;  /* 0x00007500ff0477ac */ /* 0x000e220008000a00 */
[----:B------:R-:W1:Y:S01]  /*0430*/  S2R R2, SR_TID.X ;  /* 0x0000000000027919 */ /* 0x000e620000002100 */
[----:B------:R-:W-:Y:S01]  /*0440*/  BSSY.RECONVERGENT B0, `(.L_x_453) ;  /* 0x00000db000007945 */ /* 0x000fe20003800200 */
[----:B------:R-:W2:Y:S01]  /*0450*/  LDCU.128 UR8, c[0x0][0x390] ;  /* 0x00007200ff0877ac */ /* 0x000ea20008000c00 */
[----:B0-----:R-:W0:Y:S01]  /*0460*/  DADD R4, -R14, UR4 ;  /* 0x000000040e047e29 */ /* 0x001e220008000100 */
[----:B------:R-:W3:-:S15]  /*0470*/  LDCU.64 UR4, c[0x0][0x388] ;  /* 0x00007100ff0477ac */ /* 0x000ede0008000a00 */
[----:B------:R-:W-:-:S15]  /*0480*/  NOP ;  /* 0x0000000000007918 */ /* 0x000fde0000000000 */
[----:B------:R-:W-:-:S15]  /*0490*/  NOP ;  /* 0x0000000000007918 */ /* 0x000fde0000000000 */
[----:B------:R-:W-:-:S15]  /*04a0*/  NOP ;  /* 0x0000000000007918 */ /* 0x000fde0000000000 */
[----:B------:R-:W-:-:S03]  /*04b0*/  NOP ;  /* 0x0000000000007918 */ /* 0x000fc60000000000 */
[----:B0-----:R-:W0:Y:S02]  /*04c0*/  F2I.S64.F64.TRUNC R4, R4 ;  /* 0x0000000400047311 */ /* 0x001e24000030d900 */
        /* <DEDUP_REMOVED lines=12> */
[----:B--2---:R-:W-:Y:S02]  /*0590*/  IMAD R7, R8, UR8, RZ ;  /* 0x0000000808077c24 */ /* 0x004fe4000f8e02ff */
[----:B------:R-:W-:Y:S01]  /*05a0*/  IMAD.WIDE.U32 R8, R11, UR8, R12 ;  /* 0x000000080b087c25 */ /* 0x000fe2000f8e000c */
[----:B------:R-:W-:-:S03]  /*05b0*/  SHF.R.S64 R3, R3, 0x1, R14 ;  /* 0x0000000103037819 */ /* 0x000fc6000000100e */
[----:B------:R-:W-:Y:S01]  /*05c0*/  IMAD R11, R11, UR9, R7 ;  /* 0x000000090b0b7c24 */ /* 0x000fe2000f8e0207 */
[----:B------:R-:W-:Y:S01]  /*05d0*/  SHF.R.S32.HI R7, RZ, 0x1, R14 ;  /* 0x00000001ff077819 */ /* 0x000fe2000001140e */
[----:B------:R-:W0:Y:S01]  /*05e0*/  LDCU.64 UR8, c[0x0][0x358] ;  /* 0x00006b00ff0877ac */ /* 0x000e220008000a00 */
[----:B------:R-:W-:Y:S02]  /*05f0*/  IADD3 R3, P0, PT, R3, R8, RZ ;  /* 0x0000000803037210 */ /* 0x000fe40007f1e0ff */
[----:B------:R-:W-:Y:S02]  /*0600*/  CS2R R14, SRZ ;  /* 0x00000000000e7805 */ /* 0x000fe4000001ff00 */
[----:B------:R-:W-:Y:S01]  /*0610*/  IADD3.X R8, PT, PT, R7, R9, R11, P0, !PT ;  /* 0x0000000907087210 */ /* 0x000fe200007fe40b */
[----:B------:R-:W-:Y:S01]  /*0620*/  IMAD.WIDE.U32 R20, R3, UR10, RZ ;  /* 0x0000000a03147c25 */ /* 0x000fe2000f8e00ff */
[----:B-1----:R-:W-:-:S03]  /*0630*/  ISETP.GE.U32.AND P0, PT, R2, UR10, PT ;  /* 0x0000000a02007c0c */ /* 0x002fc6000bf06070 */
[----:B------:R-:W-:Y:S01]  /*0640*/  IMAD R8, R8, UR10, RZ ;  /* 0x0000000a08087c24 */ /* 0x000fe2000f8e02ff */
[----:B------:R-:W-:Y:S01]  /*0650*/  ISETP.GE.AND.EX P0, PT, RZ, UR11, PT, P0 ;  /* 0x0000000bff007c0c */ /* 0x000fe2000bf06300 */
[----:B------:R-:W-:Y:S02]  /*0660*/  IMAD R11, R5, UR10, RZ ;  /* 0x0000000a050b7c24 */ /* 0x000fe4000f8e02ff */
[----:B------:R-:W-:Y:S01]  /*0670*/  IMAD R3, R3, UR11, R8 ;  /* 0x0000000b03037c24 */ /* 0x000fe2000f8e0208 */
[----:B------:R-:W-:Y:S01]  /*0680*/  IADD3 R8, P1, PT, R2, R20, RZ ;  /* 0x0000001402087210 */ /* 0x000fe20007f3e0ff */
[----:B------:R-:W-:-:S03]  /*0690*/  IMAD R11, R4, UR11, R11 ;  /* 0x0000000b040b7c24 */ /* 0x000fc6000f8e020b */
[----:B------:R-:W-:Y:S02]  /*06a0*/  IADD3 R3, PT, PT, R21, R3, RZ ;  /* 0x0000000315037210 */ /* 0x000fe40007ffe0ff */
[----:B---3--:R-:W-:-:S03]  /*06b0*/  LEA R9, P2, R8, UR4, 0x3 ;  /* 0x0000000408097c11 */ /* 0x008fc6000f8418ff */
        /* <DEDUP_REMOVED lines=17> */
[----:B------:R-:W-:Y:S02]  /*07d0*/  IADD3 R12, P0, PT, R10, R13, RZ ;  /* 0x0000000d0a0c7210 */ /* 0x000fe40007f1e0ff */
[----:B------:R-:W-:Y:S01]  /*07e0*/  SHF.L.U32 R17, R4, 0x3, RZ ;  /* 0x0000000304117819 */ /* 0x000fe200000006ff */
[----:B------:R-:W-:Y:S01]  /*07f0*/  IMAD.MOV.U32 R4, RZ, RZ, R9 ;  /* 0x000000ffff047224 */ /* 0x000fe200078e0009 */
[----:B------:R-:W-:Y:S01]  /*0800*/  LEA.HI.X R18, R6, UR5, R7, 0x3, P1 ;  /* 0x0000000506127c11 */ /* 0x000fe200088f1c07 */
[----:B------:R-:W-:Y:S01]  /*0810*/  IMAD.X R13, R11, 0x1, R15, P0 ;  /* 0x000000010b0d7824 */ /* 0x000fe200000e060f */
[----:B------:R-:W-:-:S02]  /*0820*/  ISETP.GT.U32.AND P1, PT, R12, R5, PT ;  /* 0x000000050c00720c */ /* 0x000fc40003f24070 */
[CC--:B------:R-:W-:Y:S02]  /*0830*/  ISETP.GE.U32.AND P0, PT, R12.reuse, R5.reuse, PT ;  /* 0x000000050c00720c */ /* 0x0c0fe40003f06070 */
[CC--:B------:R-:W-:Y:S02]  /*0840*/  ISETP.GT.U32.AND.EX P1, PT, R13.reuse, R18.reuse, PT, P1 ;  /* 0x000000120d00720c */ /* 0x0c0fe40003f24110 */
[CC--:B------:R-:W-:Y:S02]  /*0850*/  ISETP.GE.U32.AND.EX P0, PT, R13.reuse, R18.reuse, PT, P0 ;  /* 0x000000120d00720c */ /* 0x0c0fe40003f06100 */
[----:B------:R-:W-:Y:S01]  /*0860*/  SEL R7, R12, R5, P1 ;  /* 0x000000050c077207 */ /* 0x000fe20000800000 */
[----:B------:R-:W-:Y:S01]  /*0870*/  IMAD.MOV.U32 R5, RZ, RZ, R8 ;  /* 0x000000ffff057224 */ /* 0x000fe200078e0008 */
[----:B------:R-:W-:Y:S02]  /*0880*/  SEL R6, RZ, 0x1, P0 ;  /* 0x00000001ff067807 */ /* 0x000fe40000000000 */
[----:B------:R-:W-:-:S02]  /*0890*/  SEL R18, R13, R18, P1 ;  /* 0x000000120d127207 */ /* 0x000fc40000800000 */
        /* <DEDUP_REMOVED lines=16> */
[----:B------:R-:W-:-:S05]  /*09a0*/  IMAD.HI.U32 R14, R18, R7, RZ ;  /* 0x00000007120e7227 */ /* 0x000fca00078e00ff */
[----:B------:R-:W-:-:S05]  /*09b0*/  IADD3 R15, PT, PT, -R14, RZ, RZ ;  /* 0x000000ff0e0f7210 */ /* 0x000fca0007ffe1ff */
        /* <DEDUP_REMOVED lines=9> */
.L_x_456:
[----:B------:R-:W-:-:S07]  /*0a50*/  MOV R16, 0xa70 ;  /* 0x00000a7000107802 */ /* 0x000fce0000000f00 */
[----:B------:R-:W-:Y:S05]  /*0a60*/  CALL.REL.NOINC `($__internal_47_$__cuda_sm20_div_u64) ;  /* 0x0000000c00fc7944 */ /* 0x000fea0003c00000 */
[----:B------:R-:W-:Y:S01]  /*0a70*/  IMAD.MOV.U32 R14, RZ, RZ, R7 ;  /* 0x000000ffff0e7224 */ /* 0x000fe200078e0007 */
[----:B------:R-:W-:-:S07]  /*0a80*/  MOV R15, R18 ;  /* 0x00000012000f7202 */ /* 0x000fce0000000f00 */
.L_x_457:
[----:B------:R-:W-:Y:S05]  /*0a90*/  BSYNC.RECONVERGENT B1 ;  /* 0x0000000000017941 */ /* 0x000fea0003800200 */
.L_x_455:
[----:B------:R-:W-:Y:S01]  /*0aa0*/  IADD3 R16, P1, PT, R14, R6, RZ ;  /* 0x000000060e107210 */ /* 0x000fe20007f3e0ff */
[----:B------:R-:W-:Y:S01]  /*0ab0*/  IMAD.MOV.U32 R7, RZ, RZ, R13 ;  /* 0x000000ffff077224 */ /* 0x000fe200078e000d */
[----:B------:R-:W-:Y:S02]  /*0ac0*/  BSSY.RECONVERGENT B1, `(.L_x_458) ;  /* 0x000002b000017945 */ /* 0x000fe40003800200 */
[----:B------:R-:W-:Y:S01]  /*0ad0*/  LOP3.LUT R6, R16, 0x3, RZ, 0xc0, !PT ;  /* 0x0000000310067812 */ /* 0x000fe200078ec0ff */
[----:B------:R-:W-:Y:S01]  /*0ae0*/  IMAD.X R18, RZ, RZ, R15, P1 ;  /* 0x000000ffff127224 */ /* 0x000fe200008e060f */
[----:B------:R-:W-:Y:S02]  /*0af0*/  CS2R R14, SRZ ;  /* 0x00000000000e7805 */ /* 0x000fe4000001ff00 */
        /* <DEDUP_REMOVED lines=8> */
[C---:B------:R-:W-:Y:S02]  /*0b80*/  SHF.L.U64.HI R3, R20.reuse, 0x3, R3 ;  /* 0x0000000314037819 */ /* 0x040fe40000010203 */
[----:B------:R-:W-:Y:S02]  /*0b90*/  CS2R R14, SRZ ;  /* 0x00000000000e7805 */ /* 0x000fe4000001ff00 */
[----:B------:R-:W-:Y:S02]  /*0ba0*/  SHF.L.U32 R25, R20, 0x3, RZ ;  /* 0x0000000314197819 */ /* 0x000fe400000006ff */
[----:B------:R-:W-:-:S04]  /*0bb0*/  LOP3.LUT R4, R4, 0x3, RZ, 0xc0, !PT ;  /* 0x0000000304047812 */ /* 0x000fc800078ec0ff */
[----:B------:R-:W-:Y:S01]  /*0bc0*/  IADD3 R4, P0, PT, RZ, -R4, RZ ;  /* 0x80000004ff047210 */ /* 0x000fe20007f1e0ff */
[----:B0-----:R-:W-:-:S04]  /*0bd0*/  IMAD.WIDE.U32 R22, R2, 0x8, R22 ;  /* 0x0000000802167825 */ /* 0x001fc800078e0016 */
[----:B------:R-:W-:Y:S02]  /*0be0*/  IMAD.MOV.U32 R5, RZ, RZ, R23 ;  /* 0x000000ffff057224 */ /* 0x000fe400078e0017 */
[----:B------:R-:W-:-:S07]  /*0bf0*/  IMAD.X R23, RZ, RZ, -0x1, P0 ;  /* 0xffffffffff177424 */ /* 0x000fce00000e06ff */
.L_x_461:
        /* <DEDUP_REMOVED lines=11> */
[CC--:B------:R-:W-:Y:S02]  /*0cb0*/  IADD3.X R7, PT, PT, R11.reuse, R5.reuse, R19, P1, P2 ;  /* 0x000000050b077210 */ /* 0x0c0fe40000fe4413 */
[----:B------:R-:W-:-:S15]  /*0cc0*/  IADD3.X R5, PT, PT, R11, R5, RZ, P3, !PT ;  /* 0x000000050b057210 */ /* 0x000fde0001ffe4ff */
[----:B------:R-:W-:-:S15]  /*0cd0*/  NOP ;  /* 0x0000000000007918 */ /* 0x000fde0000000000 */
[----:B------:R-:W-:-:S15]  /*0ce0*/  NOP ;  /* 0x0000000000007918 */ /* 0x000fde0000000000 */
[----:B------:R-:W-:-:S11]  /*0cf0*/  NOP ;  /* 0x0000000000007918 */ /* 0x000fd60000000000 */
[----:B-1----:R0:W1:Y:S02]  /*0d00*/  DFMA R14, R20, R20, R14 ;  /* 0x00000014140e722b */ /* 0x002064000000000e */
[----:B01----:R-:W-:Y:S05]  /*0d10*/  @P0 BRA `(.L_x_461) ;  /* 0xfffffffc00b80947 */ /* 0x003fea000383ffff */
[----:B------:R-:W-:Y:S05]  /*0d20*/  BSYNC.RECONVERGENT B2 ;  /* 0x0000000000027941 */ /* 0x000fea0003800200 */
.L_x_460:
[----:B------:R-:W-:Y:S01]  /*0d30*/  IADD3 R4, P0, PT, R22, R25, RZ ;  /* 0x0000001916047210 */ /* 0x000fe20007f1e0ff */
[----:B------:R-:W-:Y:S02]  /*0d40*/  IMAD.MOV.U32 R8, RZ, RZ, R6 ;  /* 0x000000ffff087224 */ /* 0x000fe400078e0006 */
[----:B------:R-:W-:Y:S02]  /*0d50*/  IMAD.MOV.U32 R9, RZ, RZ, R7 ;  /* 0x000000ffff097224 */ /* 0x000fe400078e0007 */
[----:B------:R-:W-:-:S08]  /*0d60*/  IMAD.X R5, R5, 0x1, R3, P0 ;  /* 0x0000000105057824 */ /* 0x000fd000000e0603 */
.L_x_459:
[----:B------:R-:W-:Y:S05]  /*0d70*/  BSYNC.RECONVERGENT B1 ;  /* 0x0000000000017941 */ /* 0x000fea0003800200 */
.L_x_458:
[----:B------:R-:W-:-:S04]  /*0d80*/  ISETP.GE.U32.AND P0, PT, R16, 0x3, PT ;  /* 0x000000031000780c */ /* 0x000fc80003f06070 */
[----:B------:R-:W-:-:S13]  /*0d90*/  ISETP.GE.U32.AND.EX P0, PT, R18, RZ, PT, P0 ;  /* 0x000000ff1200720c */ /* 0x000fda0003f06100 */
[----:B------:R-:W-:Y:S05]  /*0da0*/  @!P0 BRA `(.L_x_454) ;  /* 0x0000000400108947 */ /* 0x000fea0003800000 */
[----:B------:R-:W0:Y:S01]  /*0db0*/  LDC.64 R16, c[0x0][0x398] ;  /* 0x0000e600ff107b82 */ /* 0x000e220000000a00 */
[----:B------:R-:W-:Y:S01]  /*0dc0*/  IMAD.MOV.U32 R28, RZ, RZ, RZ ;  /* 0x000000ffff1c7224 */ /* 0x000fe200078e00ff */
[----:B------:R-:W-:Y:S02]  /*0dd0*/  MOV R25, RZ ;  /* 0x000000ff00197202 */ /* 0x000fe40000000f00 */
[----:B0-----:R-:W-:-:S04]  /*0de0*/  LEA R24, P0, R16, R12, 0x3 ;  /* 0x0000000c10187211 */ /* 0x001fc800078018ff */
[----:B------:R-:W-:-:S09]  /*0df0*/  LEA.HI.X R3, R16, R13, R17, 0x3, P0 ;  /* 0x0000000d10037211 */ /* 0x000fd200000f1c11 */
.L_x_462:
[-C--:B------:R-:W-:Y:S02]  /*0e00*/  IADD3 R18, P0, PT, R4, R28.reuse, RZ ;  /* 0x0000001c04127210 */ /* 0x080fe40007f1e0ff */
[----:B------:R-:W-:-:S03]  /*0e10*/  IADD3 R20, P1, PT, R6, R28, RZ ;  /* 0x0000001c06147210 */ /* 0x000fc60007f3e0ff */
[--C-:B------:R-:W-:Y:S01]  /*0e20*/  IMAD.X R19, R5, 0x1, R25.reuse, P0 ;  /* 0x0000000105137824 */ /* 0x100fe200000e0619 */
[C---:B------:R-:W-:Y:S01]  /*0e30*/  IADD3 R22, P0, PT, R10.reuse, R20, RZ ;  /* 0x000000140a167210 */ /* 0x040fe20007f1e0ff */
[----:B------:R-:W-:Y:S01]  /*0e40*/  IMAD.X R21, R7, 0x1, R25, P1 ;  /* 0x0000000107157824 */ /* 0x000fe200008e0619 */
[C---:B------:R-:W-:Y:S02]  /*0e50*/  IADD3 R26, P1, PT, R10.reuse, R18, RZ ;  /* 0x000000120a1a7210 */ /* 0x040fe40007f3e0ff */
[----:B------:R-:W2:Y:S01]  /*0e60*/  LDG.E.64 R12, desc[UR8][R18.64] ;  /* 0x00000008120c7981 */ /* 0x000ea2000c1e1b00 */
[C---:B------:R-:W-:Y:S02]  /*0e70*/  IMAD.X R23, R11.reuse, 0x1, R21, P0 ;  /* 0x000000010b177824 */ /* 0x040fe400000e0615 */
[----:B------:R-:W-:Y:S01]  /*0e80*/  IMAD.X R27, R11, 0x1, R19, P1 ;  /* 0x000000010b1b7824 */ /* 0x000fe200008e0613 */
[----:B------:R-:W2:Y:S04]  /*0e90*/  LDG.E.64 R16, desc[UR8][R20.64] ;  /* 0x0000000814107981 */ /* 0x000ea8000c1e1b00 */
[----:B------:R-:W3:Y:S04]  /*0ea0*/  LDG.E.64 R18, desc[UR8][R26.64] ;  /* 0x000000081a127981 */ /* 0x000ee8000c1e1b00 */
[----:B------:R0:W3:Y:S01]  /*0eb0*/  LDG.E.64 R20, desc[UR8][R22.64] ;  /* 0x0000000816147981 */ /* 0x0000e2000c1e1b00 */
[----:B--2---:R1:W2:Y:S02]  /*0ec0*/  DADD R12, R16, -R12 ;  /* 0x00000000100c7229 */ /* 0x0042a4000000080c */
[----:B-1----:R-:W-:-:S05]  /*0ed0*/  IADD3 R16, P1, PT, R10, R26, RZ ;  /* 0x0000001a0a107210 */ /* 0x002fca0007f3e0ff */
[----:B------:R-:W-:-:S15]  /*0ee0*/  IMAD.X R17, R11, 0x1, R27, P1 ;  /* 0x000000010b117824 */ /* 0x000fde00008e061b */
[----:B------:R-:W-:-:S15]  /*0ef0*/  NOP ;  /* 0x0000000000007918 */ /* 0x000fde0000000000 */
[----:B------:R-:W-:-:S15]  /*0f00*/  NOP ;  /* 0x0000000000007918 */ /* 0x000fde0000000000 */
[----:B------:R-:W-:-:S12]  /*0f10*/  NOP ;  /* 0x0000000000007918 */ /* 0x000fd80000000000 */
[----:B--2---:R1:W-:Y:S02]  /*0f20*/  DFMA R12, R12, R12, R14 ;  /* 0x0000000c0c0c722b */ /* 0x0043e4000000000e */
[C---:B-1----:R-:W-:Y:S02]  /*0f30*/  IADD3 R14, P0, PT, R10.reuse, R22, RZ ;  /* 0x000000160a0e7210 */ /* 0x042fe40007f1e0ff */
[----:B0-----:R-:W-:Y:S02]  /*0f40*/  IADD3 R22, P1, PT, R10, R16, RZ ;  /* 0x000000100a167210 */ /* 0x001fe40007f3e0ff */
[----:B------:R-:W-:-:S03]  /*0f50*/  IADD3.X R15, PT, PT, R11, R23, RZ, P0, !PT ;  /* 0x000000170b0f7210 */ /* 0x000fc600007fe4ff */
[----:B------:R-:W-:Y:S02]  /*0f60*/  IMAD.X R23, R11, 0x1, R17, P1 ;  /* 0x000000010b177824 */ /* 0x000fe400008e0611 */
[----:B------:R-:W2:Y:S04]  /*0f70*/  LDG.E.64 R16, desc[UR8][R16.64] ;  /* 0x0000000810107981 */ /* 0x000ea8000c1e1b00 */
[----:B------:R-:W4:-:S15]  /*0f80*/  LDG.E.64 R22, desc[UR8][R22.64] ;  /* 0x0000000816167981 */ /* 0x000f1e000c1e1b00 */
[----:B------:R-:W-:-:S15]  /*0f90*/  NOP ;  /* 0x0000000000007918 */ /* 0x000fde0000000000 */
[----:B------:R-:W-:-:S15]  /*0fa0*/  NOP ;  /* 0x0000000000007918 */ /* 0x000fde0000000000 */
[----:B------:R-:W-:-:S04]  /*0fb0*/  NOP ;  /* 0x0000000000007918 */ /* 0x000fc80000000000 */
[----:B---3--:R0:W1:Y:S02]  /*0fc0*/  DADD R18, R20, -R18 ;  /* 0x0000000014127229 */ /* 0x0080640000000812 */
[----:B0-----:R-:W-:-:S05]  /*0fd0*/  IADD3 R20, P0, PT, R10, R14, RZ ;  /* 0x0000000e0a147210 */ /* 0x001fca0007f1e0ff */
[----:B------:R-:W-:Y:S02]  /*0fe0*/  IMAD.X R21, R11, 0x1, R15, P0 ;  /* 0x000000010b157824 */ /* 0x000fe400000e060f */
[----:B------:R-:W2:Y:S04]  /*0ff0*/  LDG.E.64 R14, desc[UR8][R14.64] ;  /* 0x000000080e0e7981 */ /* 0x000ea8000c1e1b00 */
[----:B------:R-:W4:Y:S01]  /*1000*/  LDG.E.64 R20, desc[UR8][R20.64] ;  /* 0x0000000814147981 */ /* 0x000f22000c1e1b00 */
[----:B------:R-:W-:Y:S02]  /*1010*/  IMAD.MOV.U32 R29, RZ, RZ, R25 ;  /* 0x000000ffff1d7224 */ /* 0x000fe400078e0019 */
[----:B------:R-:W-:-:S03]  /*1020*/  IMAD.WIDE.U32 R28, R0, 0x20, R28 ;  /* 0x00000020001c7825 */ /* 0x000fc600078e001c */
[----:B------:R-:W-:-:S04]  /*1030*/  IADD3 R25, P1, PT, R28, R8, RZ ;  /* 0x000000081c197210 */ /* 0x000fc80007f3e0ff */
[----:B------:R-:W-:Y:S01]  /*1040*/  ISETP.GE.U32.AND P0, PT, R25, R24, PT ;  /* 0x000000181900720c */ /* 0x000fe20003f06070 */
[----:B------:R-:W-:-:S15]  /*1050*/  IMAD.MOV.U32 R25, RZ, RZ, R29 ;  /* 0x000000ffff197224 */ /* 0x000fde00078e001d */
[----:B------:R-:W-:-:S15]  /*1060*/  NOP ;  /* 0x0000000000007918 */ /* 0x000fde0000000000 */
[----:B------:R-:W-:-:S10]  /*1070*/  NOP ;  /* 0x0000000000007918 */ /* 0x000fd40000000000 */
[----:B-1----:R-:W-:-:S15]  /*1080*/  DFMA R12, R18, R18, R12 ;  /* 0x00000012120c722b */ /* 0x002fde000000000c */
[----:B------:R-:W-:-:S15]  /*1090*/  NOP ;  /* 0x0000000000007918 */ /* 0x000fde0000000000 */
[----:B------:R-:W-:-:S15]  /*10a0*/  NOP ;  /* 0x0000000000007918 */ /* 0x000fde0000000000 */
[----:B------:R-:W-:-:S15]  /*10b0*/  NOP ;  /* 0x0000000000007918 */ /* 0x000fde0000000000 */
[----:B------:R-:W-:-:S04]  /*10c0*/  NOP ;  /* 0x0000000000007918 */ /* 0x000fc80000000000 */
[----:B--2---:R0:W1:Y:S02]  /*10d0*/  DADD R18, R14, -R16 ;  /* 0x000000000e127229 */ /* 0x0040640000000810 */
[----:B0-----:R-:W-:-:S04]  /*10e0*/  IADD3.X R14, PT, PT, R29, R9, RZ, P1, !PT ;  /* 0x000000091d0e7210 */ /* 0x001fc80000ffe4ff */
[----:B------:R-:W-:-:S15]  /*10f0*/  ISETP.GE.U32.AND.EX P0, PT, R14, R3, PT, P0 ;  /* 0x000000030e00720c */ /* 0x000fde0003f06100 */
[----:B------:R-:W-:-:S15]  /*1100*/  NOP ;  /* 0x0000000000007918 */ /* 0x000fde0000000000 */
[----:B------:R-:W-:-:S15]  /*1110*/  NOP ;  /* 0x0000000000007918 */ /* 0x000fde0000000000 */
[----:B------:R-:W-:-:S13]  /*1120*/  NOP ;  /* 0x0000000000007918 */ /* 0x000fda0000000000 */
[----:B-1----:R-:W-:-:S15]  /*1130*/  DFMA R12, R18, R18, R12 ;  /* 0x00000012120c722b */ /* 0x002fde000000000c */
[----:B------:R-:W-:-:S15]  /*1140*/  NOP ;  /* 0x0000000000007918 */ /* 0x000fde0000000000 */
[----:B------:R-:W-:-:S15]  /*1150*/  NOP ;  /* 0x0000000000007918 */ /* 0x000fde0000000000 */
[----:B------:R-:W-:-:S15]  /*1160*/  NOP ;  /* 0x0000000000007918 */ /* 0x000fde0000000000 */
[----:B------:R-:W-:-:S04]  /*1170*/  NOP ;  /* 0x0000000000007918 */ /* 0x000fc80000000000 */
[----:B----4-:R-:W0:-:S15]  /*1180*/  DADD R18, R20, -R22 ;  /* 0x0000000014127229 */ /* 0x010e1e0000000816 */
[----:B------:R-:W-:-:S15]  /*1190*/  NOP ;  /* 0x0000000000007918 */ /* 0x000fde0000000000 */
[----:B------:R-:W-:-:S15]  /*11a0*/  NOP ;  /* 0x0000000000007918 */ /* 0x000fde0000000000 */
[----:B------:R-:W-:-:S15]  /*11b0*/  NOP ;  /* 0x0000000000007918 */ /* 0x000fde0000000000 */
[----:B------:R-:W-:-:S04]  /*11c0*/  NOP ;  /* 0x0000000000007918 */ /* 0x000fc80000000000 */
[----:B0-----:R0:W1:Y:S02]  /*11d0*/  DFMA R14, R18, R18, R12 ;  /* 0x00000012120e722b */ /* 0x001064000000000c */
[----:B01----:R-:W-:Y:S05]  /*11e0*/  @!P0 BRA `(.L_x_462) ;  /* 0xfffffffc00048947 */ /* 0x003fea000383ffff */
.L_x_454:
[----:B------:R-:W-:Y:S05]  /*11f0*/  BSYNC.RECONVERGENT B0 ;  /* 0x0000000000007941 */ /* 0x000fea0003800200 */
.L_x_453:
        /* <DEDUP_REMOVED lines=8> */
[----:B------:R-:W2:Y:S01]  /*1280*/  @!P1 S2R R13, SR_CgaCtaId ;  /* 0x00000000000d9919 */ /* 0x000ea20000008800 */
[----:B0-----:R-:W0:Y:S02]  /*1290*/  DADD R6, R4, R14 ;  /* 0x0000000004067229 */ /* 0x001e24000000000e */
[----:B0-----:R-:W-:Y:S04]  /*12a0*/  SHFL.DOWN PT, R5, R7, 0x8, 0x1f ;  /* 0x09001f0007057f89 */ /* 0x001fe800000e0000 */
[----:B------:R-:W0:Y:S01]  /*12b0*/  SHFL.DOWN PT, R4, R6, 0x8, 0x1f ;  /* 0x09001f0006047f89 */ /* 0x000e2200000e0000 */
[----:B-1----:R-:W-:-:S04]  /*12c0*/  @!P0 LEA R3, R12, R3, 0x18 ;  /* 0x000000030c038211 */ /* 0x002fc800078ec0ff */
[----:B------:R-:W-:-:S15]  /*12d0*/  @!P0 LEA.HI R3, R2, R3, RZ, 0x1e ;  /* 0x0000000302038211 */ /* 0x000fde00078ff0ff */
[----:B------:R-:W-:-:S15]  /*12e0*/  NOP ;  /* 0x0000000000007918 */ /* 0x000fde0000000000 */
[----:B------:R-:W-:-:S15]  /*12f0*/  NOP ;  /* 0x0000000000007918 */ /* 0x000fde0000000000 */
[----:B------:R-:W-:-:S08]  /*1300*/  NOP ;  /* 0x0000000000007918 */ /* 0x000fd00000000000 */
[----:B0-----:R-:W0:Y:S02]  /*1310*/  DADD R8, R6, R4 ;  /* 0x0000000006087229 */ /* 0x001e240000000004 */
[----:B0-----:R-:W-:Y:S04]  /*1320*/  SHFL.DOWN PT, R5, R9, 0x4, 0x1f ;  /* 0x08801f0009057f89 */ /* 0x001fe800000e0000 */
[----:B------:R-:W0:-:S15]  /*1330*/  SHFL.DOWN PT, R4, R8, 0x4, 0x1f ;  /* 0x08801f0008047f89 */ /* 0x000e1e00000e0000 */
[----:B------:R-:W-:-:S15]  /*1340*/  NOP ;  /* 0x0000000000007918 */ /* 0x000fde0000000000 */
[----:B------:R-:W-:-:S15]  /*1350*/  NOP ;  /* 0x0000000000007918 */ /* 0x000fde0000000000 */
[----:B------:R-:W-:-:S13]  /*1360*/  NOP ;  /* 0x0000000000007918 */ /* 0x000fda0000000000 */
[----:B0-----:R-:W0:Y:S02]  /*1370*/  DADD R10, R8, R4 ;  /* 0x00000000080a7229 */ /* 0x001e240000000004 */
[----:B0-----:R-:W-:Y:S01]  /*1380*/  SHFL.DOWN PT, R5, R11, 0x2, 0x1f ;  /* 0x08401f000b057f89 */ /* 0x001fe200000e0000 */
[----:B------:R-:W-:-:S03]  /*1390*/  @!P1 MOV R8, 0x400 ;  /* 0x0000040000089802 */ /* 0x000fc60000000f00 */
[----:B------:R-:W0:Y:S01]  /*13a0*/  SHFL.DOWN PT, R4, R10, 0x2, 0x1f ;  /* 0x08401f000a047f89 */ /* 0x000e2200000e0000 */
[----:B--2---:R-:W-:Y:S02]  /*13b0*/  @!P1 LEA R13, R13, R8, 0x18 ;  /* 0x000000080d0d9211 */ /* 0x004fe400078ec0ff */
[----:B------:R-:W-:-:S03]  /*13c0*/  CS2R R8, SRZ ;  /* 0x0000000000087805 */ /* 0x000fc6000001ff00 */
[----:B------:R-:W-:-:S15]  /*13d0*/  @!P1 IMAD R0, R0, 0x8, R13 ;  /* 0x0000000800009824 */ /* 0x000fde00078e020d */
[----:B------:R-:W-:-:S15]  /*13e0*/  NOP ;  /* 0x0000000000007918 */ /* 0x000fde0000000000 */
[----:B------:R-:W-:-:S15]  /*13f0*/  NOP ;  /* 0x0000000000007918 */ /* 0x000fde0000000000 */
[----:B------:R-:W-:-:S07]  /*1400*/  NOP ;  /* 0x0000000000007918 */ /* 0x000fce0000000000 */
[----:B0-----:R-:W0:Y:S02]  /*1410*/  DADD R4, R10, R4 ;  /* 0x000000000a047229 */ /* 0x001e240000000004 */
[----:B0-----:R-:W-:Y:S04]  /*1420*/  SHFL.DOWN PT, R7, R5, 0x1, 0x1f ;  /* 0x08201f0005077f89 */ /* 0x001fe800000e0000 */
[----:B------:R-:W0:-:S15]  /*1430*/  SHFL.DOWN PT, R6, R4, 0x1, 0x1f ;  /* 0x08201f0004067f89 */ /* 0x000e1e00000e0000 */
[----:B------:R-:W-:-:S15]  /*1440*/  NOP ;  /* 0x0000000000007918 */ /* 0x000fde0000000000 */
[----:B------:R-:W-:-:S15]  /*1450*/  NOP ;  /* 0x0000000000007918 */ /* 0x000fde0000000000 */
[----:B------:R-:W-:-:S13]  /*1460*/  NOP ;  /* 0x0000000000007918 */ /* 0x000fda0000000000 */
[----:B0-----:R-:W0:Y:S02]  /*1470*/  DADD R6, R4, R6 ;  /* 0x0000000004067229 */ /* 0x001e240000000006 */
[----:B0-----:R0:W-:Y:S01]  /*1480*/  @!P0 STS.64 [R3], R6 ;  /* 0x0000000603008388 */ /* 0x0011e20000000a00 */
[----:B------:R-:W-:Y:S01]  /*1490*/  BAR.SYNC.DEFER_BLOCKING 0x0 ;  /* 0x0000000000007b1d */ /* 0x000fe20000010000 */
[----:B------:R-:W-:-:S05]  /*14a0*/  ISETP.GT.U32.AND P0, PT, R2, 0x1f, PT ;  /* 0x0000001f0200780c */ /* 0x000fca0003f04070 */
[----:B------:R0:W1:Y:S08]  /*14b0*/  @!P1 LDS.64 R8, [R0] ;  /* 0x0000000000089984 */ /* 0x0000700000000a00 */
[----:B0-----:R-:W-:Y:S05]  /*14c0*/  @P0 EXIT ;  /* 0x000000000000094d */ /* 0x001fea0003800000 */
[----:B-1----:R-:W-:Y:S01]  /*14d0*/  SHFL.DOWN PT, R5, R9, 0x10, 0x1f ;  /* 0x0a001f0009057f89 */ /* 0x002fe200000e0000 */
[----:B------:R-:W-:-:S03]  /*14e0*/  ISETP.NE.AND P0, PT, R2, RZ, PT ;  /* 0x000000ff0200720c */ /* 0x000fc60003f05270 */
[----:B------:R-:W0:Y:S02]  /*14f0*/  SHFL.DOWN PT, R4, R8, 0x10, 0x1f ;  /* 0x0a001f0008047f89 */ /* 0x000e2400000e0000 */
[----:B0-----:R-:W0:Y:S02]  /*1500*/  DADD R6, R4, R8 ;  /* 0x0000000004067229 */ /* 0x001e240000000008 */
[----:B0-----:R-:W-:Y:S04]  /*1510*/  SHFL.DOWN PT, R5, R7, 0x8, 0x1f ;  /* 0x09001f0007057f89 */ /* 0x001fe800000e0000 */
[----:B------:R-:W0:-:S15]  /*1520*/  SHFL.DOWN PT, R4, R6, 0x8, 0x1f ;  /* 0x09001f0006047f89 */ /* 0x000e1e00000e0000 */
[----:B------:R-:W-:-:S15]  /*1530*/  NOP ;  /* 0x0000000000007918 */ /* 0x000fde0000000000 */
[----:B------:R-:W-:-:S15]  /*1540*/  NOP ;  /* 0x0000000000007918 */ /* 0x000fde0000000000 */
[----:B------:R-:W-:-:S13]  /*1550*/  NOP ;  /* 0x0000000000007918 */ /* 0x000fda0000000000 */
        /* <DEDUP_REMOVED lines=18> */
[----:B0-----:R0:W1:Y:S02]  /*1680*/  DADD R4, R14, R4 ;  /* 0x000000000e047229 */ /* 0x0010640000000004 */
[----:B01----:R-:W-:Y:S05]  /*1690*/  @P0 EXIT ;  /* 0x000000000000094d */ /* 0x003fea0003800000 */
[----:B------:R-:W0:Y:S01]  /*16a0*/  MUFU.RSQ64H R3, R5 ;  /* 0x0000000500037308 */ /* 0x000e220000001c00 */
[----:B------:R-:W-:Y:S01]  /*16b0*/  VIADD R2, R5, 0xfcb00000 ;  /* 0xfcb0000005027836 */ /* 0x000fe20000000000 */
[----:B------:R-:W-:Y:S01]  /*16c0*/  MOV R9, 0x3fd80000 ;  /* 0x3fd8000000097802 */ /* 0x000fe20000000f00 */
[----:B------:R-:W-:Y:S01]  /*16d0*/  IMAD.MOV.U32 R8, RZ, RZ, 0x0 ;  /* 0x00000000ff087424 */ /* 0x000fe200078e00ff */
[----:B------:R-:W-:Y:S02]  /*16e0*/  BSSY.RECONVERGENT B0, `(.L_x_463) ;  /* 0x0000030000007945 */ /* 0x000fe40003800200 */
[----:B------:R-:W-:Y:S01]  /*16f0*/  ISETP.GE.U32.AND P0, PT, R2, 0x7ca00000, PT ;  /* 0x7ca000000200780c */ /* 0x000fe20003f06070 */
        /* <DEDUP_REMOVED lines=37> */
[----:B01----:R-:W-:Y:S05]  /*1950*/  @!P0 BRA `(.L_x_464) ;  /* 0x0000000000208947 */ /* 0x003fea0003800000 */
[----:B------:R-:W-:Y:S01]  /*1960*/  IMAD.MOV.U32 R8, RZ, RZ, R4 ;  /* 0x000000ffff087224 */ /* 0x000fe200078e0004 */
[----:B------:R-:W-:Y:S01]  /*1970*/  MOV R9, R5 ;  /* 0x0000000500097202 */ /* 0x000fe20000000f00 */
[----:B------:R-:W-:Y:S02]  /*1980*/  IMAD.MOV.U32 R6, RZ, RZ, R10 ;  /* 0x000000ffff067224 */ /* 0x000fe400078e000a */
[----:B------:R-:W-:Y:S01]  /*1990*/  IMAD.MOV.U32 R4, RZ, RZ, R2 ;  /* 0x000000ffff047224 */ /* 0x000fe200078e0002 */
[----:B------:R-:W-:Y:S01]  /*19a0*/  MOV R2, 0x19e0 ;  /* 0x000019e000027802 */ /* 0x000fe20000000f00 */
[----:B------:R-:W-:Y:S02]  /*19b0*/  IMAD.MOV.U32 R10, RZ, RZ, R12 ;  /* 0x000000ffff0a7224 */ /* 0x000fe400078e000c */
[----:B------:R-:W-:-:S07]  /*19c0*/  IMAD.MOV.U32 R11, RZ, RZ, R13 ;  /* 0x000000ffff0b7224 */ /* 0x000fce00078e000d */
[----:B------:R-:W-:Y:S05]  /*19d0*/  CALL.REL.NOINC `($__internal_48_$__cuda_sm20_dsqrt_rn_f64_mediumpath_v1) ;  /* 0x00000004003c7944 */ /* 0x000fea0003c00000 */
.L_x_464:
[----:B------:R-:W-:Y:S05]  /*19e0*/  BSYNC.RECONVERGENT B0 ;  /* 0x0000000000007941 */ /* 0x000fea0003800200 */
.L_x_463:
[----:B------:R-:W0:Y:S02]  /*19f0*/  LDCU.64 UR4, c[0x0][0x380] ;  /* 0x00007000ff0477ac */ /* 0x000e240008000a00 */
[----:B0-----:R-:W-:-:S04]  /*1a00*/  ULEA UR4, UP0, UR6, UR4, 0x3 ;  /* 0x0000000406047291 */ /* 0x001fc8000f8018ff */
[----:B------:R-:W-:Y:S02]  /*1a10*/  ULEA.HI.X UR5, UR6, UR5, URZ, 0x3, UP0 ;  /* 0x0000000506057291 */ /* 0x000fe400080f1cff */
[----:B------:R-:W-:-:S04]  /*1a20*/  IMAD.U32 R2, RZ, RZ, UR4 ;  /* 0x00000004ff027e24 */ /* 0x000fc8000f8e00ff */
[----:B------:R-:W-:-:S05]  /*1a30*/  MOV R3, UR5 ;  /* 0x0000000500037c02 */ /* 0x000fca0008000f00 */
[----:B------:R-:W-:Y:S01]  /*1a40*/  STG.E.64 desc[UR8][R2.64], R8 ;  /* 0x0000000802007986 */ /* 0x000fe2000c101b08 */
[----:B------:R-:W-:Y:S05]  /*1a50*/  EXIT ;  /* 0x000000000000794d */ /* 0x000fea0003800000 */
        .weak           $__internal_47_$__cuda_sm20_div_u64
        .type           $__internal_47_$__cuda_sm20_div_u64,@function
        .size           $__internal_47_$__cuda_sm20_div_u64,($__internal_48_$__cuda_sm20_dsqrt_rn_f64_mediumpath_v1 - $__internal_47_$__cuda_sm20_div_u64)
$__internal_47_$__cuda_sm20_div_u64:
        /* <DEDUP_REMOVED lines=25> */
[----:B------:R-:W-:-:S03]  /*1bf0*/  IMAD.HI.U32 R22, R23, R27, RZ ;  /* 0x0000001b17167227 */ /* 0x000fc600078e00ff */
[----:B------:R-:W-:Y:S01]  /*1c00*/  IADD3.X R14, PT, PT, RZ, ~R15, RZ, P0, !PT ;  /* 0x8000000fff0e7210 */ /* 0x000fe200007fe4ff */
[----:B------:R-:W-:-:S04]  /*1c10*/  IMAD.MOV.U32 R15, RZ, RZ, RZ ;  /* 0x000000ffff0f7224 */ /* 0x000fc800078e00ff */
        /* <DEDUP_REMOVED lines=20> */
[----:B------:R-:W-:-:S05]  /*1d60*/  IMAD R15, R23, R10, R15 ;  /* 0x0000000a170f7224 */ /* 0x000fca00078e020f */
[----:B------:R-:W-:Y:S01]  /*1d70*/  IADD3.X R29, PT, PT, ~R15, R18, RZ, P1, !PT ;  /* 0x000000120f1d7210 */ /* 0x000fe20000ffe5ff */
[----:B------:R-:W-:Y:S01]  /*1d80*/  IMAD.X R18, RZ, RZ, R23, P2 ;  /* 0x000000ffff127224 */ /* 0x000fe200010e0617 */
[----:B------:R-:W-:Y:S02]  /*1d90*/  IADD3 R7, P1, PT, -R10, R27, RZ ;  /* 0x0000001b0a077210 */ /* 0x000fe40007f3e1ff */
[----:B------:R-:W-:-:S03]  /*1da0*/  ISETP.GE.U32.AND.EX P0, PT, R29, R11, PT, P0 ;  /* 0x0000000b1d00720c */ /* 0x000fc60003f06100 */
[----:B------:R-:W-:Y:S01]  /*1db0*/  IMAD.X R15, R29, 0x1, ~R11, P1 ;  /* 0x000000011d0f7824 */ /* 0x000fe200008e0e0b */
[----:B------:R-:W-:Y:S02]  /*1dc0*/  SEL R7, R7, R27, P0 ;  /* 0x0000001b07077207 */ /* 0x000fe40000000000 */
[----:B------:R-:W-:Y:S02]  /*1dd0*/  SEL R14, R14, R25, P0 ;  /* 0x000000190e0e7207 */ /* 0x000fe40000000000 */
[----:B------:R-:W-:Y:S02]  /*1de0*/  SEL R15, R15, R29, P0 ;  /* 0x0000001d0f0f7207 */ /* 0x000fe40000000000 */
[----:B------:R-:W-:Y:S02]  /*1df0*/  SEL R23, R18, R23, P0 ;  /* 0x0000001712177207 */ /* 0x000fe40000000000 */
[----:B------:R-:W-:Y:S02]  /*1e00*/  ISETP.GE.U32.AND P0, PT, R7, R10, PT ;  /* 0x0000000a0700720c */ /* 0x000fe40003f06070 */
[----:B------:R-:W-:-:S02]  /*1e10*/  IADD3 R7, P2, PT, R14, 0x1, RZ ;  /* 0x000000010e077810 */ /* 0x000fc40007f5e0ff */
[----:B------:R-:W-:Y:S02]  /*1e20*/  ISETP.GE.U32.AND.EX P0, PT, R15, R11, PT, P0 ;  /* 0x0000000b0f00720c */ /* 0x000fe40003f06100 */
[----:B------:R-:W-:Y:S01]  /*1e30*/  ISETP.NE.U32.AND P1, PT, R10, RZ, PT ;  /* 0x000000ff0a00720c */ /* 0x000fe20003f25070 */
[----:B------:R-:W-:Y:S01]  /*1e40*/  IMAD.X R18, RZ, RZ, R23, P2 ;  /* 0x000000ffff127224 */ /* 0x000fe200010e0617 */
[----:B------:R-:W-:Y:S01]  /*1e50*/  SEL R7, R7, R14, P0 ;  /* 0x0000000e07077207 */ /* 0x000fe20000000000 */
[----:B------:R-:W-:Y:S01]  /*1e60*/  IMAD.MOV.U32 R14, RZ, RZ, R16 ;  /* 0x000000ffff0e7224 */ /* 0x000fe200078e0010 */
[----:B------:R-:W-:Y:S02]  /*1e70*/  MOV R15, 0x0 ;  /* 0x00000000000f7802 */ /* 0x000fe40000000f00 */
[----:B------:R-:W-:Y:S02]  /*1e80*/  ISETP.NE.AND.EX P1, PT, R11, RZ, PT, P1 ;  /* 0x000000ff0b00720c */ /* 0x000fe40003f25310 */
[----:B------:R-:W-:-:S02]  /*1e90*/  SEL R18, R18, R23, P0 ;  /* 0x0000001712127207 */ /* 0x000fc40000000000 */
[----:B------:R-:W-:Y:S02]  /*1ea0*/  SEL R7, R7, 0xffffffff, P1 ;  /* 0xffffffff07077807 */ /* 0x000fe40000800000 */
[----:B------:R-:W-:Y:S01]  /*1eb0*/  SEL R18, R18, 0xffffffff, P1 ;  /* 0xffffffff12127807 */ /* 0x000fe20000800000 */
[----:B------:R-:W-:Y:S06]  /*1ec0*/  RET.REL.NODEC R14 `(_ZN2at6native55_GLOBAL__N__6c1c77d0_17_DistanceKernel_cu_7dd49032_311422pdist_kernel_cuda_implIdNS1_5distsIdE3twoEEEvPT_PKS6_llS6_dd) ;  /* 0xffffffe00e4c7950 */ /* 0x000fec0003c3ffff */
        .weak           $__internal_48_$__cuda_sm20_dsqrt_rn_f64_mediumpath_v1
        .type           $__internal_48_$__cuda_sm20_dsqrt_rn_f64_mediumpath_v1,@function
        .size           $__internal_48_$__cuda_sm20_dsqrt_rn_f64_mediumpath_v1,(.L_x_834 - $__internal_48_$__cuda_sm20_dsqrt_rn_f64_mediumpath_v1)
$__internal_48_$__cuda_sm20_dsqrt_rn_f64_mediumpath_v1:
[----:B------:R-:W-:Y:S01]  /*1ed0*/  ISETP.GE.U32.AND P0, PT, R4, -0x3400000, PT ;  /* 0xfcc000000400780c */ /* 0x000fe20003f06070 */
[----:B------:R-:W-:Y:S01]  /*1ee0*/  BSSY.RECONVERGENT B1, `(.L_x_465) ;  /* 0x000004b000017945 */ /* 0x000fe20003800200 */
[----:B------:R-:W-:Y:S02]  /*1ef0*/  IMAD.MOV.U32 R4, RZ, RZ, R14 ;  /* 0x000000ffff047224 */ /* 0x000fe400078e000e */
[----:B------:R-:W-:-:S09]  /*1f00*/  IMAD.MOV.U32 R5, RZ, RZ, R15 ;  /* 0x000000ffff057224 */ /* 0x000fd200078e000f */
        /* <DEDUP_REMOVED lines=16> */
.L_x_466:
[----:B------:R-:W0:Y:S02]  /*2010*/  DSETP.NE.AND P0, PT, R8, RZ, PT ;  /* 0x000000ff0800722a */ /* 0x000e240003f05000 */
[----:B0-----:R-:W-:Y:S05]  /*2020*/  @!P0 BRA `(.L_x_468) ;  /* 0x0000000000d48947 */ /* 0x001fea0003800000 */
[----:B------:R-:W-:-:S13]  /*2030*/  ISETP.GE.AND P0, PT, R9, RZ, PT ;  /* 0x000000ff0900720c */ /* 0x000fda0003f06270 */
[----:B------:R-:W-:Y:S01]  /*2040*/  @!P0 IMAD.MOV.U32 R4, RZ, RZ, 0x0 ;  /* 0x00000000ff048424 */ /* 0x000fe200078e00ff */
[----:B------:R-:W-:Y:S01]  /*2050*/  @!P0 MOV R5, 0xfff80000 ;  /* 0xfff8000000058802 */ /* 0x000fe20000000f00 */
        /* <DEDUP_REMOVED lines=50> */
.L_x_468:
[----:B------:R0:W1:Y:S02]  /*2380*/  DADD R4, R8, R8 ;  /* 0x0000000008047229 */ /* 0x0000640000000008 */
.L_x_467:
[----:B------:R-:W-:Y:S05]  /*2390*/  BSYNC.RECONVERGENT B1 ;  /* 0x0000000000017941 */ /* 0x000fea0003800200 */
.L_x_465:
[----:B------:R-:W-:Y:S02]  /*23a0*/  IMAD.MOV.U32 R3, RZ, RZ, 0x0 ;  /* 0x00000000ff037424 */ /* 0x000fe400078e00ff */
[----:B01----:R-:W-:Y:S02]  /*23b0*/  IMAD.MOV.U32 R8, RZ, RZ, R4 ;  /* 0x000000ffff087224 */ /* 0x003fe400078e0004 */
[----:B------:R-:W-:Y:S01]  /*23c0*/  IMAD.MOV.U32 R9, RZ, RZ, R5 ;  /* 0x000000ffff097224 */ /* 0x000fe200078e0005 */
[----:B------:R-:W-:Y:S06]  /*23d0*/  RET.REL.NODEC R2 `(_ZN2at6native55_GLOBAL__N__6c1c77d0_17_DistanceKernel_cu_7dd49032_311422pdist_kernel_cuda_implIdNS1_5distsIdE3twoEEEvPT_PKS6_llS6_dd) ;  /* 0xffffffdc02087950 */ /* 0x000fec0003c3ffff */
.L_x_469:
        /* <DEDUP_REMOVED lines=10> */
.L_x_834:


//--------------------- .text._ZN2at6native55_GLOBAL__N__6c1c77d0_17_DistanceKernel_cu_7dd49032_311422pdist_kernel_cuda_implIdNS1_5distsIdE3oneEEEvPT_PKS6_llS6_dd --------------------------
	.section	.text._ZN2at6native55_GLOBAL__N__6c1c77d0_17_DistanceKernel_cu_7dd49032_311422pdist_kernel_cuda_implIdNS1_5distsIdE3oneEEEvPT_PKS6_llS6_dd,"ax",@progbits
	.align	128
.text._ZN2at6native55_GLOBAL__N__6c1c77d0_17_DistanceKernel_cu_7dd49032_311422pdist_kernel_cuda_implIdNS1_5distsIdE3oneEEEvPT_PKS6_llS6_dd:
        .type           _ZN2at6native55_GLOBAL__N__6c1c77d0_17_DistanceKernel_cu_7dd49032_311422pdist_kernel_cuda_implIdNS1_5distsIdE3oneEEEvPT_PKS6_llS6_dd,@function
        .size           _ZN2at6native55_GLOBAL__N__6c1c77d0_17_DistanceKernel_cu_7dd49032_311422pdist_kernel_cuda_implIdNS1_5distsIdE3oneEEEvPT_PKS6_llS6_dd,(.L_x_837 - _ZN2at6native55_GLOBAL__N__6c1c77d0_17_DistanceKernel_cu_7dd49032_311422pdist_kernel_cuda_implIdNS1_5distsIdE3oneEEEvPT_PKS6_llS6_dd)
        .other          _ZN2at6native55_GLOBAL__N__6c1c77d0_17_DistanceKernel_cu_7dd49032_311422pdist_kernel_cuda_implIdNS1_5distsIdE3oneEEEvPT_PKS6_llS6_dd,@"STO_CUDA_ENTRY STV_DEFAULT"
_ZN2at6native55_GLOBAL__N__6c1c77d0_17_DistanceKernel_cu_7dd49032_311422pdist_kernel_cuda_implIdNS1_5distsIdE3oneEEEvPT_PKS6_llS6_dd:
        /* <DEDUP_REMOVED lines=58> */
[----:B------:R-:W-:Y:S05]  /*03a0*/  CALL.REL.NOINC `($__internal_50_$__cuda_sm20_dsqrt_rn_f64_mediumpath_v1) ;  /* 0x0000001400d47944 */ /* 0x000fea0003c00000 */
[----:B------:R-:W-:Y:S02]  /*03b0*/  IMAD.MOV.U32 R2, RZ, RZ, R6 ;  /* 0x000000ffff027224 */ /* 0x000fe400078e0006 */
[----:B------:R-:W-:-:S07]  /*03c0*/  IMAD.MOV.U32 R3, RZ, RZ, R7 ;  /* 0x000000ffff037224 */ /* 0x000fce00078e0007 */
.L_x_470:
        /* <DEDUP_REMOVED lines=50> */
[C---:B------:R-:W-:Y:S01]  /*06f0*/  IMAD.WIDE.U32 R6, R10.reuse, UR10, RZ ;  /* 0x0000000a0a067c25 */ /* 0x040fe2000f8e00ff */
[----:B------:R-:W-:Y:S02]  /*0700*/  IADD3.X R12, PT, PT, RZ, R19, RZ, P0, !PT ;  /* 0x00000013ff0c7210 */ /* 0x000fe400007fe4ff */
[C---:B------:R-:W-:Y:S01]  /*0710*/  LEA R13, P0, R15.reuse, UR4, 0x3 ;  /* 0x000000040f0d7c11 */ /* 0x040fe2000f8018ff */
[----:B------:R-:W-:Y:S01]  /*0720*/  IMAD R17, R10, UR11, R5 ;  /* 0x0000000b0a117c24 */ /* 0x000fe2000f8e0205 */
[----:B------:R-:W-:Y:S01]  /*0730*/  LEA R5, P1, R6, UR4, 0x3 ;  /* 0x0000000406057c11 */ /* 0x000fe2000f8218ff */
[----:B------:R-:W-:Y:S01]  /*0740*/  IMAD.WIDE.U32 R10, R0, 0x8, RZ ;  /* 0x00000008000a7825 */ /* 0x000fe200078e00ff */
[----:B------:R-:W-:-:S02]  /*0750*/  LEA.HI.X R15, R15, UR5, R12, 0x3, P0 ;  /* 0x000000050f0f7c11 */ /* 0x000fc400080f1c0c */
[----:B------:R-:W-:Y:S01]  /*0760*/  SHF.L.U64.HI R19, R4, 0x3, R19 ;  /* 0x0000000304137819 */ /* 0x000fe20000010213 */
[----:B------:R-:W-:Y:S01]  /*0770*/  IMAD.IADD R7, R7, 0x1, R17 ;  /* 0x0000000107077824 */ /* 0x000fe200078e0211 */
[----:B------:R-:W-:Y:S01]  /*0780*/  IADD3 R12, P0, PT, R10, R13, RZ ;  /* 0x0000000d0a0c7210 */ /* 0x000fe20007f1e0ff */
[----:B------:R-:W-:Y:S02]  /*0790*/  IMAD.SHL.U32 R17, R4, 0x8, RZ ;  /* 0x0000000804117824 */ /* 0x000fe400078e00ff */
[----:B------:R-:W-:Y:S01]  /*07a0*/  IMAD.MOV.U32 R4, RZ, RZ, R9 ;  /* 0x000000ffff047224 */ /* 0x000fe200078e0009 */
[----:B------:R-:W-:Y:S01]  /*07b0*/  LEA.HI.X R18, R6, UR5, R7, 0x3, P1 ;  /* 0x0000000506127c11 */ /* 0x000fe200088f1c07 */
[----:B------:R-:W-:Y:S01]  /*07c0*/  IMAD.X R13, R11, 0x1, R15, P0 ;  /* 0x000000010b0d7824 */ /* 0x000fe200000e060f */
[CC--:B------:R-:W-:Y:S02]  /*07d0*/  ISETP.GT.U32.AND P1, PT, R12.reuse, R5.reuse, PT ;  /* 0x000000050c00720c */ /* 0x0c0fe40003f24070 */
[----:B------:R-:W-:-:S02]  /*07e0*/  ISETP.GE.U32.AND P0, PT, R12, R5, PT ;  /* 0x000000050c00720c */ /* 0x000fc40003f06070 */
[CC--:B------:R-:W-:Y:S02]  /*07f0*/  ISETP.GT.U32.AND.EX P1, PT, R13.reuse, R18.reuse, PT, P1 ;  /* 0x000000120d00720c */ /* 0x0c0fe40003f24110 */
[CC--:B------:R-:W-:Y:S02]  /*0800*/  ISETP.GE.U32.AND.EX P0, PT, R13.reuse, R18.reuse, PT, P0 ;  /* 0x000000120d00720c */ /* 0x0c0fe40003f06100 */
[----:B------:R-:W-:Y:S01]  /*0810*/  SEL R7, R12, R5, P1 ;  /* 0x000000050c077207 */ /* 0x000fe20000800000 */
[----:B------:R-:W-:Y:S01]  /*0820*/  IMAD.MOV.U32 R5, RZ, RZ, R8 ;  /* 0x000000ffff057224 */ /* 0x000fe200078e0008 */
[----:B------:R-:W-:Y:S02]  /*0830*/  SEL R6, RZ, 0x1, P0 ;  /* 0x00000001ff067807 */ /* 0x000fe40000000000 */
[----:B------:R-:W-:Y:S02]  /*0840*/  SEL R18, R13, R18, P1 ;  /* 0x000000120d127207 */ /* 0x000fe40000800000 */
[----:B------:R-:W-:-:S02]  /*0850*/  IADD3 R7, P1, P2, R7, -R12, -R6 ;  /* 0x8000000c07077210 */ /* 0x000fc40007a3e806 */
        /* <DEDUP_REMOVED lines=12> */
[----:B0-----:R-:W-:Y:S01]  /*0920*/  MOV R14, RZ ;  /* 0x000000ff000e7202 */ /* 0x001fe20000000f00 */
        /* <DEDUP_REMOVED lines=13> */
.L_x_474:
[----:B------:R-:W-:-:S07]  /*0a00*/  MOV R16, 0xa20 ;  /* 0x00000a2000107802 */ /* 0x000fce0000000f00 */
[----:B------:R-:W-:Y:S05]  /*0a10*/  CALL.REL.NOINC `($__internal_49_$__cuda_sm20_div_u64) ;  /* 0x0000000c001c7944 */ /* 0x000fea0003c00000 */
[----:B------:R-:W-:Y:S01]  /*0a20*/  IMAD.MOV.U32 R14, RZ, RZ, R7 ;  /* 0x000000ffff0e7224 */ /* 0x000fe200078e0007 */
[----:B------:R-:W-:-:S07]  /*0a30*/  MOV R15, R18 ;  /* 0x00000012000f7202 */ /* 0x000fce0000000f00 */
.L_x_475:
[----:B------:R-:W-:Y:S05]  /*0a40*/  BSYNC.RECONVERGENT B1 ;  /* 0x0000000000017941 */ /* 0x000fea0003800200 */
.L_x_473:
        /* <DEDUP_REMOVED lines=20> */
[----:B------:R-:W-:Y:S01]  /*0b90*/  IMAD.MOV.U32 R5, RZ, RZ, R23 ;  /* 0x000000ffff057224 */ /* 0x000fe200078e0017 */
[----:B------:R-:W-:-:S07]  /*0ba0*/  IADD3.X R23, PT, PT, RZ, -0x1, RZ, P0, !PT ;  /* 0xffffffffff177810 */ /* 0x000fce00007fe4ff */
.L_x_479:
        /* <DEDUP_REMOVED lines=16> */
[----:B-1----:R0:W1:Y:S02]  /*0cb0*/  DADD R14, |R20|, R14 ;  /* 0x00000000140e7229 */ /* 0x002064000000020e */
[----:B01----:R-:W-:Y:S05]  /*0cc0*/  @P0 BRA `(.L_x_479) ;  /* 0xfffffffc00b80947 */ /* 0x003fea000383ffff */
[----:B------:R-:W-:Y:S05]  /*0cd0*/  BSYNC.RECONVERGENT B2 ;  /* 0x0000000000027941 */ /* 0x000fea0003800200 */
.L_x_478:
[----:B------:R-:W-:Y:S01]  /*0ce0*/  IADD3 R4, P0, PT, R22, R25, RZ ;  /* 0x0000001916047210 */ /* 0x000fe20007f1e0ff */
[----:B------:R-:W-:Y:S02]  /*0cf0*/  IMAD.MOV.U32 R8, RZ, RZ, R6 ;  /* 0x000000ffff087224 */ /* 0x000fe400078e0006 */
[----:B------:R-:W-:Y:S02]  /*0d00*/  IMAD.MOV.U32 R9, RZ, RZ, R7 ;  /* 0x000000ffff097224 */ /* 0x000fe400078e0007 */
[----:B------:R-:W-:-:S08]  /*0d10*/  IMAD.X R5, R5, 0x1, R3, P0 ;  /* 0x0000000105057824 */ /* 0x000fd000000e0603 */
.L_x_477:
[----:B------:R-:W-:Y:S05]  /*0d20*/  BSYNC.RECONVERGENT B1 ;  /* 0x0000000000017941 */ /* 0x000fea0003800200 */
.L_x_476:
[----:B------:R-:W-:-:S04]  /*0d30*/  ISETP.GE.U32.AND P0, PT, R16, 0x3, PT ;  /* 0x000000031000780c */ /* 0x000fc80003f06070 */
[----:B------:R-:W-:-:S13]  /*0d40*/  ISETP.GE.U32.AND.EX P0, PT, R18, RZ, PT, P0 ;  /* 0x000000ff1200720c */ /* 0x000fda0003f06100 */
[----:B------:R-:W-:Y:S05]  /*0d50*/  @!P0 BRA `(.L_x_472) ;  /* 0x0000000400108947 */ /* 0x000fea0003800000 */
[----:B------:R-:W0:Y:S01]  /*0d60*/  LDC.64 R16, c[0x0][0x398] ;  /* 0x0000e600ff107b82 */ /* 0x000e220000000a00 */
[----:B------:R-:W-:Y:S01]  /*0d70*/  MOV R28, RZ ;  /* 0x000000ff001c7202 */ /* 0x000fe20000000f00 */
[----:B------:R-:W-:Y:S01]  /*0d80*/  IMAD.MOV.U32 R25, RZ, RZ, RZ ;  /* 0x000000ffff197224 */ /* 0x000fe200078e00ff */
[----:B0-----:R-:W-:-:S04]  /*0d90*/  LEA R24, P0, R16, R12, 0x3 ;  /* 0x0000000c10187211 */ /* 0x001fc800078018ff */
[----:B------:R-:W-:-:S09]  /*0da0*/  LEA.HI.X R3, R16, R13, R17, 0x3, P0 ;  /* 0x0000000d10037211 */ /* 0x000fd200000f1c11 */
.L_x_480:
[-C--:B------:R-:W-:Y:S02]  /*0db0*/  IADD3 R18, P0, PT, R4, R28.reuse, RZ ;  /* 0x0000001c04127210 */ /* 0x080fe40007f1e0ff */
[----:B------:R-:W-:-:S03]  /*0dc0*/  IADD3 R20, P1, PT, R6, R28, RZ ;  /* 0x0000001c06147210 */ /* 0x000fc60007f3e0ff */
[--C-:B------:R-:W-:Y:S02]  /*0dd0*/  IMAD.X R19, R5, 0x1, R25.reuse, P0 ;  /* 0x0000000105137824 */ /* 0x100fe400000e0619 */
[----:B------:R-:W-:Y:S01]  /*0de0*/  IMAD.X R21, R7, 0x1, R25, P1 ;  /* 0x0000000107157824 */ /* 0x000fe200008e0619 */
[C---:B------:R-:W-:Y:S02]  /*0df0*/  IADD3 R22, P0, PT, R10.reuse, R20, RZ ;  /* 0x000000140a167210 */ /* 0x040fe40007f1e0ff */
[----:B------:R-:W-:Y:S01]  /*0e00*/  IADD3 R26, P1, PT, R10, R18, RZ ;  /* 0x000000120a1a7210 */ /* 0x000fe20007f3e0ff */
[----:B------:R-:W2:Y:S02]  /*0e10*/  LDG.E.64 R12, desc[UR8][R18.64] ;  /* 0x00000008120c7981 */ /* 0x000ea4000c1e1b00 */
[C---:B------:R-:W-:Y:S02]  /*0e20*/  IMAD.X R23, R11.reuse, 0x1, R21, P0 ;  /* 0x000000010b177824 */ /* 0x040fe400000e0615 */
[----:B------:R-:W2:Y:S01]  /*0e30*/  LDG.E.64 R16, desc[UR8][R20.64] ;  /* 0x0000000814107981 */ /* 0x000ea2000c1e1b00 */
[----:B------:R-:W-:-:S05]  /*0e40*/  IMAD.X R27, R11, 0x1, R19, P1 ;  /* 0x000000010b1b7824 */ /* 0x000fca00008e0613 */
[----:B------:R-:W3:Y:S04]  /*0e50*/  LDG.E.64 R18, desc[UR8][R26.64] ;  /* 0x000000081a127981 */ /* 0x000ee8000c1e1b00 */
[----:B------:R0:W3:Y:S01]  /*0e60*/  LDG.E.64 R20, desc[UR8][R22.64] ;  /* 0x0000000816147981 */ /* 0x0000e2000c1e1b00 */
[----:B--2---:R1:W2:Y:S02]  /*0e70*/  DADD R12, R16, -R12 ;  /* 0x00000000100c7229 */ /* 0x0042a4000000080c */
[----:B-1----:R-:W-:-:S04]  /*0e80*/  IADD3 R16, P1, PT, R10, R26, RZ ;  /* 0x0000001a0a107210 */ /* 0x002fc80007f3e0ff */
[----:B------:R-:W-:-:S15]  /*0e90*/  IADD3.X R17, PT, PT, R11, R27, RZ, P1, !PT ;  /* 0x0000001b0b117210 */ /* 0x000fde0000ffe4ff */
[----:B------:R-:W-:-:S15]  /*0ea0*/  NOP ;  /* 0x0000000000007918 */ /* 0x000fde0000000000 */
[----:B------:R-:W-:-:S15]  /*0eb0*/  NOP ;  /* 0x0000000000007918 */ /* 0x000fde0000000000 */
[----:B------:R-:W-:-:S13]  /*0ec0*/  NOP ;  /* 0x0000000000007918 */ /* 0x000fda0000000000 */
[----:B--2---:R1:W-:Y:S02]  /*0ed0*/  DADD R12, |R12|, R14 ;  /* 0x000000000c0c7229 */ /* 0x0043e4000000020e */
[C---:B-1----:R-:W-:Y:S02]  /*0ee0*/  IADD3 R14, P0, PT, R10.reuse, R22, RZ ;  /* 0x000000160a0e7210 */ /* 0x042fe40007f1e0ff */
[----:B0-----:R-:W-:-:S03]  /*0ef0*/  IADD3 R22, P1, PT, R10, R16, RZ ;  /* 0x000000100a167210 */ /* 0x001fc60007f3e0ff */
[C---:B------:R-:W-:Y:S02]  /*0f00*/  IMAD.X R15, R11.reuse, 0x1, R23, P0 ;  /* 0x000000010b0f7824 */ /* 0x040fe400000e0617 */
        /* <DEDUP_REMOVED lines=18> */
[----:B-1----:R-:W-:-:S15]  /*1030*/  DADD R12, R12, |R18| ;  /* 0x000000000c0c7229 */ /* 0x002fde0000000412 */
[----:B------:R-:W-:-:S15]  /*1040*/  NOP ;  /* 0x0000000000007918 */ /* 0x000fde0000000000 */
[----:B------:R-:W-:-:S15]  /*1050*/  NOP ;  /* 0x0000000000007918 */ /* 0x000fde0000000000 */
[----:B------:R-:W-:-:S15]  /*1060*/  NOP ;  /* 0x0000000000007918 */ /* 0x000fde0000000000 */
[----:B------:R-:W-:-:S04]  /*1070*/  NOP ;  /* 0x0000000000007918 */ /* 0x000fc80000000000 */
[----:B--2---:R0:W1:Y:S02]  /*1080*/  DADD R18, R14, -R16 ;  /* 0x000000000e127229 */ /* 0x0040640000000810 */
[----:B0-----:R-:W-:-:S05]  /*1090*/  IMAD.X R14, R29, 0x1, R9, P1 ;  /* 0x000000011d0e7824 */ /* 0x001fca00008e0609 */
[----:B------:R-:W-:-:S15]  /*10a0*/  ISETP.GE.U32.AND.EX P0, PT, R14, R3, PT, P0 ;  /* 0x000000030e00720c */ /* 0x000fde0003f06100 */
[----:B------:R-:W-:-:S15]  /*10b0*/  NOP ;  /* 0x0000000000007918 */ /* 0x000fde0000000000 */
[----:B------:R-:W-:-:S15]  /*10c0*/  NOP ;  /* 0x0000000000007918 */ /* 0x000fde0000000000 */
[----:B------:R-:W-:-:S12]  /*10d0*/  NOP ;  /* 0x0000000000007918 */ /* 0x000fd80000000000 */
[----:B-1----:R-:W-:-:S15]  /*10e0*/  DADD R12, R12, |R18| ;  /* 0x000000000c0c7229 */ /* 0x002fde0000000412 */
        /* <DEDUP_REMOVED lines=9> */
[----:B0-----:R0:W1:Y:S02]  /*1180*/  DADD R14, R12, |R18| ;  /* 0x000000000c0e7229 */ /* 0x0010640000000412 */
[----:B01----:R-:W-:Y:S05]  /*1190*/  @!P0 BRA `(.L_x_480) ;  /* 0xfffffffc00048947 */ /* 0x003fea000383ffff */
.L_x_472:
[----:B------:R-:W-:Y:S05]  /*11a0*/  BSYNC.RECONVERGENT B0 ;  /* 0x0000000000007941 */ /* 0x000fea0003800200 */
.L_x_471:
        /* <DEDUP_REMOVED lines=67> */
[----:B0-----:R0:W1:Y:S04]  /*15e0*/  SHFL.DOWN PT, R3, R13, 0x1, 0x1f ;  /* 0x08201f000d037f89 */ /* 0x00106800000e0000 */
[----:B------:R0:W2:Y:S01]  /*15f0*/  SHFL.DOWN PT, R2, R12, 0x1, 0x1f ;  /* 0x08201f000c027f89 */ /* 0x0000a200000e0000 */
[----:B------:R-:W-:Y:S05]  /*1600*/  @P0 EXIT ;  /* 0x000000000000094d */ /* 0x000fea0003800000 */
[----:B------:R-:W3:Y:S01]  /*1610*/  LDCU.64 UR4, c[0x0][0x380] ;  /* 0x00007000ff0477ac */ /* 0x000ee20008000a00 */
[----:B-12---:R-:W1:Y:S01]  /*1620*/  DADD R2, R12, R2 ;  /* 0x000000000c027229 */ /* 0x006e620000000002 */
[----:B---3--:R-:W-:-:S04]  /*1630*/  ULEA UR4, UP0, UR6, UR4, 0x3 ;  /* 0x0000000406047291 */ /* 0x008fc8000f8018ff */
[----:B------:R-:W-:Y:S02]  /*1640*/  ULEA.HI.X UR5, UR6, UR5, URZ, 0x3, UP0 ;  /* 0x0000000506057291 */ /* 0x000fe400080f1cff */
[----:B------:R-:W-:-:S04]  /*1650*/  MOV R4, UR4 ;  /* 0x0000000400047c02 */ /* 0x000fc80008000f00 */
[----:B------:R-:W-:-:S05]  /*1660*/  IMAD.U32 R5, RZ, RZ, UR5 ;  /* 0x00000005ff057e24 */ /* 0x000fca000f8e00ff */
[----:B-1----:R-:W-:Y:S01]  /*1670*/  STG.E.64 desc[UR8][R4.64], R2 ;  /* 0x0000000204007986 */ /* 0x002fe2000c101b08 */
[----:B------:R-:W-:Y:S05]  /*1680*/  EXIT ;  /* 0x000000000000794d */ /* 0x000fea0003800000 */
        .weak           $__internal_49_$__cuda_sm20_div_u64
        .type           $__internal_49_$__cuda_sm20_div_u64,@function
        .size           $__internal_49_$__cuda_sm20_div_u64,($__internal_50_$__cuda_sm20_dsqrt_rn_f64_mediumpath_v1 - $__internal_49_$__cuda_sm20_div_u64)
$__internal_49_$__cuda_sm20_div_u64:
        /* <DEDUP_REMOVED lines=70> */
[----:B------:R-:W-:Y:S06]  /*1af0*/  RET.REL.NODEC R14 `(_ZN2at6native55_GLOBAL__N__6c1c77d0_17_DistanceKernel_cu_7dd49032_311422pdist_kernel_cuda_implIdNS1_5distsIdE3oneEEEvPT_PKS6_llS6_dd) ;  /* 0xffffffe40e407950 */ /* 0x000fec0003c3ffff */
        .weak           $__internal_50_$__cuda_sm20_dsqrt_rn_f64_mediumpath_v1
        .type           $__internal_50_$__cuda_sm20_dsqrt_rn_f64_mediumpath_v1,@function
        .size           $__internal_50_$__cuda_sm20_dsqrt_rn_f64_mediumpath_v1,(.L_x_837 - $__internal_50_$__cuda_sm20_dsqrt_rn_f64_mediumpath_v1)
$__internal_50_$__cuda_sm20_dsqrt_rn_f64_mediumpath_v1:
        /* <DEDUP_REMOVED lines=18> */
.L_x_481:
        /* <DEDUP_REMOVED lines=55> */
.L_x_483:
[----:B------:R0:W1:Y:S02]  /*1f90*/  DADD R6, R4, R4 ;  /* 0x0000000004067229 */ /* 0x0000640000000004 */
.L_x_482:
[----:B------:R-:W-:-:S04]  /*1fa0*/  IMAD.MOV.U32 R3, RZ, RZ, 0x0 ;  /* 0x00000000ff037424 */ /* 0x000fc800078e00ff */
[----:B01----:R-:W-:Y:S05]  /*1fb0*/  RET.REL.NODEC R2 `(_ZN2at6native55_GLOBAL__N__6c1c77d0_17_DistanceKernel_cu_7dd49032_311422pdist_kernel_cuda_implIdNS1_5distsIdE3oneEEEvPT_PKS6_llS6_dd) ;  /* 0xffffffe002107950 */ /* 0x003fea0003c3ffff */
.L_x_484:
        /* <DEDUP_REMOVED lines=12> */
.L_x_837:


//--------------------- .text._ZN2at6native55_GLOBAL__N__6c1c77d0_17_DistanceKernel_cu_7dd49032_311422pdist_kernel_cuda_implIdNS1_5distsIdE4zeroEEEvPT_PKS6_llS6_dd --------------------------
	.section	.text._ZN2at6native55_GLOBAL__N__6c1c77d0_17_DistanceKernel_cu_7dd49032_311422pdist_kernel_cuda_implIdNS1_5distsIdE4zeroEEEvPT_PKS6_llS6_dd,"ax",@progbits
	.align	128
.text._ZN2at6native55_GLOBAL__N__6c1c77d0_17_DistanceKernel_cu_7dd49032_311422pdist_kernel_cuda_implIdNS1_5distsIdE4zeroEEEvPT_PKS6_llS6_dd:
        .type           _ZN2at6native55_GLOBAL__N__6c1c77d0_17_DistanceKernel_cu_7dd49032_311422pdist_kernel_cuda_implIdNS1_5distsIdE4zeroEEEvPT_PKS6_llS6_dd,@function
        .size           _ZN2at6native55_GLOBAL__N__6c1c77d0_17_DistanceKernel_cu_7dd49032_311422pdist_kernel_cuda_implIdNS1_5distsIdE4zeroEEEvPT_PKS6_llS6_dd,(.L_x_840 - _ZN2at6native55_GLOBAL__N__6c1c77d0_17_DistanceKernel_cu_7dd49032_311422pdist_kernel_cuda_implIdNS1_5distsIdE4zeroEEEvPT_PKS6_llS6_dd)
        .other          _ZN2at6native55_GLOBAL__N__6c1c77d0_17_DistanceKernel_cu_7dd49032_311422pdist_kernel_cuda_implIdNS1_5distsIdE4zeroEEEvPT_PKS6_llS6_dd,@"STO_CUDA_ENTRY STV_DEFAULT"
_ZN2at6native55_GLOBAL__N__6c1c77d0_17_DistanceKernel_cu_7dd49032_311422pdist_kernel_cuda_implIdNS1_5distsIdE4zeroEEEvPT_PKS6_llS6_dd:
        /* <DEDUP_REMOVED lines=58> */
[----:B------:R-:W-:Y:S05]  /*03a0*/  CALL.REL.NOINC `($__internal_52_$__cuda_sm20_dsqrt_rn_f64_mediumpath_v1) ;  /* 0x0000001800fc7944 */ /* 0x000fea0003c00000 */
.L_x_485:
[----:B------:R-:W0:Y:S01]  /*03b0*/  LDCU.64 UR4, c[0x0][0x3a8] ;  /* 0x00007500ff0477ac */ /* 0x000e220008000a00 */
[----:B------:R-:W1:Y:S01]  /*03c0*/  S2R R9, SR_TID.X ;  /* 0x0000000000097919 */ /* 0x000e620000002100 */
[----:B------:R-:W-:Y:S01]  /*03d0*/  BSSY.RECONVERGENT B0, `(.L_x_486) ;  /* 0x0000127000007945 */ /* 0x000fe20003800200 */
[----:B------:R-:W-:Y:S01]  /*03e0*/  CS2R R16, SRZ ;  /* 0x0000000000107805 */ /* 0x000fe2000001ff00 */
        /* <DEDUP_REMOVED lines=29> */
[----:B-1----:R-:W-:-:S03]  /*05c0*/  ISETP.GE.U32.AND P0, PT, R9, UR10, PT ;  /* 0x0000000a09007c0c */ /* 0x002fc6000bf06070 */
[----:B------:R-:W-:Y:S01]  /*05d0*/  IMAD R3, R10, UR10, RZ ;  /* 0x0000000a0a037c24 */ /* 0x000fe2000f8e02ff */
[----:B------:R-:W-:Y:S01]  /*05e0*/  ISETP.GE.AND.EX P0, PT, RZ, UR11, PT, P0 ;  /* 0x0000000bff007c0c */ /* 0x000fe2000bf06300 */
[----:B------:R-:W-:Y:S01]  /*05f0*/  IMAD R11, R5, UR10, RZ ;  /* 0x0000000a050b7c24 */ /* 0x000fe2000f8e02ff */
[----:B------:R-:W-:Y:S01]  /*0600*/  IADD3 R8, P1, PT, R9, R20, RZ ;  /* 0x0000001409087210 */ /* 0x000fe20007f3e0ff */
[----:B------:R-:W-:Y:S02]  /*0610*/  IMAD R3, R0, UR11, R3 ;  /* 0x0000000b00037c24 */ /* 0x000fe4000f8e0203 */
[----:B------:R-:W-:Y:S01]  /*0620*/  IMAD R11, R4, UR11, R11 ;  /* 0x0000000b040b7c24 */ /* 0x000fe2000f8e020b */
[----:B---3--:R-:W-:Y:S01]  /*0630*/  LEA R7, P2, R8, UR4, 0x3 ;  /* 0x0000000408077c11 */ /* 0x008fe2000f8418ff */
[----:B------:R-:W-:-:S04]  /*0640*/  IMAD.IADD R0, R21, 0x1, R3 ;  /* 0x0000000115007824 */ /* 0x000fc800078e0203 */
        /* <DEDUP_REMOVED lines=22> */
[CC--:B------:R-:W-:Y:S02]  /*07b0*/  ISETP.GE.U32.AND P0, PT, R6.reuse, R23.reuse, PT ;  /* 0x000000170600720c */ /* 0x0c0fe40003f06070 */
[CC--:B------:R-:W-:Y:S02]  /*07c0*/  ISETP.GT.U32.AND.EX P1, PT, R5.reuse, R18.reuse, PT, P1 ;  /* 0x000000120500720c */ /* 0x0c0fe40003f24110 */
[----:B------:R-:W-:Y:S02]  /*07d0*/  ISETP.GE.U32.AND.EX P0, PT, R5, R18, PT, P0 ;  /* 0x000000120500720c */ /* 0x000fe40003f06100 */
[----:B------:R-:W-:-:S02]  /*07e0*/  SEL R23, R6, R23, P1 ;  /* 0x0000001706177207 */ /* 0x000fc40000800000 */
[----:B------:R-:W-:Y:S02]  /*07f0*/  SEL R2, RZ, 0x1, P0 ;  /* 0x00000001ff027807 */ /* 0x000fe40000000000 */
[----:B------:R-:W-:Y:S02]  /*0800*/  SEL R18, R5, R18, P1 ;  /* 0x0000001205127207 */ /* 0x000fe40000800000 */
[----:B------:R-:W-:Y:S02]  /*0810*/  IADD3 R23, P1, P2, R23, -R6, -R2 ;  /* 0x8000000617177210 */ /* 0x000fe40007a3e802 */
[----:B------:R-:W-:Y:S02]  /*0820*/  IADD3 R14, P0, PT, R3, UR4, RZ ;  /* 0x00000004030e7c10 */ /* 0x000fe4000ff1e0ff */
[----:B------:R-:W-:Y:S02]  /*0830*/  IADD3.X R18, PT, PT, R18, -0x1, ~R5, P1, P2 ;  /* 0xffffffff12127810 */ /* 0x000fe40000fe4c05 */
[----:B------:R-:W-:-:S02]  /*0840*/  IADD3.X R15, PT, PT, R19, UR5, RZ, P0, !PT ;  /* 0x00000005130f7c10 */ /* 0x000fc400087fe4ff */
        /* <DEDUP_REMOVED lines=14> */
[----:B------:R-:W-:Y:S01]  /*0930*/  IMAD R23, R10, R5, R23 ;  /* 0x000000050a177224 */ /* 0x000fe200078e0217 */
[----:B------:R-:W-:-:S04]  /*0940*/  MOV R5, RZ ;  /* 0x000000ff00057202 */ /* 0x000fc80000000f00 */
[----:B------:R-:W-:-:S13]  /*0950*/  ISETP.GE.U32.AND P0, PT, R23, R10, PT ;  /* 0x0000000a1700720c */ /* 0x000fda0003f06070 */
[----:B------:R-:W-:Y:S02]  /*0960*/  @P0 IMAD.IADD R23, R23, 0x1, -R10 ;  /* 0x0000000117170824 */ /* 0x000fe400078e0a0a */
[----:B------:R-:W-:-:S03]  /*0970*/  @P0 VIADD R4, R4, 0x1 ;  /* 0x0000000104040836 */ /* 0x000fc60000000000 */
[----:B------:R-:W-:-:S13]  /*0980*/  ISETP.GE.U32.AND P1, PT, R23, R10, PT ;  /* 0x0000000a1700720c */ /* 0x000fda0003f26070 */
[----:B------:R-:W-:Y:S01]  /*0990*/  @P1 VIADD R4, R4, 0x1 ;  /* 0x0000000104041836 */ /* 0x000fe20000000000 */
[----:B------:R-:W-:Y:S01]  /*09a0*/  @!P2 LOP3.LUT R4, RZ, R10, RZ, 0x33, !PT ;  /* 0x0000000aff04a212 */ /* 0x000fe200078e33ff */
[----:B------:R-:W-:Y:S06]  /*09b0*/  BRA `(.L_x_490) ;  /* 0x0000000000107947 */ /* 0x000fec0003800000 */
.L_x_489:
[----:B------:R-:W-:-:S07]  /*09c0*/  MOV R6, 0x9e0 ;  /* 0x000009e000067802 */ /* 0x000fce0000000f00 */
[----:B------:R-:W-:Y:S05]  /*09d0*/  CALL.REL.NOINC `($__internal_51_$__cuda_sm20_div_u64) ;  /* 0x0000001000547944 */ /* 0x000fea0003c00000 */
[----:B------:R-:W-:Y:S02]  /*09e0*/  IMAD.MOV.U32 R4, RZ, RZ, R16 ;  /* 0x000000ffff047224 */ /* 0x000fe400078e0010 */
[----:B------:R-:W-:-:S07]  /*09f0*/  IMAD.MOV.U32 R5, RZ, RZ, R17 ;  /* 0x000000ffff057224 */ /* 0x000fce00078e0011 */
.L_x_490:
[----:B------:R-:W-:Y:S05]  /*0a00*/  BSYNC.RECONVERGENT B1 ;  /* 0x0000000000017941 */ /* 0x000fea0003800200 */
.L_x_488:
[----:B------:R-:W-:Y:S01]  /*0a10*/  IADD3 R4, P1, PT, R4, R2, RZ ;  /* 0x0000000204047210 */ /* 0x000fe20007f3e0ff */
[----:B------:R-:W-:Y:S01]  /*0a20*/  IMAD.MOV.U32 R16, RZ, RZ, R14 ;  /* 0x000000ffff107224 */ /* 0x000fe200078e000e */
[----:B------:R-:W-:Y:S01]  /*0a30*/  BSSY.RECONVERGENT B1, `(.L_x_491) ;  /* 0x0000043000017945 */ /* 0x000fe20003800200 */
[----:B------:R-:W-:Y:S01]  /*0a40*/  IMAD.MOV.U32 R17, RZ, RZ, R15 ;  /* 0x000000ffff117224 */ /* 0x000fe200078e000f */
[----:B------:R-:W-:Y:S01]  /*0a50*/  LOP3.LUT R2, R4, 0x3, RZ, 0xc0, !PT ;  /* 0x0000000304027812 */ /* 0x000fe200078ec0ff */
[----:B------:R-:W-:-:S03]  /*0a60*/  IMAD.WIDE.U32 R16, R9, 0x8, R16 ;  /* 0x0000000809107825 */ /* 0x000fc600078e0010 */
[----:B------:R-:W-:Y:S01]  /*0a70*/  ISETP.NE.U32.AND P0, PT, R2, 0x3, PT ;  /* 0x000000030200780c */ /* 0x000fe20003f05070 */
[----:B------:R-:W-:-:S03]  /*0a80*/  IMAD.X R2, RZ, RZ, R5, P1 ;  /* 0x000000ffff027224 */ /* 0x000fc600008e0605 */
[----:B------:R-:W-:Y:S01]  /*0a90*/  ISETP.NE.AND.EX P0, PT, RZ, RZ, PT, P0 ;  /* 0x000000ffff00720c */ /* 0x000fe20003f05300 */
[----:B------:R-:W-:Y:S01]  /*0aa0*/  IMAD.MOV.U32 R5, RZ, RZ, R17 ;  /* 0x000000ffff057224 */ /* 0x000fe200078e0011 */
[----:B------:R-:W-:Y:S02]  /*0ab0*/  MOV R6, R16 ;  /* 0x0000001000067202 */ /* 0x000fe40000000f00 */
[----:B------:R-:W-:-:S09]  /*0ac0*/  CS2R R16, SRZ ;  /* 0x0000000000107805 */ /* 0x000fd2000001ff00 */
        /* <DEDUP_REMOVED lines=8> */
[----:B------:R-:W-:-:S04]  /*0b50*/  IADD3 R7, P0, PT, RZ, -R7, RZ ;  /* 0x80000007ff077210 */ /* 0x000fc80007f1e0ff */
[----:B------:R-:W-:Y:S01]  /*0b60*/  IADD3.X R18, PT, PT, RZ, -0x1, RZ, P0, !PT ;  /* 0xffffffffff127810 */ /* 0x000fe200007fe4ff */
[----:B0-----:R-:W-:-:S04]  /*0b70*/  IMAD.WIDE.U32 R12, R9, 0x8, R12 ;  /* 0x00000008090c7825 */ /* 0x001fc800078e000c */
[----:B------:R-:W-:Y:S02]  /*0b80*/  IMAD.MOV.U32 R8, RZ, RZ, R12 ;  /* 0x000000ffff087224 */ /* 0x000fe400078e000c */
[----:B------:R-:W-:-:S07]  /*0b90*/  IMAD.MOV.U32 R25, RZ, RZ, R13 ;  /* 0x000000ffff197224 */ /* 0x000fce00078e000d */
.L_x_496:
[----:B------:R-:W-:Y:S01]  /*0ba0*/  IADD3 R22, P0, PT, R8, R29, RZ ;  /* 0x0000001d08167210 */ /* 0x000fe20007f1e0ff */
[----:B------:R-:W-:Y:S02]  /*0bb0*/  IMAD.MOV.U32 R26, RZ, RZ, R6 ;  /* 0x000000ffff1a7224 */ /* 0x000fe400078e0006 */
[----:B------:R-:W-:Y:S02]  /*0bc0*/  IMAD.MOV.U32 R27, RZ, RZ, R5 ;  /* 0x000000ffff1b7224 */ /* 0x000fe400078e0005 */
[----:B------:R-:W-:-:S03]  /*0bd0*/  IMAD.X R23, R25, 0x1, R0, P0 ;  /* 0x0000000119177824 */ /* 0x000fc600000e0600 */
[----:B------:R-:W2:Y:S04]  /*0be0*/  LDG.E.64 R12, desc[UR8][R26.64] ;  /* 0x000000081a0c7981 */ /* 0x000ea8000c1e1b00 */
[----:B------:R-:W2:Y:S01]  /*0bf0*/  LDG.E.64 R22, desc[UR8][R22.64] ;  /* 0x0000000816167981 */ /* 0x000ea2000c1e1b00 */
[----:B------:R-:W-:Y:S01]  /*0c00*/  IADD3 R7, P0, PT, R7, 0x1, RZ ;  /* 0x0000000107077810 */ /* 0x000fe20007f1e0ff */
[----:B01----:R-:W-:Y:S01]  /*0c10*/  IMAD.MOV.U32 R20, RZ, RZ, R16 ;  /* 0x000000ffff147224 */ /* 0x003fe200078e0010 */
[----:B------:R-:W-:Y:S01]  /*0c20*/  MOV R21, R17 ;  /* 0x0000001100157202 */ /* 0x000fe20000000f00 */
[----:B------:R-:W-:Y:S01]  /*0c30*/  BSSY.RECONVERGENT B3, `(.L_x_494) ;  /* 0x000001a000037945 */ /* 0x000fe20003800200 */
[----:B------:R-:W-:Y:S01]  /*0c40*/  IADD3 R6, P2, P1, R10, R8, R3 ;  /* 0x000000080a067210 */ /* 0x000fe2000795e003 */
[----:B------:R-:W-:Y:S01]  /*0c50*/  IMAD.X R18, RZ, RZ, R18, P0 ;  /* 0x000000ffff127224 */ /* 0x000fe200000e0612 */
[----:B------:R-:W-:-:S02]  /*0c60*/  ISETP.NE.U32.AND P0, PT, R7, RZ, PT ;  /* 0x000000ff0700720c */ /* 0x000fc40003f05070 */
[----:B------:R-:W-:Y:S02]  /*0c70*/  IADD3 R8, P4, PT, R10, R8, RZ ;  /* 0x000000080a087210 */ /* 0x000fe40007f9e0ff */
[----:B------:R-:W-:Y:S01]  /*0c80*/  ISETP.NE.AND.EX P0, PT, R18, RZ, PT, P0 ;  /* 0x000000ff1200720c */ /* 0x000fe20003f05300 */
[----:B--2---:R-:W0:-:S15]  /*0c90*/  DADD R12, R12, -R22 ;  /* 0x000000000c0c7229 */ /* 0x004e1e0000000816 */
[----:B------:R-:W-:-:S15]  /*0ca0*/  NOP ;  /* 0x0000000000007918 */ /* 0x000fde0000000000 */
[----:B------:R-:W-:-:S15]  /*0cb0*/  NOP ;  /* 0x0000000000007918 */ /* 0x000fde0000000000 */
[----:B------:R-:W-:-:S15]  /*0cc0*/  NOP ;  /* 0x0000000000007918 */ /* 0x000fde0000000000 */
[----:B------:R-:W-:-:S04]  /*0cd0*/  NOP ;  /* 0x0000000000007918 */ /* 0x000fc80000000000 */
[----:B0-----:R-:W0:-:S15]  /*0ce0*/  DSETP.NAN.AND P3, PT, R12, R12, PT ;  /* 0x0000000c0c00722a */ /* 0x001e1e0003f68000 */
[----:B------:R-:W-:-:S15]  /*0cf0*/  NOP ;  /* 0x0000000000007918 */ /* 0x000fde0000000000 */
[----:B------:R-:W-:-:S15]  /*0d00*/  NOP ;  /* 0x0000000000007918 */ /* 0x000fde0000000000 */
[----:B------:R-:W-:-:S15]  /*0d10*/  NOP ;  /* 0x0000000000007918 */ /* 0x000fde0000000000 */
[----:B------:R-:W-:-:S04]  /*0d20*/  NOP ;  /* 0x0000000000007918 */ /* 0x000fc80000000000 */
[----:B------:R1:W2:Y:S02]  /*0d30*/  DADD R16, -RZ, |R12| ;  /* 0x00000000ff107229 */ /* 0x0002a4000000050c */
[----:B012---:R-:W-:Y:S05]  /*0d40*/  @P3 BRA `(.L_x_495) ;  /* 0x0000000000203947 */ /* 0x007fea0003800000 */
[----:B------:R-:W-:Y:S01]  /*0d50*/  IMAD.MOV.U32 R16, RZ, RZ, R20 ;  /* 0x000000ffff107224 */ /* 0x000fe200078e0014 */
[----:B------:R-:W0:Y:S01]  /*0d60*/  DSETP.NEU.AND P3, PT, R12, RZ, PT ;  /* 0x000000ff0c00722a */ /* 0x000e220003f6d000 */
[----:B------:R-:W-:-:S15]  /*0d70*/  IMAD.MOV.U32 R17, RZ, RZ, R21 ;  /* 0x000000ffff117224 */ /* 0x000fde00078e0015 */
[----:B------:R-:W-:-:S15]  /*0d80*/  NOP ;  /* 0x0000000000007918 */ /* 0x000fde0000000000 */
[----:B------:R-:W-:-:S15]  /*0d90*/  NOP ;  /* 0x0000000000007918 */ /* 0x000fde0000000000 */
[----:B------:R-:W-:-:S15]  /*0da0*/  NOP ;  /* 0x0000000000007918 */ /* 0x000fde0000000000 */
[----:B------:R-:W-:-:S03]  /*0db0*/  NOP ;  /* 0x0000000000007918 */ /* 0x000fc60000000000 */
[----:B0-----:R0:W1:Y:S02]  /*0dc0*/  @P3 DADD R16, R20, 1 ;  /* 0x3ff0000014103429 */ /* 0x0010640000000000 */
.L_x_495:
[----:B------:R-:W-:Y:S05]  /*0dd0*/  BSYNC.RECONVERGENT B3 ;  /* 0x0000000000037941 */ /* 0x000fea0003800200 */
.L_x_494:
[C---:B------:R-:W-:Y:S01]  /*0de0*/  IADD3.X R5, PT, PT, R11.reuse, R25, R19, P2, P1 ;  /* 0x000000190b057210 */ /* 0x040fe200017e2413 */
[----:B------:R-:W-:Y:S01]  /*0df0*/  IMAD.X R25, R11, 0x1, R25, P4 ;  /* 0x000000010b197824 */ /* 0x000fe200020e0619 */
[----:B------:R-:W-:Y:S06]  /*0e00*/  @P0 BRA `(.L_x_496) ;  /* 0xfffffffc00640947 */ /* 0x000fec000383ffff */
[----:B------:R-:W-:Y:S05]  /*0e10*/  BSYNC.RECONVERGENT B2 ;  /* 0x0000000000027941 */ /* 0x000fea0003800200 */
.L_x_493:
[----:B------:R-:W-:Y:S01]  /*0e20*/  IADD3 R7, P0, PT, R8, R29, RZ ;  /* 0x0000001d08077210 */ /* 0x000fe20007f1e0ff */
[----:B------:R-:W-:Y:S01]  /*0e30*/  IMAD.MOV.U32 R12, RZ, RZ, R6 ;  /* 0x000000ffff0c7224 */ /* 0x000fe200078e0006 */
[----:B------:R-:W-:-:S03]  /*0e40*/  MOV R13, R5 ;  /* 0x00000005000d7202 */ /* 0x000fc60000000f00 */
[----:B------:R-:W-:-:S08]  /*0e50*/  IMAD.X R8, R25, 0x1, R0, P0 ;  /* 0x0000000119087824 */ /* 0x000fd000000e0600 */
.L_x_492:
[----:B------:R-:W-:Y:S05]  /*0e60*/  BSYNC.RECONVERGENT B1 ;  /* 0x0000000000017941 */ /* 0x000fea0003800200 */
.L_x_491:
[----:B------:R-:W-:-:S04]  /*0e70*/  ISETP.GE.U32.AND P0, PT, R4, 0x3, PT ;  /* 0x000000030400780c */ /* 0x000fc80003f06070 */
[----:B------:R-:W-:-:S13]  /*0e80*/  ISETP.GE.U32.AND.EX P0, PT, R2, RZ, PT, P0 ;  /* 0x000000ff0200720c */ /* 0x000fda0003f06100 */
[----:B------:R-:W-:Y:S05]  /*0e90*/  @!P0 BRA `(.L_x_487) ;  /* 0x0000000400e88947 */ /* 0x000fea0003800000 */
[----:B------:R-:W2:Y:S01]  /*0ea0*/  LDC.64 R18, c[0x0][0x398] ;  /* 0x0000e600ff127b82 */ /* 0x000ea20000000a00 */
[----:B------:R-:W-:Y:S02]  /*0eb0*/  CS2R R2, SRZ ;  /* 0x0000000000027805 */ /* 0x000fe4000001ff00 */
[----:B--2---:R-:W-:-:S04]  /*0ec0*/  LEA R4, P0, R18, R14, 0x3 ;  /* 0x0000000e12047211 */ /* 0x004fc800078018ff */
[----:B------:R-:W-:-:S09]  /*0ed0*/  LEA.HI.X R0, R18, R15, R19, 0x3, P0 ;  /* 0x0000000f12007211 */ /* 0x000fd200000f1c13 */
.L_x_505:
[-C--:B------:R-:W-:Y:S02]  /*0ee0*/  IADD3 R22, P1, PT, R6, R2.reuse, RZ ;  /* 0x0000000206167210 */ /* 0x080fe40007f3e0ff */
[----:B0--3--:R-:W-:-:S03]  /*0ef0*/  IADD3 R18, P0, PT, R7, R2, RZ ;  /* 0x0000000207127210 */ /* 0x009fc60007f1e0ff */
[--C-:B------:R-:W-:Y:S02]  /*0f00*/  IMAD.X R23, R5, 0x1, R3.reuse, P1 ;  /* 0x0000000105177824 */ /* 0x100fe400008e0603 */
[----:B------:R-:W-:-:S03]  /*0f10*/  IMAD.X R19, R8, 0x1, R3, P0 ;  /* 0x0000000108137824 */ /* 0x000fc600000e0603 */
[----:B0-2---:R-:W2:Y:S04]  /*0f20*/  LDG.E.64 R20, desc[UR8][R22.64] ;  /* 0x0000000816147981 */ /* 0x005ea8000c1e1b00 */
[----:B------:R-:W2:Y:S01]  /*0f30*/  LDG.E.64 R14, desc[UR8][R18.64] ;  /* 0x00000008120e7981 */ /* 0x000ea2000c1e1b00 */
[C---:B------:R-:W-:Y:S01]  /*0f40*/  IADD3 R28, P1, PT, R10.reuse, R22, RZ ;  /* 0x000000160a1c7210 */ /* 0x040fe20007f3e0ff */
[----:B------:R-:W-:Y:S01]  /*0f50*/  BSSY.RECONVERGENT B1, `(.L_x_497) ;  /* 0x0000018000017945 */ /* 0x000fe20003800200 */
[----:B------:R-:W-:-:S03]  /*0f60*/  IADD3 R26, P2, PT, R10, R18, RZ ;  /* 0x000000120a1a7210 */ /* 0x000fc60007f5e0ff */
[C---:B------:R-:W-:Y:S02]  /*0f70*/  IMAD.X R29, R11.reuse, 0x1, R23, P1 ;  /* 0x000000010b1d7824 */ /* 0x040fe400008e0617 */
[----:B------:R-:W-:Y:S01]  /*0f80*/  IMAD.X R27, R11, 0x1, R19, P2 ;  /* 0x000000010b1b7824 */ /* 0x000fe200010e0613 */
        /* <DEDUP_REMOVED lines=10> */
[----:B------:R2:W3:Y:S02]  /*1030*/  DADD R20, -RZ, |R14| ;  /* 0x00000000ff147229 */ /* 0x0004e4000000050e */
[----:B0-234-:R-:W-:Y:S05]  /*1040*/  @P0 BRA `(.L_x_498) ;  /* 0x0000000000200947 */ /* 0x01dfea0003800000 */
[----:B-1----:R-:W-:Y:S01]  /*1050*/  IMAD.MOV.U32 R20, RZ, RZ, R16 ;  /* 0x000000ffff147224 */ /* 0x002fe200078e0010 */
[----:B------:R-:W-:Y:S01]  /*1060*/  MOV R21, R17 ;  /* 0x0000001100157202 */ /* 0x000fe20000000f00 */
[----:B------:R-:W0:-:S15]  /*1070*/  DSETP.NEU.AND P0, PT, R14, RZ, PT ;  /* 0x000000ff0e00722a */ /* 0x000e1e0003f0d000 */
[----:B------:R-:W-:-:S15]  /*1080*/  NOP ;  /* 0x0000000000007918 */ /* 0x000fde0000000000 */
[----:B------:R-:W-:-:S15]  /*1090*/  NOP ;  /* 0x0000000000007918 */ /* 0x000fde0000000000 */
[----:B------:R-:W-:-:S15]  /*10a0*/  NOP ;  /* 0x0000000000007918 */ /* 0x000fde0000000000 */
[----:B------:R-:W-:-:S04]  /*10b0*/  NOP ;  /* 0x0000000000007918 */ /* 0x000fc80000000000 */
[----:B0-----:R0:W2:Y:S02]  /*10c0*/  @P0 DADD R20, R16, 1 ;  /* 0x3ff0000010140429 */ /* 0x0010a40000000000 */
.L_x_498:
[----:B------:R-:W-:Y:S05]  /*10d0*/  BSYNC.RECONVERGENT B1 ;  /* 0x0000000000017941 */ /* 0x000fea0003800200 */
.L_x_497:
[----:B------:R-:W3:Y:S04]  /*10e0*/  LDG.E.64 R14, desc[UR8][R28.64] ;  /* 0x000000081c0e7981 */ /* 0x000ee8000c1e1b00 */
[----:B------:R-:W3:Y:S01]  /*10f0*/  LDG.E.64 R22, desc[UR8][R26.64] ;  /* 0x000000081a167981 */ /* 0x000ee2000c1e1b00 */
[C---:B------:R-:W-:Y:S01]  /*1100*/  IADD3 R18, P1, PT, R10.reuse, R28, RZ ;  /* 0x0000001c0a127210 */ /* 0x040fe20007f3e0ff */
[----:B------:R-:W-:Y:S01]  /*1110*/  BSSY.RECONVERGENT B1, `(.L_x_499) ;  /* 0x0000018000017945 */ /* 0x000fe20003800200 */
[----:B01----:R-:W-:-:S03]  /*1120*/  IADD3 R16, P2, PT, R10, R26, RZ ;  /* 0x0000001a0a107210 */ /* 0x003fc60007f5e0ff */
[C---:B------:R-:W-:Y:S02]  /*1130*/  IMAD.X R19, R11.reuse, 0x1, R29, P1 ;  /* 0x000000010b137824 */ /* 0x040fe400008e061d */
[----:B------:R-:W-:Y:S01]  /*1140*/  IMAD.X R17, R11, 0x1, R27, P2 ;  /* 0x000000010b117824 */ /* 0x000fe200010e061b */
[----:B---3--:R-:W0:-:S15]  /*1150*/  DADD R22, R14, -R22 ;  /* 0x000000000e167229 */ /* 0x008e1e0000000816 */
        /* <DEDUP_REMOVED lines=10> */
[----:B01-3--:R-:W-:Y:S05]  /*1200*/  @P0 BRA `(.L_x_500) ;  /* 0x0000000000200947 */ /* 0x00bfea0003800000 */
[----:B--2---:R-:W-:Y:S01]  /*1210*/  IMAD.MOV.U32 R14, RZ, RZ, R20 ;  /* 0x000000ffff0e7224 */ /* 0x004fe200078e0014 */
[----:B------:R-:W0:Y:S01]  /*1220*/  DSETP.NEU.AND P0, PT, R22, RZ, PT ;  /* 0x000000ff1600722a */ /* 0x000e220003f0d000 */
[----:B------:R-:W-:-:S15]  /*1230*/  IMAD.MOV.U32 R15, RZ, RZ, R21 ;  /* 0x000000ffff0f7224 */ /* 0x000fde00078e0015 */
[----:B------:R-:W-:-:S15]  /*1240*/  NOP ;  /* 0x0000000000007918 */ /* 0x000fde0000000000 */
[----:B------:R-:W-:-:S15]  /*1250*/  NOP ;  /* 0x0000000000007918 */ /* 0x000fde0000000000 */
[----:B------:R-:W-:-:S15]  /*1260*/  NOP ;  /* 0x0000000000007918 */ /* 0x000fde0000000000 */
[----:B------:R-:W-:-:S03]  /*1270*/  NOP ;  /* 0x0000000000007918 */ /* 0x000fc60000000000 */
[----:B0-----:R0:W1:Y:S02]  /*1280*/  @P0 DADD R14, R20, 1 ;  /* 0x3ff00000140e0429 */ /* 0x0010640000000000 */
.L_x_500:
[----:B------:R-:W-:Y:S05]  /*1290*/  BSYNC.RECONVERGENT B1 ;  /* 0x0000000000017941 */ /* 0x000fea0003800200 */
.L_x_499:
[C---:B0-2---:R-:W-:Y:S02]  /*12a0*/  IADD3 R20, P0, PT, R10.reuse, R18, RZ ;  /* 0x000000120a147210 */ /* 0x045fe40007f1e0ff */
[----:B------:R-:W-:-:S03]  /*12b0*/  IADD3 R22, P1, PT, R10, R16, RZ ;  /* 0x000000100a167210 */ /* 0x000fc60007f3e0ff */
[C---:B------:R-:W-:Y:S01]  /*12c0*/  IMAD.X R21, R11.reuse, 0x1, R19, P0 ;  /* 0x000000010b157824 */ /* 0x040fe200000e0613 */
[----:B------:R-:W-:Y:S01]  /*12d0*/  IADD3.X R23, PT, PT, R11, R17, RZ, P1, !PT ;  /* 0x000000110b177210 */ /* 0x000fe20000ffe4ff */
[----:B------:R-:W2:Y:S04]  /*12e0*/  LDG.E.64 R18, desc[UR8][R18.64] ;  /* 0x0000000812127981 */ /* 0x000ea8000c1e1b00 */
[----:B------:R-:W2:Y:S04]  /*12f0*/  LDG.E.64 R16, desc[UR8][R16.64] ;  /* 0x0000000810107981 */ /* 0x000ea8000c1e1b00 */
[----:B------:R-:W3:Y:S04]  /*1300*/  LDG.E.64 R20, desc[UR8][R20.64] ;  /* 0x0000000814147981 */ /* 0x000ee8000c1e1b00 */
[----:B------:R-:W3:Y:S01]  /*1310*/  LDG.E.64 R22, desc[UR8][R22.64] ;  /* 0x0000000816167981 */ /* 0x000ee2000c1e1b00 */
[----:B------:R-:W-:Y:S01]  /*1320*/  BSSY.RECONVERGENT B1, `(.L_x_501) ;  /* 0x000001f000017945 */ /* 0x000fe20003800200 */
[----:B--2---:R-:W0:-:S15]  /*1330*/  DADD R26, R18, -R16 ;  /* 0x00000000121a7229 */ /* 0x004e1e0000000810 */
[----:B------:R-:W-:-:S15]  /*1340*/  NOP ;  /* 0x0000000000007918 */ /* 0x000fde0000000000 */
[----:B------:R-:W-:-:S15]  /*1350*/  NOP ;  /* 0x0000000000007918 */ /* 0x000fde0000000000 */
[----:B------:R-:W-:-:S15]  /*1360*/  NOP ;  /* 0x0000000000007918 */ /* 0x000fde0000000000 */
[----:B------:R-:W-:-:S04]  /*1370*/  NOP ;  /* 0x0000000000007918 */ /* 0x000fc80000000000 */
[----:B0-----:R-:W-:-:S15]  /*1380*/  DSETP.NAN.AND P0, PT, R26, R26, PT ;  /* 0x0000001a1a00722a */ /* 0x001fde0003f08000 */
[----:B------:R-:W-:-:S15]  /*1390*/  NOP ;  /* 0x0000000000007918 */ /* 0x000fde0000000000 */
[----:B------:R-:W-:-:S15]  /*13a0*/  NOP ;  /* 0x0000000000007918 */ /* 0x000fde0000000000 */
[----:B------:R-:W-:-:S15]  /*13b0*/  NOP ;  /* 0x0000000000007918 */ /* 0x000fde0000000000 */
[----:B------:R-:W-:-:S04]  /*13c0*/  NOP ;  /* 0x0000000000007918 */ /* 0x000fc80000000000 */
[----:B---3--:R-:W0:-:S15]  /*13d0*/  DADD R28, R20, -R22 ;  /* 0x00000000141c7229 */ /* 0x008e1e0000000816 */
[----:B------:R-:W-:-:S15]  /*13e0*/  NOP ;  /* 0x0000000000007918 */ /* 0x000fde0000000000 */
[----:B------:R-:W-:-:S15]  /*13f0*/  NOP ;  /* 0x0000000000007918 */ /* 0x000fde0000000000 */
[----:B------:R-:W-:-:S15]  /*1400*/  NOP ;  /* 0x0000000000007918 */ /* 0x000fde0000000000 */
[----:B------:R-:W-:-:S04]  /*1410*/  NOP ;  /* 0x0000000000007918 */ /* 0x000fc80000000000 */
[----:B------:R2:W3:-:S15]  /*1420*/  DADD R18, -RZ, |R26| ;  /* 0x00000000ff127229 */ /* 0x0004de000000051a */
[----:B------:R-:W-:-:S15]  /*1430*/  NOP ;  /* 0x0000000000007918 */ /* 0x000fde0000000000 */
[----:B------:R-:W-:-:S15]  /*1440*/  NOP ;  /* 0x0000000000007918 */ /* 0x000fde0000000000 */
[----:B------:R-:W-:-:S15]  /*1450*/  NOP ;  /* 0x0000000000007918 */ /* 0x000fde0000000000 */
[----:B------:R-:W-:-:S04]  /*1460*/  NOP ;  /* 0x0000000000007918 */ /* 0x000fc80000000000 */
[----:B0-----:R2:W0:Y:S02]  /*1470*/  DSETP.NAN.AND P1, PT, R28, R28, PT ;  /* 0x0000001c1c00722a */ /* 0x0014240003f28000 */
[----:B0--3--:R-:W-:Y:S05]  /*1480*/  @P0 BRA `(.L_x_502) ;  /* 0x0000000000200947 */ /* 0x009fea0003800000 */
[----:B-1----:R-:W-:Y:S01]  /*1490*/  IMAD.MOV.U32 R18, RZ, RZ, R14 ;  /* 0x000000ffff127224 */ /* 0x002fe200078e000e */
[----:B------:R-:W0:Y:S01]  /*14a0*/  DSETP.NEU.AND P0, PT, R26, RZ, PT ;  /* 0x000000ff1a00722a */ /* 0x000e220003f0d000 */
[----:B------:R-:W-:-:S15]  /*14b0*/  IMAD.MOV.U32 R19, RZ, RZ, R15 ;  /* 0x000000ffff137224 */ /* 0x000fde00078e000f */
[----:B------:R-:W-:-:S15]  /*14c0*/  NOP ;  /* 0x0000000000007918 */ /* 0x000fde0000000000 */
[----:B------:R-:W-:-:S15]  /*14d0*/  NOP ;  /* 0x0000000000007918 */ /* 0x000fde0000000000 */
[----:B------:R-:W-:-:S15]  /*14e0*/  NOP ;  /* 0x0000000000007918 */ /* 0x000fde0000000000 */
[----:B------:R-:W-:-:S03]  /*14f0*/  NOP ;  /* 0x0000000000007918 */ /* 0x000fc60000000000 */
[----:B0-----:R0:W3:Y:S02]  /*1500*/  @P0 DADD R18, R14, 1 ;  /* 0x3ff000000e120429 */ /* 0x0010e40000000000 */
.L_x_502:
[----:B------:R-:W-:Y:S05]  /*1510*/  BSYNC.RECONVERGENT B1 ;  /* 0x0000000000017941 */ /* 0x000fea0003800200 */
.L_x_501:
[----:B------:R-:W-:Y:S01]  /*1520*/  BSSY.RECONVERGENT B1, `(.L_x_503) ;  /* 0x000000b000017945 */ /* 0x000fe20003800200 */
[----:B------:R4:W0:Y:S03]  /*1530*/  DADD R16, -RZ, |R28| ;  /* 0x00000000ff107229 */ /* 0x000826000000051c */
[----:B0---4-:R-:W-:Y:S05]  /*1540*/  @P1 BRA `(.L_x_504) ;  /* 0x0000000000201947 */ /* 0x011fea0003800000 */
[----:B---3--:R-:W-:Y:S01]  /*1550*/  IMAD.MOV.U32 R16, RZ, RZ, R18 ;  /* 0x000000ffff107224 */ /* 0x008fe200078e0012 */
[----:B------:R-:W0:Y:S01]  /*1560*/  DSETP.NEU.AND P0, PT, R28, RZ, PT ;  /* 0x000000ff1c00722a */ /* 0x000e220003f0d000 */
[----:B------:R-:W-:-:S15]  /*1570*/  IMAD.MOV.U32 R17, RZ, RZ, R19 ;  /* 0x000000ffff117224 */ /* 0x000fde00078e0013 */
[----:B------:R-:W-:-:S15]  /*1580*/  NOP ;  /* 0x0000000000007918 */ /* 0x000fde0000000000 */
[----:B------:R-:W-:-:S15]  /*1590*/  NOP ;  /* 0x0000000000007918 */ /* 0x000fde0000000000 */
[----:B------:R-:W-:-:S15]  /*15a0*/  NOP ;  /* 0x0000000000007918 */ /* 0x000fde0000000000 */
[----:B------:R-:W-:-:S03]  /*15b0*/  NOP ;  /* 0x0000000000007918 */ /* 0x000fc60000000000 */
[----:B0-----:R0:W4:Y:S02]  /*15c0*/  @P0 DADD R16, R18, 1 ;  /* 0x3ff0000012100429 */ /* 0x0011240000000000 */
.L_x_504:
[----:B------:R-:W-:Y:S05]  /*15d0*/  BSYNC.RECONVERGENT B1 ;  /* 0x0000000000017941 */ /* 0x000fea0003800200 */
.L_x_503:
[----:B------:R-:W-:-:S03]  /*15e0*/  IMAD.WIDE.U32 R2, R24, 0x20, R2 ;  /* 0x0000002018027825 */ /* 0x000fc600078e0002 */
[----:B-1----:R-:W-:-:S04]  /*15f0*/  IADD3 R15, P1, PT, R2, R12, RZ ;  /* 0x0000000c020f7210 */ /* 0x002fc80007f3e0ff */
[----:B------:R-:W-:Y:S01]  /*1600*/  ISETP.GE.U32.AND P0, PT, R15, R4, PT ;  /* 0x000000040f00720c */ /* 0x000fe20003f06070 */
[----:B------:R-:W-:-:S05]  /*1610*/  IMAD.X R15, R3, 0x1, R13, P1 ;  /* 0x00000001030f7824 */ /* 0x000fca00008e060d */
[----:B------:R-:W-:-:S13]  /*1620*/  ISETP.GE.U32.AND.EX P0, PT, R15, R0, PT, P0 ;  /* 0x000000000f00720c */ /* 0x000fda0003f06100 */
[----:B------:R-:W-:Y:S05]  /*1630*/  @!P0 BRA `(.L_x_505) ;  /* 0xfffffff800288947 */ /* 0x000fea000383ffff */
.L_x_487:
[----:B------:R-:W-:Y:S05]  /*1640*/  BSYNC.RECONVERGENT B0 ;  /* 0x0000000000007941 */ /* 0x000fea0003800200 */
.L_x_486:
[----:B-1--4-:R-:W-:Y:S01]  /*1650*/  SHFL.DOWN PT, R3, R17, 0x10, 0x1f ;  /* 0x0a001f0011037f89 */ /* 0x012fe200000e0000 */
[----:B------:R-:W-:Y:S01]  /*1660*/  BAR.SYNC.DEFER_BLOCKING 0x0 ;  /* 0x0000000000007b1d */ /* 0x000fe20000010000 */
[----:B------:R-:W-:Y:S02]  /*1670*/  LOP3.LUT P0, R0, R9, 0x1f, RZ, 0xc0, !PT ;  /* 0x0000001f09007812 */ /* 0x000fe4000780c0ff */
[----:B------:R-:W-:-:S04]  /*1680*/  SHF.R.U32.HI R24, RZ, 0x5, R24 ;  /* 0x00000005ff187819 */ /* 0x000fc80000011618 */
[----:B------:R-:W-:Y:S01]  /*1690*/  ISETP.GE.U32.AND P1, PT, R9, R24, PT ;  /* 0x000000180900720c */ /* 0x000fe20003f26070 */
[----:B------:R-:W1:Y:S06]  /*16a0*/  SHFL.DOWN PT, R2, R16, 0x10, 0x1f ;  /* 0x0a001f0010027f89 */ /* 0x000e6c00000e0000 */
[----:B------:R-:W4:Y:S06]  /*16b0*/  @!P0 S2R R13, SR_CgaCtaId ;  /* 0x00000000000d8919 */ /* 0x000f2c0000008800 */
[----:B------:R-:W5:Y:S01]  /*16c0*/  @!P1 S2R R8, SR_CgaCtaId ;  /* 0x0000000000089919 */ /* 0x000f620000008800 */
[----:B-1----:R-:W1:Y:S02]  /*16d0*/  DADD R4, R2, R16 ;  /* 0x0000000002047229 */ /* 0x002e640000000010 */
[----:B-1----:R-:W-:Y:S04]  /*16e0*/  SHFL.DOWN PT, R3, R5, 0x8, 0x1f ;  /* 0x09001f0005037f89 */ /* 0x002fe800000e0000 */
[----:B------:R-:W1:-:S15]  /*16f0*/  SHFL.DOWN PT, R2, R4, 0x8, 0x1f ;  /* 0x09001f0004027f89 */ /* 0x000e5e00000e0000 */
[----:B------:R-:W-:-:S15]  /*1700*/  NOP ;  /* 0x0000000000007918 */ /* 0x000fde0000000000 */
[----:B------:R-:W-:-:S15]  /*1710*/  NOP ;  /* 0x0000000000007918 */ /* 0x000fde0000000000 */
[----:B------:R-:W-:-:S13]  /*1720*/  NOP ;  /* 0x0000000000007918 */ /* 0x000fda0000000000 */
[----:B-1----:R-:W1:Y:S02]  /*1730*/  DADD R6, R4, R2 ;  /* 0x0000000004067229 */ /* 0x002e640000000002 */
[----:B-1----:R-:W-:Y:S04]  /*1740*/  SHFL.DOWN PT, R3, R7, 0x4, 0x1f ;  /* 0x08801f0007037f89 */ /* 0x002fe800000e0000 */
[----:B------:R-:W1:-:S15]  /*1750*/  SHFL.DOWN PT, R2, R6, 0x4, 0x1f ;  /* 0x08801f0006027f89 */ /* 0x000e5e00000e0000 */
[----:B------:R-:W-:-:S15]  /*1760*/  NOP ;  /* 0x0000000000007918 */ /* 0x000fde0000000000 */
[----:B------:R-:W-:-:S15]  /*1770*/  NOP ;  /* 0x0000000000007918 */ /* 0x000fde0000000000 */
[----:B------:R-:W-:-:S13]  /*1780*/  NOP ;  /* 0x0000000000007918 */ /* 0x000fda0000000000 */
[----:B-1----:R-:W1:Y:S02]  /*1790*/  DADD R10, R6, R2 ;  /* 0x00000000060a7229 */ /* 0x002e640000000002 */
[----:B-1----:R-:W-:Y:S01]  /*17a0*/  SHFL.DOWN PT, R3, R11, 0x2, 0x1f ;  /* 0x08401f000b037f89 */ /* 0x002fe200000e0000 */
[----:B------:R-:W-:Y:S02]  /*17b0*/  @!P0 MOV R6, 0x400 ;  /* 0x0000040000068802 */ /* 0x000fe40000000f00 */
[----:B------:R-:W-:Y:S01]  /*17c0*/  @!P1 MOV R7, 0x400 ;  /* 0x0000040000079802 */ /* 0x000fe20000000f00 */
[----:B------:R-:W1:Y:S01]  /*17d0*/  SHFL.DOWN PT, R2, R10, 0x2, 0x1f ;  /* 0x08401f000a027f89 */ /* 0x000e6200000e0000 */
[----:B----4-:R-:W-:Y:S02]  /*17e0*/  @!P0 LEA R6, R13, R6, 0x18 ;  /* 0x000000060d068211 */ /* 0x010fe400078ec0ff */
[----:B-----5:R-:W-:-:S04]  /*17f0*/  @!P1 LEA R7, R8, R7, 0x18 ;  /* 0x0000000708079211 */ /* 0x020fc800078ec0ff */
[----:B------:R-:W-:-:S15]  /*1800*/  @!P1 LEA R0, R0, R7, 0x3 ;  /* 0x0000000700009211 */ /* 0x000fde00078e18ff */
[----:B------:R-:W-:-:S15]  /*1810*/  NOP ;  /* 0x0000000000007918 */ /* 0x000fde0000000000 */
[----:B------:R-:W-:-:S15]  /*1820*/  NOP ;  /* 0x0000000000007918 */ /* 0x000fde0000000000 */
[----:B------:R-:W-:-:S06]  /*1830*/  NOP ;  /* 0x0000000000007918 */ /* 0x000fcc0000000000 */
[----:B-1----:R-:W1:Y:S02]  /*1840*/  DADD R2, R10, R2 ;  /* 0x000000000a027229 */ /* 0x002e640000000002 */
[----:B-1----:R-:W-:Y:S01]  /*1850*/  SHFL.DOWN PT, R5, R3, 0x1, 0x1f ;  /* 0x08201f0003057f89 */ /* 0x002fe200000e0000 */
[----:B------:R-:W-:Y:S02]  /*1860*/  @!P0 LEA.HI R11, R9, R6, RZ, 0x1e ;  /* 0x00000006090b8211 */ /* 0x000fe400078ff0ff */
[----:B------:R-:W-:Y:S01]  /*1870*/  CS2R R6, SRZ ;  /* 0x0000000000067805 */ /* 0x000fe2000001ff00 */
[----:B------:R-:W1:-:S15]  /*1880*/  SHFL.DOWN PT, R4, R2, 0x1, 0x1f ;  /* 0x08201f0002047f89 */ /* 0x000e5e00000e0000 */
[----:B------:R-:W-:-:S15]  /*1890*/  NOP ;  /* 0x0000000000007918 */ /* 0x000fde0000000000 */
[----:B------:R-:W-:-:S15]  /*18a0*/  NOP ;  /* 0x0000000000007918 */ /* 0x000fde0000000000 */
[----:B------:R-:W-:-:S13]  /*18b0*/  NOP ;  /* 0x0000000000007918 */ /* 0x000fda0000000000 */
[----:B-1----:R-:W1:Y:S02]  /*18c0*/  DADD R4, R2, R4 ;  /* 0x0000000002047229 */ /* 0x002e640000000004 */
[----:B-1----:R1:W-:Y:S01]  /*18d0*/  @!P0 STS.64 [R11], R4 ;  /* 0x000000040b008388 */ /* 0x0023e20000000a00 */
[----:B------:R-:W-:Y:S01]  /*18e0*/  BAR.SYNC.DEFER_BLOCKING 0x0 ;  /* 0x0000000000007b1d */ /* 0x000fe20000010000 */
[----:B------:R-:W-:-:S05]  /*18f0*/  ISETP.GT.U32.AND P0, PT, R9, 0x1f, PT ;  /* 0x0000001f0900780c */ /* 0x000fca0003f04070 */
[----:B------:R1:W4:Y:S08]  /*1900*/  @!P1 LDS.64 R6, [R0] ;  /* 0x0000000000069984 */ /* 0x0003300000000a00 */
[----:B-1----:R-:W-:Y:S05]  /*1910*/  @P0 EXIT ;  /* 0x000000000000094d */ /* 0x002fea0003800000 */
[----:B----4-:R-:W-:Y:S01]  /*1920*/  SHFL.DOWN PT, R3, R7, 0x10, 0x1f ;  /* 0x0a001f0007037f89 */ /* 0x010fe200000e0000 */
[----:B------:R-:W-:-:S03]  /*1930*/  ISETP.NE.AND P0, PT, R9, RZ, PT ;  /* 0x000000ff0900720c */ /* 0x000fc60003f05270 */
[----:B------:R-:W1:Y:S02]  /*1940*/  SHFL.DOWN PT, R2, R6, 0x10, 0x1f ;  /* 0x0a001f0006027f89 */ /* 0x000e6400000e0000 */
        /* <DEDUP_REMOVED lines=19> */
[----:B-1----:R1:W4:Y:S04]  /*1a80*/  SHFL.DOWN PT, R7, R13, 0x1, 0x1f ;  /* 0x08201f000d077f89 */ /* 0x00232800000e0000 */
[----:B------:R1:W0:Y:S01]  /*1a90*/  SHFL.DOWN PT, R6, R12, 0x1, 0x1f ;  /* 0x08201f000c067f89 */ /* 0x00022200000e0000 */
[----:B------:R-:W-:Y:S05]  /*1aa0*/  @P0 EXIT ;  /* 0x000000000000094d */ /* 0x000fea0003800000 */
[----:B------:R-:W5:Y:S01]  /*1ab0*/  LDCU.64 UR4, c[0x0][0x380] ;  /* 0x00007000ff0477ac */ /* 0x000f620008000a00 */
[----:B0---4-:R-:W0:Y:S01]  /*1ac0*/  DADD R6, R12, R6 ;  /* 0x000000000c067229 */ /* 0x011e220000000006 */
[----:B-----5:R-:W-:-:S04]  /*1ad0*/  ULEA UR4, UP0, UR6, UR4, 0x3 ;  /* 0x0000000406047291 */ /* 0x020fc8000f8018ff */
[----:B------:R-:W-:Y:S02]  /*1ae0*/  ULEA.HI.X UR5, UR6, UR5, URZ, 0x3, UP0 ;  /* 0x0000000506057291 */ /* 0x000fe400080f1cff */
[----:B------:R-:W-:-:S04]  /*1af0*/  IMAD.U32 R2, RZ, RZ, UR4 ;  /* 0x00000004ff027e24 */ /* 0x000fc8000f8e00ff */
[----:B------:R-:W-:-:S05]  /*1b00*/  IMAD.U32 R3, RZ, RZ, UR5 ;  /* 0x00000005ff037e24 */ /* 0x000fca000f8e00ff */
[----:B0-----:R-:W-:Y:S01]  /*1b10*/  STG.E.64 desc[UR8][R2.64], R6 ;  /* 0x0000000602007986 */ /* 0x001fe2000c101b08 */
[----:B------:R-:W-:Y:S05]  /*1b20*/  EXIT ;  /* 0x000000000000794d */ /* 0x000fea0003800000 */
        .weak           $__internal_51_$__cuda_sm20_div_u64
        .type           $__internal_51_$__cuda_sm20_div_u64,@function
        .size           $__internal_51_$__cuda_sm20_div_u64,($__internal_52_$__cuda_sm20_dsqrt_rn_f64_mediumpath_v1 - $__internal_51_$__cuda_sm20_div_u64)
$__internal_51_$__cuda_sm20_div_u64:
        /* <DEDUP_REMOVED lines=18> */
[----:B------:R-:W-:Y:S02]  /*1c50*/  IADD3 R17, P2, PT, R17, R16, RZ ;  /* 0x0000001011117210 */ /* 0x000fe40007f5e0ff */
[----:B------:R-:W-:-:S03]  /*1c60*/  IADD3.X R25, PT, PT, R25, R5, RZ, P0, !PT ;  /* 0x0000000519197210 */ /* 0x000fc600007fe4ff */
        /* <DEDUP_REMOVED lines=31> */
[----:B------:R-:W-:Y:S02]  /*1e60*/  IADD3 R5, P1, PT, -R10, R27, RZ ;  /* 0x0000001b0a057210 */ /* 0x000fe40007f3e1ff */
[----:B------:R-:W-:-:S03]  /*1e70*/  ISETP.GE.U32.AND.EX P0, PT, R29, R11, PT, P0 ;  /* 0x0000000b1d00720c */ /* 0x000fc60003f06100 */
[----:B------:R-:W-:Y:S01]  /*1e80*/  IMAD.X R23, R29, 0x1, ~R11, P1 ;  /* 0x000000011d177824 */ /* 0x000fe200008e0e0b */
[----:B------:R-:W-:Y:S02]  /*1e90*/  SEL R25, R4, R25, P0 ;  /* 0x0000001904197207 */ /* 0x000fe40000000000 */
[----:B------:R-:W-:Y:S02]  /*1ea0*/  SEL R5, R5, R27, P0 ;  /* 0x0000001b05057207 */ /* 0x000fe40000000000 */
[----:B------:R-:W-:Y:S02]  /*1eb0*/  SEL R4, R16, R17, P0 ;  /* 0x0000001110047207 */ /* 0x000fe40000000000 */
[----:B------:R-:W-:Y:S02]  /*1ec0*/  IADD3 R16, P2, PT, R25, 0x1, RZ ;  /* 0x0000000119107810 */ /* 0x000fe40007f5e0ff */
[----:B------:R-:W-:Y:S02]  /*1ed0*/  SEL R23, R23, R29, P0 ;  /* 0x0000001d17177207 */ /* 0x000fe40000000000 */
[----:B------:R-:W-:Y:S01]  /*1ee0*/  ISETP.GE.U32.AND P0, PT, R5, R10, PT ;  /* 0x0000000a0500720c */ /* 0x000fe20003f06070 */
[----:B------:R-:W-:Y:S01]  /*1ef0*/  IMAD.X R17, RZ, RZ, R4, P2 ;  /* 0x000000ffff117224 */ /* 0x000fe200010e0604 */
[----:B------:R-:W-:-:S02]  /*1f00*/  ISETP.NE.U32.AND P1, PT, R10, RZ, PT ;  /* 0x000000ff0a00720c */ /* 0x000fc40003f25070 */
[----:B------:R-:W-:Y:S02]  /*1f10*/  ISETP.GE.U32.AND.EX P0, PT, R23, R11, PT, P0 ;  /* 0x0000000b1700720c */ /* 0x000fe40003f06100 */
[----:B------:R-:W-:Y:S02]  /*1f20*/  MOV R5, 0x0 ;  /* 0x0000000000057802 */ /* 0x000fe40000000f00 */
[----:B------:R-:W-:Y:S01]  /*1f30*/  SEL R17, R17, R4, P0 ;  /* 0x0000000411117207 */ /* 0x000fe20000000000 */
[----:B------:R-:W-:Y:S01]  /*1f40*/  IMAD.MOV.U32 R4, RZ, RZ, R6 ;  /* 0x000000ffff047224 */ /* 0x000fe200078e0006 */
[----:B------:R-:W-:Y:S02]  /*1f50*/  ISETP.NE.AND.EX P1, PT, R11, RZ, PT, P1 ;  /* 0x000000ff0b00720c */ /* 0x000fe40003f25310 */
[----:B------:R-:W-:Y:S02]  /*1f60*/  SEL R16, R16, R25, P0 ;  /* 0x0000001910107207 */ /* 0x000fe40000000000 */
[----:B------:R-:W-:-:S02]  /*1f70*/  SEL R17, R17, 0xffffffff, P1 ;  /* 0xffffffff11117807 */ /* 0x000fc40000800000 */
[----:B------:R-:W-:Y:S01]  /*1f80*/  SEL R16, R16, 0xffffffff, P1 ;  /* 0xffffffff10107807 */ /* 0x000fe20000800000 */
[----:B------:R-:W-:Y:S06]  /*1f90*/  RET.REL.NODEC R4 `(_ZN2at6native55_GLOBAL__N__6c1c77d0_17_DistanceKernel_cu_7dd49032_311422pdist_kernel_cuda_implIdNS1_5distsIdE4zeroEEEvPT_PKS6_llS6_dd) ;  /* 0xffffffe004187950 */ /* 0x000fec0003c3ffff */
        .weak           $__internal_52_$__cuda_sm20_dsqrt_rn_f64_mediumpath_v1
        .type           $__internal_52_$__cuda_sm20_dsqrt_rn_f64_mediumpath_v1,@function
        .size           $__internal_52_$__cuda_sm20_dsqrt_rn_f64_mediumpath_v1,(.L_x_840 - $__internal_52_$__cuda_sm20_dsqrt_rn_f64_mediumpath_v1)
$__internal_52_$__cuda_sm20_dsqrt_rn_f64_mediumpath_v1:
        /* <DEDUP_REMOVED lines=18> */
.L_x_506:
        /* <DEDUP_REMOVED lines=55> */
.L_x_508:
[----:B------:R0:W1:Y:S02]  /*2430*/  DADD R4, R2, R2 ;  /* 0x0000000002047229 */ /* 0x0000640000000002 */
.L_x_507:
[----:B0-----:R-:W-:Y:S01]  /*2440*/  IMAD.MOV.U32 R2, RZ, RZ, R0 ;  /* 0x000000ffff027224 */ /* 0x001fe200078e0000 */
[----:B-1----:R-:W-:Y:S01]  /*2450*/  MOV R12, R4 ;  /* 0x00000004000c7202 */ /* 0x002fe20000000f00 */
[----:B------:R-:W-:Y:S02]  /*2460*/  IMAD.MOV.U32 R3, RZ, RZ, 0x0 ;  /* 0x00000000ff037424 */ /* 0x000fe400078e00ff */
[----:B------:R-:W-:Y:S02]  /*2470*/  IMAD.MOV.U32 R13, RZ, RZ, R5 ;  /* 0x000000ffff0d7224 */ /* 0x000fe400078e0005 */
[----:B------:R-:W-:Y:S05]  /*2480*/  RET.REL.NODEC R2 `(_ZN2at6native55_GLOBAL__N__6c1c77d0_17_DistanceKernel_cu_7dd49032_311422pdist_kernel_cuda_implIdNS1_5distsIdE4zeroEEEvPT_PKS6_llS6_dd) ;  /* 0xffffffd802dc7950 */ /* 0x000fea0003c3ffff */
.L_x_509:
        /* <DEDUP_REMOVED lines=15> */
.L_x_840:


//--------------------- .text._ZN2at6native55_GLOBAL__N__6c1c77d0_17_DistanceKernel_cu_7dd49032_311422pdist_kernel_cuda_implIdNS1_5distsIdE1pEEEvPT_PKS6_llS6_dd --------------------------
	.section	.text._ZN2at6native55_GLOBAL__N__6c1c77d0_17_DistanceKernel_cu_7dd49032_311422pdist_kernel_cuda_implIdNS1_5distsIdE1pEEEvPT_PKS6_llS6_dd,"ax",@progbits
	.align	128
.text._ZN2at6native55_GLOBAL__N__6c1c77d0_17_DistanceKernel_cu_7dd49032_311422pdist_kernel_cuda_implIdNS1_5distsIdE1pEEEvPT_PKS6_llS6_dd:
        .type           _ZN2at6native55_GLOBAL__N__6c1c77d0_17_DistanceKernel_cu_7dd49032_311422pdist_kernel_cuda_implIdNS1_5distsIdE1pEEEvPT_PKS6_llS6_dd,@function
        .size           _ZN2at6native55_GLOBAL__N__6c1c77d0_17_DistanceKernel_cu_7dd49032_311422pdist_kernel_cuda_implIdNS1_5distsIdE1pEEEvPT_PKS6_llS6_dd,(.L_x_843 - _ZN2at6native55_GLOBAL__N__6c1c77d0_17_DistanceKernel_cu_7dd49032_311422pdist_kernel_cuda_implIdNS1_5distsIdE1pEEEvPT_PKS6_llS6_dd)
        .other          _ZN2at6native55_GLOBAL__N__6c1c77d0_17_DistanceKernel_cu_7dd49032_311422pdist_kernel_cuda_implIdNS1_5distsIdE1pEEEvPT_PKS6_llS6_dd,@"STO_CUDA_ENTRY STV_DEFAULT"
_ZN2at6native55_GLOBAL__N__6c1c77d0_17_DistanceKernel_cu_7dd49032_311422pdist_kernel_cuda_implIdNS1_5distsIdE1pEEEvPT_PKS6_llS6_dd:
        /* <DEDUP_REMOVED lines=58> */
[----:B------:R-:W-:Y:S05]  /*03a0*/  CALL.REL.NOINC `($__internal_55_$__cuda_sm20_dsqrt_rn_f64_mediumpath_v1) ;  /* 0x00000030006c7944 */ /* 0x000fea0003c00000 */
[----:B------:R-:W-:Y:S02]  /*03b0*/  IMAD.MOV.U32 R2, RZ, RZ, R6 ;  /* 0x000000ffff027224 */ /* 0x000fe400078e0006 */
[----:B------:R-:W-:-:S07]  /*03c0*/  IMAD.MOV.U32 R3, RZ, RZ, R7 ;  /* 0x000000ffff037224 */ /* 0x000fce00078e0007 */
.L_x_510:
[----:B------:R-:W0:Y:S01]  /*03d0*/  LDCU.64 UR4, c[0x0][0x3a8] ;  /* 0x00007500ff0477ac */ /* 0x000e220008000a00 */
[----:B------:R-:W1:Y:S01]  /*03e0*/  S2R R10, SR_TID.X ;  /* 0x00000000000a7919 */ /* 0x000e620000002100 */
[----:B------:R-:W-:Y:S01]  /*03f0*/  BSSY.RECONVERGENT B0, `(.L_x_511) ;  /* 0x00001a0000007945 */ /* 0x000fe20003800200 */
[----:B------:R-:W-:Y:S01]  /*0400*/  CS2R R18, SRZ ;  /* 0x0000000000127805 */ /* 0x000fe2000001ff00 */
[----:B------:R-:W2:Y:S01]  /*0410*/  LDCU.64 UR10, c[0x0][0x358] ;  /* 0x00006b00ff0a77ac */ /* 0x000ea20008000a00 */
[----:B------:R-:W3:Y:S01]  /*0420*/  LDCU.64 UR14, c[0x0][0x3a0] ;  /* 0x00007400ff0e77ac */ /* 0x000ee20008000a00 */
[----:B------:R-:W4:Y:S01]  /*0430*/  LDCU UR9, c[0x0][0x3a4] ;  /* 0x00007480ff0977ac */ /* 0x000f220008000800 */
[----:B0-----:R-:W0:Y:S01]  /*0440*/  DADD R2, -R2, UR4 ;  /* 0x0000000402027e29 */ /* 0x001e220008000100 */
[----:B------:R-:W5:-:S15]  /*0450*/  LDCU.128 UR4, c[0x0][0x390] ;  /* 0x00007200ff0477ac */ /* 0x000f5e0008000c00 */
        /* <DEDUP_REMOVED lines=8> */
[----:B------:R-:W-:-:S03]  /*04e0*/  IADD3 R15, P2, PT, RZ, -R8, RZ ;  /* 0x80000008ff0f7210 */ /* 0x000fc60007f5e0ff */
[----:B------:R-:W-:Y:S02]  /*04f0*/  IMAD R7, R8, R9, R7 ;  /* 0x0000000908077224 */ /* 0x000fe400078e0207 */
[----:B------:R-:W-:Y:S01]  /*0500*/  IMAD.X R14, RZ, RZ, R9, P0 ;  /* 0x000000ffff0e7224 */ /* 0x000fe200000e0609 */
[----:B------:R-:W-:Y:S01]  /*0510*/  IADD3 R6, P0, PT, R17, UR8, RZ ;  /* 0x0000000811067c10 */ /* 0x000fe2000ff1e0ff */
[----:B------:R-:W-:Y:S02]  /*0520*/  IMAD.IADD R13, R5, 0x1, R7 ;  /* 0x00000001050d7824 */ /* 0x000fe400078e0207 */
[----:B------:R-:W-:Y:S02]  /*0530*/  IMAD.X R12, RZ, RZ, ~R9, P2 ;  /* 0x000000ffff0c7224 */ /* 0x000fe400010e0e09 */
[----:B------:R-:W-:Y:S01]  /*0540*/  IMAD.X R7, RZ, RZ, R14, P0 ;  /* 0x000000ffff077224 */ /* 0x000fe200000e060e */
[----:B------:R-:W-:Y:S01]  /*0550*/  LEA.HI R5, P1, R13, R4, RZ, 0x1 ;  /* 0x000000040d057211 */ /* 0x000fe200078308ff */
[----:B-----5:R-:W-:Y:S01]  /*0560*/  IMAD R12, R12, UR4, RZ ;  /* 0x000000040c0c7c24 */ /* 0x020fe2000f8e02ff */
[----:B-1----:R-:W-:Y:S01]  /*0570*/  ISETP.GE.U32.AND P0, PT, R10, UR6, PT ;  /* 0x000000060a007c0c */ /* 0x002fe2000bf06070 */
[----:B------:R-:W-:-:S03]  /*0580*/  IMAD.WIDE.U32 R2, R15, UR4, R6 ;  /* 0x000000040f027c25 */ /* 0x000fc6000f8e0006 */
[----:B------:R-:W-:Y:S01]  /*0590*/  ISETP.GE.AND.EX P0, PT, RZ, UR7, PT, P0 ;  /* 0x00000007ff007c0c */ /* 0x000fe2000bf06300 */
[----:B------:R-:W-:Y:S02]  /*05a0*/  IMAD.X R4, RZ, RZ, R13, P1 ;  /* 0x000000ffff047224 */ /* 0x000fe400008e060d */
[----:B------:R-:W-:Y:S02]  /*05b0*/  IMAD R12, R15, UR5, R12 ;  /* 0x000000050f0c7c24 */ /* 0x000fe4000f8e020c */
[----:B------:R-:W-:Y:S01]  /*05c0*/  IMAD R13, R9, UR6, RZ ;  /* 0x00000006090d7c24 */ /* 0x000fe2000f8e02ff */
[--C-:B------:R-:W-:Y:S02]  /*05d0*/  SHF.R.S64 R5, R5, 0x1, R4.reuse ;  /* 0x0000000105057819 */ /* 0x100fe40000001004 */
[----:B------:R-:W-:Y:S02]  /*05e0*/  SHF.R.S32.HI R7, RZ, 0x1, R4 ;  /* 0x00000001ff077819 */ /* 0x000fe40000011404 */
[----:B------:R-:W-:-:S04]  /*05f0*/  IADD3 R5, P1, PT, R5, R2, RZ ;  /* 0x0000000205057210 */ /* 0x000fc80007f3e0ff */
[----:B------:R-:W-:Y:S01]  /*0600*/  IADD3.X R2, PT, PT, R7, R3, R12, P1, !PT ;  /* 0x0000000307027210 */ /* 0x000fe20000ffe40c */
[----:B------:R-:W-:Y:S01]  /*0610*/  IMAD R3, R8, UR7, R13 ;  /* 0x0000000708037c24 */ /* 0x000fe2000f8e020d */
[----:B--234-:R-:W-:Y:S07]  /*0620*/  @P0 BRA `(.L_x_512) ;  /* 0x0000001400f00947 */ /* 0x01cfee0003800000 */
[----:B------:R-:W0:Y:S01]  /*0630*/  LDCU.64 UR4, c[0x0][0x388] ;  /* 0x00007100ff0477ac */ /* 0x000e220008000a00 */
[----:B------:R-:W1:Y:S01]  /*0640*/  LDC.64 R12, c[0x0][0x3a0] ;  /* 0x0000e800ff0c7b82 */ /* 0x000e620000000a00 */
[----:B------:R-:W-:Y:S01]  /*0650*/  IMAD.WIDE.U32 R8, R8, UR6, RZ ;  /* 0x0000000608087c25 */ /* 0x000fe2000f8e00ff */
[----:B------:R-:W-:Y:S03]  /*0660*/  BSSY.RECONVERGENT B1, `(.L_x_513) ;  /* 0x000003b000017945 */ /* 0x000fe60003800200 */
[----:B------:R-:W-:Y:S01]  /*0670*/  IMAD R4, R14, UR6, RZ ;  /* 0x000000060e047c24 */ /* 0x000fe2000f8e02ff */
[----:B------:R-:W-:Y:S01]  /*0680*/  IADD3 R21, P0, PT, R10, R8, RZ ;  /* 0x000000080a157210 */ /* 0x000fe20007f1e0ff */
[----:B------:R-:W-:Y:S01]  /*0690*/  IMAD.IADD R23, R9, 0x1, R3 ;  /* 0x0000000109177824 */ /* 0x000fe200078e0203 */
[----:B------:R-:W2:Y:S01]  /*06a0*/  LDC.64 R18, c[0x0][0x3a0] ;  /* 0x0000e800ff127b82 */ /* 0x000ea20000000a00 */
[----:B------:R-:W-:-:S02]  /*06b0*/  IMAD R3, R17, UR7, R4 ;  /* 0x0000000711037c24 */ /* 0x000fc4000f8e0204 */
[----:B------:R-:W-:-:S04]  /*06c0*/  IMAD.WIDE.U32 R6, R17, UR6, RZ ;  /* 0x0000000611067c25 */ /* 0x000fc8000f8e00ff */
[----:B------:R-:W-:Y:S02]  /*06d0*/  IMAD.X R16, RZ, RZ, R23, P0 ;  /* 0x000000ffff107224 */ /* 0x000fe400000e0617 */
[----:B------:R-:W-:Y:S01]  /*06e0*/  IMAD.WIDE.U32 R14, R0, 0x8, RZ ;  /* 0x00000008000e7825 */ /* 0x000fe200078e00ff */
[----:B0-----:R-:W-:Y:S02]  /*06f0*/  LEA R17, P0, R21, UR4, 0x3 ;  /* 0x0000000415117c11 */ /* 0x001fe4000f8018ff */
[----:B------:R-:W-:Y:S01]  /*0700*/  LEA R4, P1, R6, UR4, 0x3 ;  /* 0x0000000406047c11 */ /* 0x000fe2000f8218ff */
[----:B------:R-:W-:Y:S01]  /*0710*/  IMAD.IADD R3, R7, 0x1, R3 ;  /* 0x0000000107037824 */ /* 0x000fe200078e0203 */
[----:B------:R-:W-:Y:S02]  /*0720*/  LEA.HI.X R21, R21, UR5, R16, 0x3, P0 ;  /* 0x0000000515157c11 */ /* 0x000fe400080f1c10 */
[----:B------:R-:W-:Y:S02]  /*0730*/  IADD3 R17, P0, PT, R14, R17, RZ ;  /* 0x000000110e117210 */ /* 0x000fe40007f1e0ff */
[----:B------:R-:W-:-:S02]  /*0740*/  LEA.HI.X R6, R6, UR5, R3, 0x3, P1 ;  /* 0x0000000506067c11 */ /* 0x000fc400088f1c03 */
[----:B-1----:R-:W-:Y:S01]  /*0750*/  SHF.R.U32.HI R3, RZ, 0x14, R13 ;  /* 0x00000014ff037819 */ /* 0x002fe2000001160d */
[----:B------:R-:W-:Y:S01]  /*0760*/  IMAD.X R21, R15, 0x1, R21, P0 ;  /* 0x000000010f157824 */ /* 0x000fe200000e0615 */
[CC--:B------:R-:W-:Y:S02]  /*0770*/  ISETP.GT.U32.AND P1, PT, R17.reuse, R4.reuse, PT ;  /* 0x000000041100720c */ /* 0x0c0fe40003f24070 */
[----:B------:R-:W-:Y:S02]  /*0780*/  ISETP.GE.U32.AND P0, PT, R17, R4, PT ;  /* 0x000000041100720c */ /* 0x000fe40003f06070 */
[----:B------:R-:W-:Y:S02]  /*0790*/  LOP3.LUT R3, R3, 0x7ff, RZ, 0xc0, !PT ;  /* 0x000007ff03037812 */ /* 0x000fe400078ec0ff */
[CC--:B------:R-:W-:Y:S02]  /*07a0*/  ISETP.GT.U32.AND.EX P1, PT, R21.reuse, R6.reuse, PT, P1 ;  /* 0x000000061500720c */ /* 0x0c0fe40003f24110 */
[----:B------:R-:W-:Y:S01]  /*07b0*/  ISETP.GE.U32.AND.EX P0, PT, R21, R6, PT, P0 ;  /* 0x000000061500720c */ /* 0x000fe20003f06100 */
[----:B------:R-:W-:Y:S01]  /*07c0*/  VIADD R9, R3, 0xfffffc0c ;  /* 0xfffffc0c03097836 */ /* 0x000fe20000000000 */
[----:B------:R-:W-:-:S02]  /*07d0*/  SEL R7, R17, R4, P1 ;  /* 0x0000000411077207 */ /* 0x000fc40000800000 */
[----:B------:R-:W-:Y:S02]  /*07e0*/  SEL R16, RZ, 0x1, P0 ;  /* 0x00000001ff107807 */ /* 0x000fe40000000000 */
[C---:B------:R-:W-:Y:S02]  /*07f0*/  SHF.L.U32 R3, R12.reuse, R9, RZ ;  /* 0x000000090c037219 */ /* 0x040fe400000006ff */
[----:B------:R-:W-:Y:S02]  /*0800*/  IADD3 R7, P2, P3, R7, -R17, -R16 ;  /* 0x8000001107077210 */ /* 0x000fe40007b5e810 */
[----:B------:R-:W-:Y:S02]  /*0810*/  SEL R6, R21, R6, P1 ;  /* 0x0000000615067207 */ /* 0x000fe40000800000 */
[----:B------:R-:W-:Y:S02]  /*0820*/  SHF.L.U64.HI R4, R12, R9, R13 ;  /* 0x000000090c047219 */ /* 0x000fe4000001020d */
[----:B------:R-:W-:-:S02]  /*0830*/  ISETP.NE.U32.AND P0, PT, R3, RZ, PT ;  /* 0x000000ff0300720c */ /* 0x000fc40003f05070 */
[----:B------:R-:W-:Y:S02]  /*0840*/  IADD3.X R6, PT, PT, R6, -0x1, ~R21, P2, P3 ;  /* 0xffffffff06067810 */ /* 0x000fe400017e6c15 */
[----:B------:R-:W-:Y:S02]  /*0850*/  ISETP.NE.AND.EX P0, PT, R4, -0x80000000, PT, P0 ;  /* 0x800000000400780c */ /* 0x000fe40003f05300 */
[----:B------:R-:W-:Y:S02]  /*0860*/  ISETP.NE.U32.AND P1, PT, R6, RZ, PT ;  /* 0x000000ff0600720c */ /* 0x000fe40003f25070 */
[----:B------:R-:W-:-:S04]  /*0870*/  LEA R39, P2, R8, UR4, 0x3 ;  /* 0x0000000408277c11 */ /* 0x000fc8000f8418ff */
[----:B------:R-:W-:-:S05]  /*0880*/  LEA.HI.X R17, R8, UR5, R23, 0x3, P2 ;  /* 0x0000000508117c11 */ /* 0x000fca00090f1c17 */
[----:B--2---:R0:W1:Y:S02]  /*0890*/  DSETP.NEU.AND P0, PT, |R18|, 0.5, !P0 ;  /* 0x3fe000001200742a */ /* 0x004064000470d200 */
[----:B-1----:R-:W-:Y:S05]  /*08a0*/  @P1 BRA `(.L_x_514) ;  /* 0x0000000000501947 */ /* 0x002fea0003800000 */
[----:B------:R-:W1:Y:S01]  /*08b0*/  I2F.U32.RP R6, R14 ;  /* 0x0000000e00067306 */ /* 0x000e620000209000 */
[----:B------:R-:W-:Y:S01]  /*08c0*/  IMAD.MOV R13, RZ, RZ, -R14 ;  /* 0x000000ffff0d7224 */ /* 0x000fe200078e0a0e */
[----:B------:R-:W-:Y:S01]  /*08d0*/  ISETP.NE.U32.AND P3, PT, R14, RZ, PT ;  /* 0x000000ff0e00720c */ /* 0x000fe20003f65070 */
[----:B------:R-:W-:-:S05]  /*08e0*/  IMAD.MOV.U32 R43, RZ, RZ, RZ ;  /* 0x000000ffff2b7224 */ /* 0x000fca00078e00ff */
[----:B-1----:R-:W1:Y:S02]  /*08f0*/  MUFU.RCP R6, R6 ;  /* 0x0000000600067308 */ /* 0x002e640000001000 */
[----:B-1----:R-:W-:-:S06]  /*0900*/  VIADD R8, R6, 0xffffffe ;  /* 0x0ffffffe06087836 */ /* 0x002fcc0000000000 */
[----:B------:R1:W2:Y:S02]  /*0910*/  F2I.FTZ.U32.TRUNC.NTZ R9, R8 ;  /* 0x0000000800097305 */ /* 0x0002a4000021f000 */
[----:B-1----:R-:W-:Y:S02]  /*0920*/  IMAD.MOV.U32 R8, RZ, RZ, RZ ;  /* 0x000000ffff087224 */ /* 0x002fe400078e00ff */
[----:B--2---:R-:W-:-:S04]  /*0930*/  IMAD R13, R13, R9, RZ ;  /* 0x000000090d0d7224 */ /* 0x004fc800078e02ff */
[----:B------:R-:W-:-:S06]  /*0940*/  IMAD.HI.U32 R12, R9, R13, R8 ;  /* 0x0000000d090c7227 */ /* 0x000fcc00078e0008 */
[----:B------:R-:W-:-:S04]  /*0950*/  IMAD.HI.U32 R42, R12, R7, RZ ;  /* 0x000000070c2a7227 */ /* 0x000fc800078e00ff */
[----:B------:R-:W-:-:S04]  /*0960*/  IMAD.MOV R9, RZ, RZ, -R42 ;  /* 0x000000ffff097224 */ /* 0x000fc800078e0a2a */
[----:B------:R-:W-:-:S05]  /*0970*/  IMAD R7, R14, R9, R7 ;  /* 0x000000090e077224 */ /* 0x000fca00078e0207 */
[----:B------:R-:W-:-:S13]  /*0980*/  ISETP.GE.U32.AND P1, PT, R7, R14, PT ;  /* 0x0000000e0700720c */ /* 0x000fda0003f26070 */
[----:B------:R-:W-:Y:S02]  /*0990*/  @P1 IMAD.IADD R7, R7, 0x1, -R14 ;  /* 0x0000000107071824 */ /* 0x000fe400078e0a0e */
[----:B------:R-:W-:-:S03]  /*09a0*/  @P1 VIADD R42, R42, 0x1 ;  /* 0x000000012a2a1836 */ /* 0x000fc60000000000 */
[----:B------:R-:W-:-:S13]  /*09b0*/  ISETP.GE.U32.AND P2, PT, R7, R14, PT ;  /* 0x0000000e0700720c */ /* 0x000fda0003f46070 */
[----:B------:R-:W-:Y:S01]  /*09c0*/  @P2 VIADD R42, R42, 0x1 ;  /* 0x000000012a2a2836 */ /* 0x000fe20000000000 */
[----:B------:R-:W-:Y:S01]  /*09d0*/  @!P3 LOP3.LUT R42, RZ, R14, RZ, 0x33, !PT ;  /* 0x0000000eff2ab212 */ /* 0x000fe200078e33ff */
[----:B------:R-:W-:Y:S06]  /*09e0*/  BRA `(.L_x_515) ;  /* 0x0000000000087947 */ /* 0x000fec0003800000 */
.L_x_514:
[----:B------:R-:W-:-:S07]  /*09f0*/  MOV R8, 0xa10 ;  /* 0x00000a1000087802 */ /* 0x000fce0000000f00 */
[----:B0-----:R-:W-:Y:S05]  /*0a00*/  CALL.REL.NOINC `($__internal_54_$__cuda_sm20_div_u64) ;  /* 0x0000002400bc7944 */ /* 0x001fea0003c00000 */
.L_x_515:
[----:B------:R-:W-:Y:S05]  /*0a10*/  BSYNC.RECONVERGENT B1 ;  /* 0x0000000000017941 */ /* 0x000fea0003800200 */
.L_x_513:
[----:B------:R-:W1:Y:S01]  /*0a20*/  LDCU.64 UR4, c[0x0][0x398] ;  /* 0x00007300ff0477ac */ /* 0x000e620008000a00 */
[----:B------:R-:W2:Y:S01]  /*0a30*/  LDC R36, c[0x0][0x3a4] ;  /* 0x0000e900ff247b82 */ /* 0x000ea20000000800 */
[----:B------:R-:W-:Y:S01]  /*0a40*/  IADD3 R16, P1, PT, R42, R16, RZ ;  /* 0x000000102a107210 */ /* 0x000fe20007f3e0ff */
[----:B------:R-:W-:Y:S01]  /*0a50*/  IMAD.MOV.U32 R11, RZ, RZ, RZ ;  /* 0x000000ffff0b7224 */ /* 0x000fe200078e00ff */
[----:B------:R-:W3:Y:S01]  /*0a60*/  LDCU.64 UR16, c[0x0][0x3a0] ;  /* 0x00007400ff1077ac */ /* 0x000ee20008000a00 */
[----:B------:R-:W-:Y:S01]  /*0a70*/  BSSY.RECONVERGENT B1, `(.L_x_516) ;  /* 0x0000071000017945 */ /* 0x000fe20003800200 */
[----:B0-----:R-:W-:Y:S01]  /*0a80*/  CS2R R18, SRZ ;  /* 0x0000000000127805 */ /* 0x001fe2000001ff00 */
[----:B------:R-:W-:Y:S01]  /*0a90*/  IMAD.X R42, RZ, RZ, R43, P1 ;  /* 0x000000ffff2a7224 */ /* 0x000fe200008e062b */
[----:B------:R-:W0:Y:S01]  /*0aa0*/  LDCU.64 UR12, c[0x0][0x388] ;  /* 0x00007100ff0c77ac */ /* 0x000e220008000a00 */
[----:B-1----:R-:W-:Y:S02]  /*0ab0*/  IMAD R2, R2, UR4, RZ ;  /* 0x0000000402027c24 */ /* 0x002fe4000f8e02ff */
[----:B------:R-:W-:-:S04]  /*0ac0*/  IMAD.WIDE.U32 R8, R5, UR4, R10 ;  /* 0x0000000405087c25 */ /* 0x000fc8000f8e000a */
[----:B------:R-:W-:Y:S01]  /*0ad0*/  IMAD R7, R5, UR5, R2 ;  /* 0x0000000505077c24 */ /* 0x000fe2000f8e0202 */
[----:B------:R-:W-:Y:S01]  /*0ae0*/  LOP3.LUT R2, R16, 0x1, RZ, 0xc0, !PT ;  /* 0x0000000110027812 */ /* 0x000fe200078ec0ff */
[----:B---3--:R-:W-:Y:S01]  /*0af0*/  IMAD.U32 R22, RZ, RZ, UR16 ;  /* 0x00000010ff167e24 */ /* 0x008fe2000f8e00ff */
[----:B0-----:R-:W-:Y:S01]  /*0b00*/  LEA R6, P2, R8, UR12, 0x3 ;  /* 0x0000000c08067c11 */ /* 0x001fe2000f8418ff */
[----:B------:R-:W-:Y:S01]  /*0b10*/  IMAD.U32 R23, RZ, RZ, UR17 ;  /* 0x00000011ff177e24 */ /* 0x000fe2000f8e00ff */
[----:B------:R-:W-:Y:S01]  /*0b20*/  ISETP.NE.U32.AND P1, PT, R2, 0x1, PT ;  /* 0x000000010200780c */ /* 0x000fe20003f25070 */
[----:B------:R-:W-:Y:S02]  /*0b30*/  IMAD.IADD R7, R9, 0x1, R7 ;  /* 0x0000000109077824 */ /* 0x000fe400078e0207 */
[----:B------:R0:W1:Y:S01]  /*0b40*/  FRND.F64.TRUNC R12, R22 ;  /* 0x00000016000c7313 */ /* 0x000062000030d800 */
[----:B------:R-:W-:Y:S02]  /*0b50*/  ISETP.NE.U32.AND.EX P1, PT, RZ, RZ, PT, P1 ;  /* 0x000000ffff00720c */ /* 0x000fe40003f25110 */
[----:B------:R-:W-:-:S02]  /*0b60*/  LEA.HI.X R7, R8, UR13, R7, 0x3, P2 ;  /* 0x0000000d08077c11 */ /* 0x000fc400090f1c07 */
[----:B--2---:R-:W-:Y:S02]  /*0b70*/  ISETP.GE.AND P2, PT, R36, RZ, PT ;  /* 0x000000ff2400720c */ /* 0x004fe40003f46270 */
[C---:B------:R-:W-:Y:S02]  /*0b80*/  LEA R8, P3, R10.reuse, R39, 0x3 ;  /* 0x000000270a087211 */ /* 0x040fe400078618ff */
[----:B------:R-:W-:Y:S02]  /*0b90*/  SEL R5, RZ, 0x7ff00000, !P2 ;  /* 0x7ff00000ff057807 */ /* 0x000fe40005000000 */
[----:B------:R-:W-:Y:S02]  /*0ba0*/  LEA.HI.X R9, R10, R17, RZ, 0x3, P3 ;  /* 0x000000110a097211 */ /* 0x000fe400018f1cff */
[----:B------:R-:W-:Y:S01]  /*0bb0*/  LOP3.LUT R36, R36, 0x7fffffff, RZ, 0xc0, !PT ;  /* 0x7fffffff24247812 */ /* 0x000fe200078ec0ff */
[----:B------:R-:W-:Y:S01]  /*0bc0*/  VIADD R38, R5, 0x80000000 ;  /* 0x8000000005267836 */ /* 0x000fe20000000000 */
[----:B01----:R-:W-:Y:S06]  /*0bd0*/  @!P1 BRA `(.L_x_517) ;  /* 0x0000000400689947 */ /* 0x003fec0003800000 */
[----:B------:R-:W2:Y:S04]  /*0be0*/  LDG.E.64 R18, desc[UR10][R8.64] ;  /* 0x0000000a08127981 */ /* 0x000ea8000c1e1b00 */
[----:B------:R-:W2:Y:S01]  /*0bf0*/  LDG.E.64 R20, desc[UR10][R6.64] ;  /* 0x0000000a06147981 */ /* 0x000ea2000c1e1b00 */
[----:B------:R-:W-:Y:S01]  /*0c00*/  BSSY.RECONVERGENT B2, `(.L_x_518) ;  /* 0x000002d000027945 */ /* 0x000fe20003800200 */
[----:B--2---:R-:W0:-:S15]  /*0c10*/  DADD R18, R18, -R20 ;  /* 0x0000000012127229 */ /* 0x004e1e0000000814 */
[----:B------:R-:W-:-:S15]  /*0c20*/  NOP ;  /* 0x0000000000007918 */ /* 0x000fde0000000000 */
[----:B------:R-:W-:-:S15]  /*0c30*/  NOP ;  /* 0x0000000000007918 */ /* 0x000fde0000000000 */
[----:B------:R-:W-:-:S15]  /*0c40*/  NOP ;  /* 0x0000000000007918 */ /* 0x000fde0000000000 */
[----:B------:R-:W-:-:S04]  /*0c50*/  NOP ;  /* 0x0000000000007918 */ /* 0x000fc80000000000 */
[----:B0-----:R-:W0:-:S15]  /*0c60*/  DSETP.NEU.AND P1, PT, R18, RZ, PT ;  /* 0x000000ff1200722a */ /* 0x001e1e0003f2d000 */
[----:B------:R-:W-:-:S15]  /*0c70*/  NOP ;  /* 0x0000000000007918 */ /* 0x000fde0000000000 */
[----:B------:R-:W-:-:S15]  /*0c80*/  NOP ;  /* 0x0000000000007918 */ /* 0x000fde0000000000 */
[----:B------:R-:W-:-:S15]  /*0c90*/  NOP ;  /* 0x0000000000007918 */ /* 0x000fde0000000000 */
[----:B------:R-:W-:-:S04]  /*0ca0*/  NOP ;  /* 0x0000000000007918 */ /* 0x000fc80000000000 */
[----:B------:R1:W2:Y:S02]  /*0cb0*/  DADD R44, -RZ, |R18| ;  /* 0x00000000ff2c7229 */ /* 0x0002a40000000512 */
[----:B012---:R-:W-:Y:S05]  /*0cc0*/  @!P1 BRA `(.L_x_519) ;  /* 0x0000000000709947 */ /* 0x007fea0003800000 */
[----:B------:R-:W0:Y:S01]  /*0cd0*/  LDCU.64 UR4, c[0x0][0x3a0] ;  /* 0x00007400ff0477ac */ /* 0x000e220008000a00 */
[----:B------:R-:W-:Y:S01]  /*0ce0*/  BSSY.RECONVERGENT B3, `(.L_x_520) ;  /* 0x0000007000037945 */ /* 0x000fe20003800200 */
[----:B------:R-:W-:Y:S01]  /*0cf0*/  IMAD.MOV.U32 R22, RZ, RZ, R44 ;  /* 0x000000ffff167224 */ /* 0x000fe200078e002c */
[----:B------:R-:W-:Y:S01]  /*0d00*/  MOV R2, 0xd50 ;  /* 0x00000d5000027802 */ /* 0x000fe20000000f00 */
[----:B------:R-:W-:Y:S02]  /*0d10*/  IMAD.MOV.U32 R37, RZ, RZ, R45 ;  /* 0x000000ffff257224 */ /* 0x000fe400078e002d */
[----:B0-----:R-:W-:Y:S02]  /*0d20*/  IMAD.U32 R40, RZ, RZ, UR4 ;  /* 0x00000004ff287e24 */ /* 0x001fe4000f8e00ff */
[----:B------:R-:W-:-:S07]  /*0d30*/  IMAD.U32 R41, RZ, RZ, UR5 ;  /* 0x00000005ff297e24 */ /* 0x000fce000f8e00ff */
[----:B------:R-:W-:Y:S05]  /*0d40*/  CALL.REL.NOINC `($_ZN2at6native55_GLOBAL__N__6c1c77d0_17_DistanceKernel_cu_7dd49032_311422pdist_kernel_cuda_implIdNS1_5distsIdE1pEEEvPT_PKS6_llS6_dd$__internal_accurate_pow) ;  /* 0x0000002c00347944 */ /* 0x000fea0003c00000 */
[----:B------:R-:W-:Y:S05]  /*0d50*/  BSYNC.RECONVERGENT B3 ;  /* 0x0000000000037941 */ /* 0x000fea0003800200 */
.L_x_520:
[----:B------:R-:W0:Y:S01]  /*0d60*/  LDCU.64 UR4, c[0x0][0x3a0] ;  /* 0x00007400ff0477ac */ /* 0x000e220008000a00 */
[----:B------:R-:W-:Y:S01]  /*0d70*/  ISETP.NE.U32.AND P1, PT, R3, RZ, PT ;  /* 0x000000ff0300720c */ /* 0x000fe20003f25070 */
[----:B------:R-:W1:Y:S01]  /*0d80*/  DADD R22, -RZ, -R20 ;  /* 0x00000000ff167229 */ /* 0x000e620000000914 */
[----:B------:R-:W-:Y:S02]  /*0d90*/  ISETP.GE.AND P4, PT, R45, RZ, PT ;  /* 0x000000ff2d00720c */ /* 0x000fe40003f86270 */
[----:B------:R-:W-:-:S04]  /*0da0*/  ISETP.NE.AND.EX P1, PT, R4, -0x80000000, PT, P1 ;  /* 0x800000000400780c */ /* 0x000fc80003f25310 */
[-C--:B-1----:R-:W-:Y:S02]  /*0db0*/  FSEL R25, R22, R20.reuse, !P1 ;  /* 0x0000001416197208 */ /* 0x082fe40004800000 */
[-C--:B------:R-:W-:Y:S02]  /*0dc0*/  FSEL R2, R23, R21.reuse, !P1 ;  /* 0x0000001517027208 */ /* 0x080fe40004800000 */
[----:B------:R-:W-:Y:S02]  /*0dd0*/  FSEL R20, R25, R20, !P4 ;  /* 0x0000001419147208 */ /* 0x000fe40006000000 */
[----:B------:R-:W-:Y:S02]  /*0de0*/  FSEL R21, R2, R21, !P4 ;  /* 0x0000001502157208 */ /* 0x000fe40006000000 */
[----:B------:R-:W-:Y:S01]  /*0df0*/  PLOP3.LUT P1, PT, P1, PT, PT, 0x8, 0x80 ;  /* 0x000000000080781c */ /* 0x000fe20000f2e170 */
[----:B0-----:R-:W-:Y:S02]  /*0e00*/  IMAD.U32 R22, RZ, RZ, UR4 ;  /* 0x00000004ff167e24 */ /* 0x001fe4000f8e00ff */
[----:B------:R-:W-:-:S15]  /*0e10*/  IMAD.U32 R23, RZ, RZ, UR5 ;  /* 0x00000005ff177e24 */ /* 0x000fde000f8e00ff */
[----:B------:R-:W-:-:S15]  /*0e20*/  NOP ;  /* 0x0000000000007918 */ /* 0x000fde0000000000 */
[----:B------:R-:W-:-:S15]  /*0e30*/  NOP ;  /* 0x0000000000007918 */ /* 0x000fde0000000000 */
[----:B------:R-:W-:-:S01]  /*0e40*/  NOP ;  /* 0x0000000000007918 */ /* 0x000fc20000000000 */
[----:B------:R-:W0:Y:S02]  /*0e50*/  DSETP.NEU.AND P3, PT, R12, R22, PT ;  /* 0x000000160c00722a */ /* 0x000e240003f6d000 */
[----:B0-----:R-:W-:Y:S02]  /*0e60*/  @P3 FSEL R20, R20, RZ, P4 ;  /* 0x000000ff14143208 */ /* 0x001fe40002000000 */
[----:B------:R-:W-:Y:S01]  /*0e70*/  @P3 FSEL R21, R21, -QNAN , P4 ;  /* 0xfff8000015153808 */ /* 0x000fe20002000000 */
[----:B------:R-:W-:Y:S06]  /*0e80*/  BRA `(.L_x_521) ;  /* 0x0000000000107947 */ /* 0x000fec0003800000 */
.L_x_519:
[----:B------:R-:W-:Y:S01]  /*0e90*/  SEL R21, R45, RZ, P0 ;  /* 0x000000ff2d157207 */ /* 0x000fe20000000000 */
[----:B------:R-:W-:Y:S01]  /*0ea0*/  IMAD.MOV.U32 R20, RZ, RZ, RZ ;  /* 0x000000ffff147224 */ /* 0x000fe200078e00ff */
[----:B------:R-:W-:Y:S02]  /*0eb0*/  PLOP3.LUT P1, PT, P0, PT, PT, 0x80, 0x8 ;  /* 0x000000000008781c */ /* 0x000fe4000072f070 */
[----:B------:R-:W-:-:S11]  /*0ec0*/  @!P2 LOP3.LUT R21, R21, 0x7ff00000, RZ, 0xfc, !PT ;  /* 0x7ff000001515a812 */ /* 0x000fd600078efcff */
.L_x_521:
[----:B------:R-:W-:Y:S05]  /*0ed0*/  BSYNC.RECONVERGENT B2 ;  /* 0x0000000000027941 */ /* 0x000fea0003800200 */
.L_x_518:
[----:B------:R-:W0:Y:S01]  /*0ee0*/  DADD R24, |R18|, R22 ;  /* 0x0000000012187229 */ /* 0x000e220000000216 */
[----:B------:R-:W-:Y:S01]  /*0ef0*/  BSSY.RECONVERGENT B2, `(.L_x_522) ;  /* 0x0000017000027945 */ /* 0x000fe20003800200 */
[----:B0-----:R-:W-:-:S04]  /*0f00*/  LOP3.LUT R24, R25, 0x7ff00000, RZ, 0xc0, !PT ;  /* 0x7ff0000019187812 */ /* 0x001fc800078ec0ff */
[----:B------:R-:W-:-:S13]  /*0f10*/  ISETP.NE.AND P3, PT, R24, 0x7ff00000, PT ;  /* 0x7ff000001800780c */ /* 0x000fda0003f65270 */
[----:B------:R-:W-:Y:S05]  /*0f20*/  @P3 BRA `(.L_x_523) ;  /* 0x00000000004c3947 */ /* 0x000fea0003800000 */
[----:B------:R-:W0:Y:S02]  /*0f30*/  DSETP.NAN.AND P3, PT, R18, R22, PT ;  /* 0x000000161200722a */ /* 0x000e240003f68000 */
[----:B0-----:R-:W-:Y:S05]  /*0f40*/  @P3 BRA `(.L_x_524) ;  /* 0x0000000000403947 */ /* 0x001fea0003800000 */
[----:B------:R-:W0:Y:S02]  /*0f50*/  DSETP.NEU.AND P3, PT, |R22|, +INF , PT ;  /* 0x7ff000001600742a */ /* 0x000e240003f6d200 */
[----:B0-----:R-:W-:Y:S05]  /*0f60*/  @!P3 BRA `(.L_x_525) ;  /* 0x000000000024b947 */ /* 0x001fea0003800000 */
[----:B------:R-:W0:Y:S02]  /*0f70*/  DSETP.NEU.AND P2, PT, |R18|, +INF , PT ;  /* 0x7ff000001200742a */ /* 0x000e240003f4d200 */
[----:B0-----:R-:W-:Y:S05]  /*0f80*/  @P2 BRA `(.L_x_523) ;  /* 0x0000000000342947 */ /* 0x001fea0003800000 */
[----:B------:R-:W-:Y:S01]  /*0f90*/  ISETP.NE.AND P2, PT, R36, 0x3fe00000, PT ;  /* 0x3fe000002400780c */ /* 0x000fe20003f45270 */
[----:B------:R-:W-:-:S03]  /*0fa0*/  IMAD.MOV.U32 R20, RZ, RZ, RZ ;  /* 0x000000ffff147224 */ /* 0x000fc600078e00ff */
[-C--:B------:R-:W-:Y:S02]  /*0fb0*/  SEL R2, R38, R5.reuse, P2 ;  /* 0x0000000526027207 */ /* 0x080fe40001000000 */
[----:B------:R-:W-:Y:S02]  /*0fc0*/  ISETP.GE.AND P2, PT, R45, RZ, PT ;  /* 0x000000ff2d00720c */ /* 0x000fe40003f46270 */
[----:B------:R-:W-:-:S04]  /*0fd0*/  SEL R2, R2, R5, P1 ;  /* 0x0000000502027207 */ /* 0x000fc80000800000 */
[----:B------:R-:W-:Y:S01]  /*0fe0*/  SEL R21, R2, R5, !P2 ;  /* 0x0000000502157207 */ /* 0x000fe20005000000 */
[----:B------:R-:W-:Y:S06]  /*0ff0*/  BRA `(.L_x_523) ;  /* 0x0000000000187947 */ /* 0x000fec0003800000 */
.L_x_525:
[----:B------:R-:W0:Y:S01]  /*1000*/  DSETP.GT.AND P1, PT, |R18|, 1, PT ;  /* 0x3ff000001200742a */ /* 0x000e220003f24200 */
[----:B------:R-:W-:Y:S01]  /*1010*/  IMAD.MOV.U32 R20, RZ, RZ, RZ ;  /* 0x000000ffff147224 */ /* 0x000fe200078e00ff */
[----:B0-----:R-:W-:-:S04]  /*1020*/  SEL R21, RZ, 0x7ff00000, !P1 ;  /* 0x7ff00000ff157807 */ /* 0x001fc80004800000 */
[----:B------:R-:W-:Y:S01]  /*1030*/  @!P2 LOP3.LUT R21, R21, 0x7ff00000, RZ, 0x3c, !PT ;  /* 0x7ff000001515a812 */ /* 0x000fe200078e3cff */
[----:B------:R-:W-:Y:S06]  /*1040*/  BRA `(.L_x_523) ;  /* 0x0000000000047947 */ /* 0x000fec0003800000 */
.L_x_524:
[----:B------:R0:W1:Y:S02]  /*1050*/  DADD R20, |R18|, R22 ;  /* 0x0000000012147229 */ /* 0x0000640000000216 */
.L_x_523:
[----:B------:R-:W-:Y:S05]  /*1060*/  BSYNC.RECONVERGENT B2 ;  /* 0x0000000000027941 */ /* 0x000fea0003800200 */
.L_x_522:
[----:B------:R-:W-:Y:S01]  /*1070*/  DSETP.NEU.AND P2, PT, |R18|, 1, PT ;  /* 0x3ff000001200742a */ /* 0x000fe20003f4d200 */
[C---:B------:R-:W-:Y:S02]  /*1080*/  IADD3 R8, P3, PT, R14.reuse, R8, RZ ;  /* 0x000000080e087210 */ /* 0x040fe40007f7e0ff */
[----:B------:R-:W-:-:S03]  /*1090*/  IADD3 R6, P4, PT, R14, R6, RZ ;  /* 0x000000060e067210 */ /* 0x000fc60007f9e0ff */
[C---:B------:R-:W-:Y:S02]  /*10a0*/  IMAD.X R9, R15.reuse, 0x1, R9, P3 ;  /* 0x000000010f097824 */ /* 0x040fe400018e0609 */
[----:B------:R-:W-:-:S15]  /*10b0*/  IMAD.X R7, R15, 0x1, R7, P4 ;  /* 0x000000010f077824 */ /* 0x000fde00020e0607 */
[----:B------:R-:W-:-:S15]  /*10c0*/  NOP ;  /* 0x0000000000007918 */ /* 0x000fde0000000000 */
[----:B------:R-:W-:-:S15]  /*10d0*/  NOP ;  /* 0x0000000000007918 */ /* 0x000fde0000000000 */
[----:B------:R-:W-:-:S11]  /*10e0*/  NOP ;  /* 0x0000000000007918 */ /* 0x000fd60000000000 */
[----:B-1----:R-:W0:Y:S02]  /*10f0*/  DADD R20, RZ, R20 ;  /* 0x00000000ff147229 */ /* 0x002e240000000014 */
[----:B0-----:R-:W-:Y:S02]  /*1100*/  FSEL R18, R20, RZ, P2 ;  /* 0x000000ff14127208 */ /* 0x001fe40001000000 */
[----:B------:R-:W-:-:S15]  /*1110*/  FSEL R20, R21, 1.875, P2 ;  /* 0x3ff0000015147808 */ /* 0x000fde0001000000 */
[----:B------:R-:W-:-:S15]  /*1120*/  NOP ;  /* 0x0000000000007918 */ /* 0x000fde0000000000 */
[----:B------:R-:W-:-:S15]  /*1130*/  NOP ;  /* 0x0000000000007918 */ /* 0x000fde0000000000 */
[----:B------:R-:W-:-:S15]  /*1140*/  NOP ;  /* 0x0000000000007918 */ /* 0x000fde0000000000 */
[----:B------:R-:W0:Y:S02]  /*1150*/  DSETP.NEU.AND P1, PT, R22, RZ, PT ;  /* 0x000000ff1600722a */ /* 0x000e240003f2d000 */
[----:B0-----:R-:W-:Y:S02]  /*1160*/  FSEL R18, R18, RZ, P1 ;  /* 0x000000ff12127208 */ /* 0x001fe40000800000 */
[----:B------:R-:W-:-:S07]  /*1170*/  FSEL R19, R20, 1.875, P1 ;  /* 0x3ff0000014137808 */ /* 0x000fce0000800000 */
.L_x_517:
[----:B------:R-:W-:Y:S05]  /*1180*/  BSYNC.RECONVERGENT B1 ;  /* 0x0000000000017941 */ /* 0x000fea0003800200 */
.L_x_516:
[----:B------:R-:W-:-:S04]  /*1190*/  ISETP.NE.U32.AND P1, PT, R16, RZ, PT ;  /* 0x000000ff1000720c */ /* 0x000fc80003f25070 */
[----:B------:R-:W-:-:S13]  /*11a0*/  ISETP.NE.AND.EX P1, PT, R42, RZ, PT, P1 ;  /* 0x000000ff2a00720c */ /* 0x000fda0003f25310 */
[----:B------:R-:W-:Y:S05]  /*11b0*/  @!P1 BRA `(.L_x_512) ;  /* 0x0000000c000c9947 */ /* 0x000fea0003800000 */
[----:B------:R-:W0:Y:S01]  /*11c0*/  LDC.64 R44, c[0x0][0x398] ;  /* 0x0000e600ff2c7b82 */ /* 0x000e220000000a00 */
[----:B------:R-:W-:Y:S02]  /*11d0*/  CS2R R42, SRZ ;  /* 0x00000000002a7805 */ /* 0x000fe4000001ff00 */
[----:B0-----:R-:W-:-:S04]  /*11e0*/  LEA R39, P1, R44, R39, 0x3 ;  /* 0x000000272c277211 */ /* 0x001fc800078218ff */
[----:B------:R-:W-:-:S09]  /*11f0*/  LEA.HI.X R44, R44, R17, R45, 0x3, P1 ;  /* 0x000000112c2c7211 */ /* 0x000fd200008f1c2d */
.L_x_537:
[-C--:B------:R-:W-:Y:S02]  /*1200*/  IADD3 R22, P1, PT, R6, R42.reuse, RZ ;  /* 0x0000002a06167210 */ /* 0x080fe40007f3e0ff */
[----:B------:R-:W-:-:S03]  /*1210*/  IADD3 R20, P2, PT, R8, R42, RZ ;  /* 0x0000002a08147210 */ /* 0x000fc60007f5e0ff */
[--C-:B------:R-:W-:Y:S02]  /*1220*/  IMAD.X R23, R7, 0x1, R43.reuse, P1 ;  /* 0x0000000107177824 */ /* 0x100fe400008e062b */
[----:B------:R-:W-:-:S03]  /*1230*/  IMAD.X R21, R9, 0x1, R43, P2 ;  /* 0x0000000109157824 */ /* 0x000fc600010e062b */
        /* <DEDUP_REMOVED lines=8> */
[----:B0-----:R-:W0:Y:S02]  /*12c0*/  DSETP.NEU.AND P2, PT, R14, RZ, PT ;  /* 0x000000ff0e00722a */ /* 0x001e240003f4d000 */
[----:B0-----:R-:W0:Y:S01]  /*12d0*/  @!P2 LDC R2, c[0x0][0x3a4] ;  /* 0x0000e900ff02ab82 */ /* 0x001e220000000800 */
[----:B------:R-:W-:Y:S01]  /*12e0*/  @!P2 PLOP3.LUT P1, PT, P0, PT, PT, 0x80, 0x8 ;  /* 0x000000000008a81c */ /* 0x000fe2000072f070 */
[----:B------:R-:W-:Y:S01]  /*12f0*/  @!P2 IMAD.MOV.U32 R20, RZ, RZ, RZ ;  /* 0x000000ffff14a224 */ /* 0x000fe200078e00ff */
[----:B0-----:R-:W-:-:S15]  /*1300*/  ISETP.GE.OR P3, PT, R2, RZ, P2 ;  /* 0x000000ff0200720c */ /* 0x001fde0001766670 */
[----:B------:R-:W-:-:S15]  /*1310*/  NOP ;  /* 0x0000000000007918 */ /* 0x000fde0000000000 */
[----:B------:R-:W-:-:S15]  /*1320*/  NOP ;  /* 0x0000000000007918 */ /* 0x000fde0000000000 */
[----:B------:R-:W-:-:S14]  /*1330*/  NOP ;  /* 0x0000000000007918 */ /* 0x000fdc0000000000 */
[----:B------:R-:W0:Y:S02]  /*1340*/  DADD R16, -RZ, |R14| ;  /* 0x00000000ff107229 */ /* 0x000e24000000050e */
[----:B0-----:R-:W-:-:S04]  /*1350*/  @!P2 SEL R2, R17, RZ, P0 ;  /* 0x000000ff1102a207 */ /* 0x001fc80000000000 */
[----:B------:R-:W-:-:S05]  /*1360*/  @!P3 LOP3.LUT R2, R2, 0x7ff00000, RZ, 0xfc, !PT ;  /* 0x7ff000000202b812 */ /* 0x000fca00078efcff */
[----:B------:R-:W-:Y:S01]  /*1370*/  @!P2 IMAD.MOV.U32 R21, RZ, RZ, R2 ;  /* 0x000000ffff15a224 */ /* 0x000fe200078e0002 */
[----:B------:R-:W-:Y:S06]  /*1380*/  @!P2 BRA `(.L_x_527) ;  /* 0x000000000060a947 */ /* 0x000fec0003800000 */
        /* <DEDUP_REMOVED lines=9> */
.L_x_528:
[----:B------:R-:W-:Y:S01]  /*1420*/  ISETP.NE.U32.AND P1, PT, R3, RZ, PT ;  /* 0x000000ff0300720c */ /* 0x000fe20003f25070 */
[----:B------:R-:W0:Y:S01]  /*1430*/  DADD R22, -RZ, -R20 ;  /* 0x00000000ff167229 */ /* 0x000e220000000914 */
[----:B------:R-:W-:Y:S02]  /*1440*/  ISETP.GE.AND P2, PT, R17, RZ, PT ;  /* 0x000000ff1100720c */ /* 0x000fe40003f46270 */
[----:B------:R-:W-:-:S04]  /*1450*/  ISETP.NE.AND.EX P1, PT, R4, -0x80000000, PT, P1 ;  /* 0x800000000400780c */ /* 0x000fc80003f25310 */
[-C--:B0-----:R-:W-:Y:S02]  /*1460*/  FSEL R25, R22, R20.reuse, !P1 ;  /* 0x0000001416197208 */ /* 0x081fe40004800000 */
[-C--:B------:R-:W-:Y:S02]  /*1470*/  FSEL R22, R23, R21.reuse, !P1 ;  /* 0x0000001517167208 */ /* 0x080fe40004800000 */
[----:B------:R-:W-:Y:S02]  /*1480*/  FSEL R20, R25, R20, !P2 ;  /* 0x0000001419147208 */ /* 0x000fe40005000000 */
[----:B------:R-:W-:Y:S02]  /*1490*/  FSEL R21, R22, R21, !P2 ;  /* 0x0000001516157208 */ /* 0x000fe40005000000 */
[----:B------:R-:W-:-:S15]  /*14a0*/  PLOP3.LUT P1, PT, P1, PT, PT, 0x8, 0x80 ;  /* 0x000000000080781c */ /* 0x000fde0000f2e170 */
[----:B------:R-:W-:-:S15]  /*14b0*/  NOP ;  /* 0x0000000000007918 */ /* 0x000fde0000000000 */
[----:B------:R-:W-:-:S15]  /*14c0*/  NOP ;  /* 0x0000000000007918 */ /* 0x000fde0000000000 */
[----:B------:R-:W-:-:S04]  /*14d0*/  NOP ;  /* 0x0000000000007918 */ /* 0x000fc80000000000 */
[----:B------:R-:W0:Y:S02]  /*14e0*/  DSETP.NEU.AND P3, PT, R12, UR14, PT ;  /* 0x0000000e0c007e2a */ /* 0x000e24000bf6d000 */
[----:B0-----:R-:W-:Y:S02]  /*14f0*/  @P3 FSEL R20, R20, RZ, P2 ;  /* 0x000000ff14143208 */ /* 0x001fe40001000000 */
[----:B------:R-:W-:-:S07]  /*1500*/  @P3 FSEL R21, R21, -QNAN , P2 ;  /* 0xfff8000015153808 */ /* 0x000fce0001000000 */
.L_x_527:
[----:B------:R-:W-:Y:S05]  /*1510*/  BSYNC.RECONVERGENT B1 ;  /* 0x0000000000017941 */ /* 0x000fea0003800200 */
.L_x_526:
[----:B------:R-:W0:Y:S01]  /*1520*/  LDC.64 R22, c[0x0][0x3a0] ;  /* 0x0000e800ff167b82 */ /* 0x000e220000000a00 */
[----:B------:R-:W-:Y:S01]  /*1530*/  BSSY.RECONVERGENT B1, `(.L_x_529) ;  /* 0x000001b000017945 */ /* 0x000fe20003800200 */
[----:B0-----:R-:W0:Y:S02]  /*1540*/  DADD R24, |R14|, R22 ;  /* 0x000000000e187229 */ /* 0x001e240000000216 */
[----:B0-----:R-:W-:-:S04]  /*1550*/  LOP3.LUT R24, R25, 0x7ff00000, RZ, 0xc0, !PT ;  /* 0x7ff0000019187812 */ /* 0x001fc800078ec0ff */
[----:B------:R-:W-:-:S13]  /*1560*/  ISETP.NE.AND P2, PT, R24, 0x7ff00000, PT ;  /* 0x7ff000001800780c */ /* 0x000fda0003f45270 */
[----:B------:R-:W-:Y:S05]  /*1570*/  @P2 BRA `(.L_x_530) ;  /* 0x0000000000582947 */ /* 0x000fea0003800000 */
[----:B------:R-:W0:-:S15]  /*1580*/  DSETP.NAN.AND P2, PT, R14, R22, PT ;  /* 0x000000160e00722a */ /* 0x000e1e0003f48000 */
[----:B------:R-:W-:-:S15]  /*1590*/  NOP ;  /* 0x0000000000007918 */ /* 0x000fde0000000000 */
[----:B------:R-:W-:-:S15]  /*15a0*/  NOP ;  /* 0x0000000000007918 */ /* 0x000fde0000000000 */
[----:B------:R-:W-:-:S15]  /*15b0*/  NOP ;  /* 0x0000000000007918 */ /* 0x000fde0000000000 */
[----:B------:R-:W-:-:S04]  /*15c0*/  NOP ;  /* 0x0000000000007918 */ /* 0x000fc80000000000 */
[----:B0-----:R0:W1:Y:S02]  /*15d0*/  @P2 DADD R20, |R14|, R22 ;  /* 0x000000000e142229 */ /* 0x0010640000000216 */
[----:B01----:R-:W-:Y:S05]  /*15e0*/  @P2 BRA `(.L_x_530) ;  /* 0x00000000003c2947 */ /* 0x003fea0003800000 */
        /* <DEDUP_REMOVED lines=8> */
.L_x_531:
[----:B------:R-:W0:Y:S02]  /*1670*/  DSETP.NEU.AND P2, PT, |R14|, +INF , PT ;  /* 0x7ff000000e00742a */ /* 0x000e240003f4d200 */
[----:B0-----:R-:W-:Y:S01]  /*1680*/  @!P2 ISETP.NE.AND P3, PT, R36, 0x3fe00000, PT ;  /* 0x3fe000002400a80c */ /* 0x001fe20003f65270 */
[----:B------:R-:W-:-:S03]  /*1690*/  @!P2 IMAD.MOV.U32 R20, RZ, RZ, RZ ;  /* 0x000000ffff14a224 */ /* 0x000fc600078e00ff */
[-C--:B------:R-:W-:Y:S02]  /*16a0*/  @!P2 SEL R2, R38, R5.reuse, P3 ;  /* 0x000000052602a207 */ /* 0x080fe40001800000 */
[----:B------:R-:W-:Y:S02]  /*16b0*/  @!P2 ISETP.GE.AND P3, PT, R17, RZ, PT ;  /* 0x000000ff1100a20c */ /* 0x000fe40003f66270 */
[----:B------:R-:W-:-:S04]  /*16c0*/  @!P2 SEL R2, R2, R5, P1 ;  /* 0x000000050202a207 */ /* 0x000fc80000800000 */
[----:B------:R-:W-:-:S07]  /*16d0*/  @!P2 SEL R21, R2, R5, !P3 ;  /* 0x000000050215a207 */ /* 0x000fce0005800000 */
.L_x_530:
[----:B------:R-:W-:Y:S05]  /*16e0*/  BSYNC.RECONVERGENT B1 ;  /* 0x0000000000017941 */ /* 0x000fea0003800200 */
.L_x_529:
[C---:B------:R-:W-:Y:S01]  /*16f0*/  IMAD.WIDE.U32 R24, R0.reuse, 0x8, R8 ;  /* 0x0000000800187825 */ /* 0x040fe200078e0008 */
[----:B------:R-:W0:Y:S03]  /*1700*/  LDCU.64 UR4, c[0x0][0x3a0] ;  /* 0x00007400ff0477ac */ /* 0x000e260008000a00 */
[----:B------:R-:W-:Y:S01]  /*1710*/  IMAD.WIDE.U32 R16, R0, 0x8, R6 ;  /* 0x0000000800107825 */ /* 0x000fe200078e0006 */
[-C--:B------:R-:W-:Y:S02]  /*1720*/  IADD3 R24, P1, PT, R24, R42.reuse, RZ ;  /* 0x0000002a18187210 */ /* 0x080fe40007f3e0ff */
[----:B------:R-:W-:-:S03]  /*1730*/  IADD3 R26, P2, PT, R16, R42, RZ ;  /* 0x0000002a101a7210 */ /* 0x000fc60007f5e0ff */
[--C-:B------:R-:W-:Y:S02]  /*1740*/  IMAD.X R25, R25, 0x1, R43.reuse, P1 ;  /* 0x0000000119197824 */ /* 0x100fe400008e062b */
[----:B------:R-:W-:-:S04]  /*1750*/  IMAD.X R27, R17, 0x1, R43, P2 ;  /* 0x00000001111b7824 */ /* 0x000fc800010e062b */
[----:B------:R-:W2:Y:S04]  /*1760*/  LDG.E.64 R24, desc[UR10][R24.64] ;  /* 0x0000000a18187981 */ /* 0x000ea8000c1e1b00 */
[----:B------:R-:W2:Y:S01]  /*1770*/  LDG.E.64 R26, desc[UR10][R26.64] ;  /* 0x0000000a1a1a7981 */ /* 0x000ea2000c1e1b00 */
[----:B------:R-:W1:Y:S01]  /*1780*/  DSETP.NEU.AND P2, PT, |R14|, 1, PT ;  /* 0x3ff000000e00742a */ /* 0x000e620003f4d200 */
[----:B------:R-:W-:Y:S01]  /*1790*/  ISETP.NE.U32.AND P1, PT, R3, RZ, PT ;  /* 0x000000ff0300720c */ /* 0x000fe20003f25070 */
[----:B------:R-:W-:Y:S01]  /*17a0*/  BSSY.RECONVERGENT B1, `(.L_x_532) ;  /* 0x000001e000017945 */ /* 0x000fe20003800200 */
[----:B-1----:R-:W-:Y:S01]  /*17b0*/  FSEL R20, R20, RZ, P2 ;  /* 0x000000ff14147208 */ /* 0x002fe20001000000 */
[----:B0-----:R-:W-:Y:S01]  /*17c0*/  IMAD.U32 R40, RZ, RZ, UR4 ;  /* 0x00000004ff287e24 */ /* 0x001fe2000f8e00ff */
[----:B------:R-:W-:Y:S01]  /*17d0*/  FSEL R21, R21, 1.875, P2 ;  /* 0x3ff0000015157808 */ /* 0x000fe20001000000 */
[----:B------:R-:W-:Y:S01]  /*17e0*/  IMAD.U32 R41, RZ, RZ, UR5 ;  /* 0x00000005ff297e24 */ /* 0x000fe2000f8e00ff */
[----:B------:R-:W-:-:S02]  /*17f0*/  ISETP.NE.AND.EX P1, PT, R4, -0x80000000, PT, P1 ;  /* 0x800000000400780c */ /* 0x000fc40003f25310 */
[----:B------:R-:W-:-:S15]  /*1800*/  MOV R2, 0x1980 ;  /* 0x0000198000027802 */ /* 0x000fde0000000f00 */
[----:B------:R-:W-:-:S15]  /*1810*/  NOP ;  /* 0x0000000000007918 */ /* 0x000fde0000000000 */
[----:B------:R-:W-:-:S15]  /*1820*/  NOP ;  /* 0x0000000000007918 */ /* 0x000fde0000000000 */
[----:B------:R-:W-:-:S10]  /*1830*/  NOP ;  /* 0x0000000000007918 */ /* 0x000fd40000000000 */
[----:B------:R-:W0:Y:S02]  /*1840*/  DSETP.NEU.AND P3, PT, R22, RZ, PT ;  /* 0x000000ff1600722a */ /* 0x000e240003f6d000 */
[----:B0-----:R-:W-:Y:S02]  /*1850*/  FSEL R20, R20, RZ, P3 ;  /* 0x000000ff14147208 */ /* 0x001fe40001800000 */
[----:B------:R-:W-:-:S15]  /*1860*/  FSEL R21, R21, 1.875, P3 ;  /* 0x3ff0000015157808 */ /* 0x000fde0001800000 */
[----:B------:R-:W-:-:S15]  /*1870*/  NOP ;  /* 0x0000000000007918 */ /* 0x000fde0000000000 */
[----:B------:R-:W-:-:S15]  /*1880*/  NOP ;  /* 0x0000000000007918 */ /* 0x000fde0000000000 */
[----:B------:R-:W-:-:S15]  /*1890*/  NOP ;  /* 0x0000000000007918 */ /* 0x000fde0000000000 */
[----:B------:R-:W-:-:S15]  /*18a0*/  DADD R18, R18, R20 ;  /* 0x0000000012127229 */ /* 0x000fde0000000014 */
        /* <DEDUP_REMOVED lines=9> */
[----:B0-----:R-:W0:Y:S02]  /*1940*/  DADD R16, -RZ, |R14| ;  /* 0x00000000ff107229 */ /* 0x001e24000000050e */
[----:B0-----:R-:W-:Y:S02]  /*1950*/  IMAD.MOV.U32 R22, RZ, RZ, R16 ;  /* 0x000000ffff167224 */ /* 0x001fe400078e0010 */
[----:B------:R-:W-:-:S07]  /*1960*/  IMAD.MOV.U32 R37, RZ, RZ, R17 ;  /* 0x000000ffff257224 */ /* 0x000fce00078e0011 */
[----:B------:R-:W-:Y:S05]  /*1970*/  CALL.REL.NOINC `($_ZN2at6native55_GLOBAL__N__6c1c77d0_17_DistanceKernel_cu_7dd49032_311422pdist_kernel_cuda_implIdNS1_5distsIdE1pEEEvPT_PKS6_llS6_dd$__internal_accurate_pow) ;  /* 0x0000002000287944 */ /* 0x000fea0003c00000 */
[----:B------:R-:W-:Y:S05]  /*1980*/  BSYNC.RECONVERGENT B1 ;  /* 0x0000000000017941 */ /* 0x000fea0003800200 */
.L_x_532:
[----:B------:R-:W0:Y:S01]  /*1990*/  DSETP.NEU.AND P4, PT, R14, RZ, PT ;  /* 0x000000ff0e00722a */ /* 0x000e220003f8d000 */
[----:B------:R-:W1:Y:S01]  /*19a0*/  LDC.64 R22, c[0x0][0x3a0] ;  /* 0x0000e800ff167b82 */ /* 0x000e620000000a00 */
[----:B------:R-:W-:Y:S01]  /*19b0*/  PLOP3.LUT P5, PT, PT, PT, PT, 0x8, 0x80 ;  /* 0x000000000080781c */ /* 0x000fe20003fae170 */
[----:B------:R-:W-:Y:S06]  /*19c0*/  BSSY.RECONVERGENT B1, `(.L_x_533) ;  /* 0x0000033000017945 */ /* 0x000fec0003800200 */
[----:B0-----:R-:W0:Y:S02]  /*19d0*/  @!P4 LDC R2, c[0x0][0x3a4] ;  /* 0x0000e900ff02cb82 */ /* 0x001e240000000800 */
[----:B0-----:R-:W-:-:S02]  /*19e0*/  ISETP.GE.OR P6, PT, R2, RZ, P4 ;  /* 0x000000ff0200720c */ /* 0x001fc400027c6670 */
[----:B------:R-:W-:-:S11]  /*19f0*/  @!P4 SEL R2, R17, RZ, P0 ;  /* 0x000000ff1102c207 */ /* 0x000fd60000000000 */
[----:B------:R-:W-:-:S15]  /*1a00*/  @!P6 LOP3.LUT R2, R2, 0x7ff00000, RZ, 0xfc, !PT ;  /* 0x7ff000000202e812 */ /* 0x000fde00078efcff */
[----:B------:R-:W-:-:S15]  /*1a10*/  NOP ;  /* 0x0000000000007918 */ /* 0x000fde0000000000 */
[----:B------:R-:W-:-:S10]  /*1a20*/  NOP ;  /* 0x0000000000007918 */ /* 0x000fd40000000000 */
[----:B-1----:R-:W0:Y:S02]  /*1a30*/  @P4 DSETP.NEU.AND P2, PT, R12, R22, PT ;  /* 0x000000160c00422a */ /* 0x002e240003f4d000 */
[----:B0-----:R-:W-:Y:S02]  /*1a40*/  @P4 PLOP3.LUT P5, PT, P2, PT, PT, 0x80, 0x8 ;  /* 0x000000000008481c */ /* 0x001fe400017af070 */
[----:B------:R-:W-:-:S15]  /*1a50*/  ISETP.GE.AND P2, PT, R17, RZ, PT ;  /* 0x000000ff1100720c */ /* 0x000fde0003f46270 */
[----:B------:R-:W-:-:S15]  /*1a60*/  NOP ;  /* 0x0000000000007918 */ /* 0x000fde0000000000 */
[----:B------:R-:W-:-:S15]  /*1a70*/  NOP ;  /* 0x0000000000007918 */ /* 0x000fde0000000000 */
[----:B------:R-:W-:-:S15]  /*1a80*/  NOP ;  /* 0x0000000000007918 */ /* 0x000fde0000000000 */
[----:B------:R-:W0:Y:S02]  /*1a90*/  DADD R16, |R14|, R22 ;  /* 0x000000000e107229 */ /* 0x000e240000000216 */
[----:B0-----:R-:W-:-:S04]  /*1aa0*/  LOP3.LUT R16, R17, 0x7ff00000, RZ, 0xc0, !PT ;  /* 0x7ff0000011107812 */ /* 0x001fc800078ec0ff */
[----:B------:R-:W-:-:S15]  /*1ab0*/  ISETP.NE.AND P6, PT, R16, 0x7ff00000, PT ;  /* 0x7ff000001000780c */ /* 0x000fde0003fc5270 */
[----:B------:R-:W-:-:S15]  /*1ac0*/  NOP ;  /* 0x0000000000007918 */ /* 0x000fde0000000000 */
[----:B------:R-:W-:-:S15]  /*1ad0*/  NOP ;  /* 0x0000000000007918 */ /* 0x000fde0000000000 */
[----:B------:R-:W-:-:S13]  /*1ae0*/  NOP ;  /* 0x0000000000007918 */ /* 0x000fda0000000000 */
[----:B------:R-:W0:Y:S02]  /*1af0*/  DADD R24, -RZ, -R20 ;  /* 0x00000000ff187229 */ /* 0x000e240000000914 */
[-C--:B0-----:R-:W-:Y:S02]  /*1b00*/  FSEL R27, R24, R20.reuse, !P1 ;  /* 0x00000014181b7208 */ /* 0x081fe40004800000 */
[-C--:B------:R-:W-:Y:S02]  /*1b10*/  FSEL R24, R25, R21.reuse, !P1 ;  /* 0x0000001519187208 */ /* 0x080fe40004800000 */
[----:B------:R-:W-:Y:S02]  /*1b20*/  FSEL R20, R27, R20, !P2 ;  /* 0x000000141b147208 */ /* 0x000fe40005000000 */
[----:B------:R-:W-:Y:S02]  /*1b30*/  FSEL R17, R24, R21, !P2 ;  /* 0x0000001518117208 */ /* 0x000fe40005000000 */
[----:B------:R-:W-:-:S02]  /*1b40*/  @P5 FSEL R20, R20, RZ, P2 ;  /* 0x000000ff14145208 */ /* 0x000fc40001000000 */
[----:B------:R-:W-:Y:S02]  /*1b50*/  @P4 PLOP3.LUT P1, PT, P1, PT, PT, 0x8, 0x80 ;  /* 0x000000000080481c */ /* 0x000fe40000f2e170 */
[----:B------:R-:W-:Y:S01]  /*1b60*/  @P5 FSEL R17, R17, -QNAN , P2 ;  /* 0xfff8000011115808 */ /* 0x000fe20001000000 */
[----:B------:R-:W-:Y:S01]  /*1b70*/  @P4 IMAD.MOV.U32 R16, RZ, RZ, R20 ;  /* 0x000000ffff104224 */ /* 0x000fe200078e0014 */
[----:B------:R-:W-:Y:S01]  /*1b80*/  @!P4 PLOP3.LUT P1, PT, P0, PT, PT, 0x80, 0x8 ;  /* 0x000000000008c81c */ /* 0x000fe2000072f070 */
[----:B------:R-:W-:Y:S02]  /*1b90*/  @!P4 IMAD.MOV.U32 R16, RZ, RZ, RZ ;  /* 0x000000ffff10c224 */ /* 0x000fe400078e00ff */
[----:B------:R-:W-:Y:S01]  /*1ba0*/  @!P4 IMAD.MOV.U32 R17, RZ, RZ, R2 ;  /* 0x000000ffff11c224 */ /* 0x000fe200078e0002 */
[----:B------:R-:W-:Y:S09]  /*1bb0*/  @P6 BRA `(.L_x_534) ;  /* 0x00000000004c6947 */ /* 0x000ff20003800000 */
[----:B------:R-:W0:Y:S02]  /*1bc0*/  DSETP.NAN.AND P4, PT, R14, R22, PT ;  /* 0x000000160e00722a */ /* 0x000e240003f88000 */
[----:B0-----:R-:W-:Y:S05]  /*1bd0*/  @P4 BRA `(.L_x_535) ;  /* 0x0000000000404947 */ /* 0x001fea0003800000 */
[----:B------:R-:W0:Y:S02]  /*1be0*/  DSETP.NEU.AND P4, PT, |R22|, +INF , PT ;  /* 0x7ff000001600742a */ /* 0x000e240003f8d200 */
[----:B0-----:R-:W-:Y:S05]  /*1bf0*/  @!P4 BRA `(.L_x_536) ;  /* 0x000000000020c947 */ /* 0x001fea0003800000 */
[----:B------:R-:W0:Y:S02]  /*1c00*/  DSETP.NEU.AND P4, PT, |R14|, +INF , PT ;  /* 0x7ff000000e00742a */ /* 0x000e240003f8d200 */
[----:B0-----:R-:W-:Y:S05]  /*1c10*/  @P4 BRA `(.L_x_534) ;  /* 0x0000000000344947 */ /* 0x001fea0003800000 */
[----:B------:R-:W-:-:S04]  /*1c20*/  ISETP.NE.AND P4, PT, R36, 0x3fe00000, PT ;  /* 0x3fe000002400780c */ /* 0x000fc80003f85270 */
[----:B------:R-:W-:-:S04]  /*1c30*/  SEL R16, R38, R5, P4 ;  /* 0x0000000526107207 */ /* 0x000fc80002000000 */
[----:B------:R-:W-:-:S04]  /*1c40*/  SEL R16, R16, R5, P1 ;  /* 0x0000000510107207 */ /* 0x000fc80000800000 */
[----:B------:R-:W-:Y:S01]  /*1c50*/  SEL R17, R16, R5, !P2 ;  /* 0x0000000510117207 */ /* 0x000fe20005000000 */
[----:B------:R-:W-:Y:S01]  /*1c60*/  IMAD.MOV.U32 R16, RZ, RZ, RZ ;  /* 0x000000ffff107224 */ /* 0x000fe200078e00ff */
[----:B------:R-:W-:Y:S06]  /*1c70*/  BRA `(.L_x_534) ;  /* 0x00000000001c7947 */ /* 0x000fec0003800000 */
.L_x_536:
[----:B------:R-:W-:Y:S01]  /*1c80*/  ISETP.LE.AND P2, PT, RZ, UR9, PT ;  /* 0x00000009ff007c0c */ /* 0x000fe2000bf43270 */
[----:B------:R-:W0:Y:S01]  /*1c90*/  DSETP.GT.AND P1, PT, |R14|, 1, PT ;  /* 0x3ff000000e00742a */ /* 0x000e220003f24200 */
[----:B------:R-:W-:Y:S01]  /*1ca0*/  IMAD.MOV.U32 R16, RZ, RZ, RZ ;  /* 0x000000ffff107224 */ /* 0x000fe200078e00ff */
[----:B0-----:R-:W-:-:S10]  /*1cb0*/  SEL R17, RZ, 0x7ff00000, !P1 ;  /* 0x7ff00000ff117807 */ /* 0x001fd40004800000 */
[----:B------:R-:W-:Y:S01]  /*1cc0*/  @!P2 LOP3.LUT R17, R17, 0x7ff00000, RZ, 0x3c, !PT ;  /* 0x7ff000001111a812 */ /* 0x000fe200078e3cff */
[----:B------:R-:W-:Y:S06]  /*1cd0*/  BRA `(.L_x_534) ;  /* 0x0000000000047947 */ /* 0x000fec0003800000 */
.L_x_535:
[----:B------:R0:W1:Y:S02]  /*1ce0*/  DADD R16, |R14|, R22 ;  /* 0x000000000e107229 */ /* 0x0000640000000216 */
.L_x_534:
[----:B------:R-:W-:Y:S05]  /*1cf0*/  BSYNC.RECONVERGENT B1 ;  /* 0x0000000000017941 */ /* 0x000fea0003800200 */
.L_x_533:
[----:B------:R-:W-:Y:S01]  /*1d00*/  IMAD.WIDE.U32 R42, R0, 0x10, R42 ;  /* 0x00000010002a7825 */ /* 0x000fe200078e002a */
[----:B------:R-:W0:Y:S02]  /*1d10*/  DSETP.NEU.AND P2, PT, |R14|, 1, PT ;  /* 0x3ff000000e00742a */ /* 0x000e240003f4d200 */
[----:B01----:R-:W-:Y:S02]  /*1d20*/  FSEL R14, R16, RZ, P2 ;  /* 0x000000ff100e7208 */ /* 0x003fe40001000000 */
[----:B------:R-:W-:Y:S02]  /*1d30*/  IADD3 R2, P4, PT, R42, R8, RZ ;  /* 0x000000082a027210 */ /* 0x000fe40007f9e0ff */
[----:B------:R-:W-:Y:S02]  /*1d40*/  FSEL R16, R17, 1.875, P2 ;  /* 0x3ff0000011107808 */ /* 0x000fe40001000000 */
[----:B------:R-:W-:Y:S01]  /*1d50*/  ISETP.GE.U32.AND P1, PT, R2, R39, PT ;  /* 0x000000270200720c */ /* 0x000fe20003f26070 */
[----:B------:R-:W-:Y:S01]  /*1d60*/  IMAD.X R15, R43, 0x1, R9, P4 ;  /* 0x000000012b0f7824 */ /* 0x000fe200020e0609 */
[----:B------:R-:W-:-:S04]  /*1d70*/  FSEL R14, R14, RZ, P3 ;  /* 0x000000ff0e0e7208 */ /* 0x000fc80001800000 */
[----:B------:R-:W-:Y:S02]  /*1d80*/  ISETP.GE.U32.AND.EX P1, PT, R15, R44, PT, P1 ;  /* 0x0000002c0f00720c */ /* 0x000fe40003f26110 */
[----:B------:R-:W-:-:S15]  /*1d90*/  FSEL R15, R16, 1.875, P3 ;  /* 0x3ff00000100f7808 */ /* 0x000fde0001800000 */
[----:B------:R-:W-:-:S15]  /*1da0*/  NOP ;  /* 0x0000000000007918 */ /* 0x000fde0000000000 */
[----:B------:R-:W-:-:S15]  /*1db0*/  NOP ;  /* 0x0000000000007918 */ /* 0x000fde0000000000 */
[----:B------:R-:W-:-:S03]  /*1dc0*/  NOP ;  /* 0x0000000000007918 */ /* 0x000fc60000000000 */
[----:B------:R0:W1:Y:S02]  /*1dd0*/  DADD R18, R18, R14 ;  /* 0x0000000012127229 */ /* 0x000064000000000e */
[----:B01----:R-:W-:Y:S05]  /*1de0*/  @!P1 BRA `(.L_x_537) ;  /* 0xfffffff400049947 */ /* 0x003fea000383ffff */
.L_x_512:
[----:B------:R-:W-:Y:S05]  /*1df0*/  BSYNC.RECONVERGENT B0 ;  /* 0x0000000000007941 */ /* 0x000fea0003800200 */
.L_x_511:
[----:B------:R-:W-:Y:S01]  /*1e00*/  SHFL.DOWN PT, R3, R19, 0x10, 0x1f ;  /* 0x0a001f0013037f89 */ /* 0x000fe200000e0000 */
[----:B------:R-:W-:Y:S01]  /*1e10*/  SHF.R.U32.HI R13, RZ, 0x5, R0 ;  /* 0x00000005ff0d7819 */ /* 0x000fe20000011600 */
[----:B------:R-:W-:Y:S03]  /*1e20*/  BAR.SYNC.DEFER_BLOCKING 0x0 ;  /* 0x0000000000007b1d */ /* 0x000fe60000010000 */
[C---:B------:R-:W-:Y:S02]  /*1e30*/  ISETP.GE.U32.AND P1, PT, R10.reuse, R13, PT ;  /* 0x0000000d0a00720c */ /* 0x040fe40003f26070 */
[----:B------:R-:W-:Y:S01]  /*1e40*/  LOP3.LUT P0, R0, R10, 0x1f, RZ, 0xc0, !PT ;  /* 0x0000001f0a007812 */ /* 0x000fe2000780c0ff */
[----:B------:R-:W0:Y:S10]  /*1e50*/  SHFL.DOWN PT, R2, R18, 0x10, 0x1f ;  /* 0x0a001f0012027f89 */ /* 0x000e3400000e0000 */
[----:B------:R-:W1:Y:S02]  /*1e60*/  @!P1 S2R R12, SR_CgaCtaId ;  /* 0x00000000000c9919 */ /* 0x000e640000008800 */
[----:B------:R-:W2:Y:S01]  /*1e70*/  @!P0 S2R R13, SR_CgaCtaId ;  /* 0x00000000000d8919 */ /* 0x000ea20000008800 */
        /* <DEDUP_REMOVED lines=14> */
[----:B------:R-:W-:Y:S02]  /*1f60*/  @!P1 MOV R5, 0x400 ;  /* 0x0000040000059802 */ /* 0x000fe40000000f00 */
[----:B------:R-:W-:Y:S01]  /*1f70*/  @!P0 MOV R4, 0x400 ;  /* 0x0000040000048802 */ /* 0x000fe20000000f00 */
[----:B------:R-:W0:-:S15]  /*1f80*/  SHFL.DOWN PT, R8, R6, 0x2, 0x1f ;  /* 0x08401f0006087f89 */ /* 0x000e1e00000e0000 */
[----:B------:R-:W-:-:S15]  /*1f90*/  NOP ;  /* 0x0000000000007918 */ /* 0x000fde0000000000 */
[----:B------:R-:W-:-:S15]  /*1fa0*/  NOP ;  /* 0x0000000000007918 */ /* 0x000fde0000000000 */
[----:B------:R-:W-:-:S13]  /*1fb0*/  NOP ;  /* 0x0000000000007918 */ /* 0x000fda0000000000 */
[----:B0-----:R-:W0:Y:S02]  /*1fc0*/  DADD R8, R6, R8 ;  /* 0x0000000006087229 */ /* 0x001e240000000008 */
[----:B0-----:R-:W-:Y:S01]  /*1fd0*/  SHFL.DOWN PT, R3, R9, 0x1, 0x1f ;  /* 0x08201f0009037f89 */ /* 0x001fe200000e0000 */
[----:B-1----:R-:W-:Y:S02]  /*1fe0*/  @!P1 LEA R7, R12, R5, 0x18 ;  /* 0x000000050c079211 */ /* 0x002fe400078ec0ff */
[----:B--2---:R-:W-:Y:S01]  /*1ff0*/  @!P0 LEA R5, R13, R4, 0x18 ;  /* 0x000000040d058211 */ /* 0x004fe200078ec0ff */
[----:B------:R-:W0:Y:S02]  /*2000*/  SHFL.DOWN PT, R2, R8, 0x1, 0x1f ;  /* 0x08201f0008027f89 */ /* 0x000e2400000e0000 */
[----:B------:R-:W-:Y:S01]  /*2010*/  @!P1 IMAD R0, R0, 0x8, R7 ;  /* 0x0000000800009824 */ /* 0x000fe200078e0207 */
[----:B------:R-:W-:Y:S02]  /*2020*/  @!P0 LEA.HI R7, R10, R5, RZ, 0x1e ;  /* 0x000000050a078211 */ /* 0x000fe400078ff0ff */
[----:B------:R-:W-:-:S15]  /*2030*/  CS2R R4, SRZ ;  /* 0x0000000000047805 */ /* 0x000fde000001ff00 */
[----:B------:R-:W-:-:S15]  /*2040*/  NOP ;  /* 0x0000000000007918 */ /* 0x000fde0000000000 */
[----:B------:R-:W-:-:S15]  /*2050*/  NOP ;  /* 0x0000000000007918 */ /* 0x000fde0000000000 */
[----:B------:R-:W-:-:S08]  /*2060*/  NOP ;  /* 0x0000000000007918 */ /* 0x000fd00000000000 */
        /* <DEDUP_REMOVED lines=35> */
[----:B------:R-:W0:Y:S08]  /*22a0*/  LDC R0, c[0x0][0x3a4] ;  /* 0x0000e900ff007b82 */ /* 0x000e300000000800 */
[----:B------:R-:W1:Y:S01]  /*22b0*/  LDC.64 R8, c[0x0][0x3a0] ;  /* 0x0000e800ff087b82 */ /* 0x000e620000000a00 */
[----:B0-----:R-:W1:Y:S01]  /*22c0*/  MUFU.RCP64H R3, R0 ;  /* 0x0000000000037308 */ /* 0x001e620000001800 */
[----:B------:R-:W-:-:S05]  /*22d0*/  VIADD R2, R0, 0x300402 ;  /* 0x0030040200027836 */ /* 0x000fca0000000000 */
[----:B------:R-:W-:Y:S01]  /*22e0*/  FSETP.GEU.AND P0, PT, |R2|, 5.8789094863358348022e-39, PT ;  /* 0x004004020200780b */ /* 0x000fe20003f0e200 */
[----:B-1----:R-:W0:-:S15]  /*22f0*/  DFMA R6, R2, -R8, 1 ;  /* 0x3ff000000206742b */ /* 0x002e1e0000000808 */
        /* <DEDUP_REMOVED lines=19> */
[----:B0-----:R0:W1:Y:S02]  /*2430*/  DFMA R6, R6, R8, R6 ;  /* 0x000000080606722b */ /* 0x0010640000000006 */
[----:B01----:R-:W-:Y:S05]  /*2440*/  @P0 BRA `(.L_x_538) ;  /* 0x0000000000100947 */ /* 0x003fea0003800000 */
[----:B------:R-:W-:Y:S02]  /*2450*/  LOP3.LUT R9, R0, 0x7fffffff, RZ, 0xc0, !PT ;  /* 0x7fffffff00097812 */ /* 0x000fe400078ec0ff */
[----:B------:R-:W-:-:S03]  /*2460*/  MOV R0, 0x2490 ;  /* 0x0000249000007802 */ /* 0x000fc60000000f00 */
[----:B------:R-:W-:-:S07]  /*2470*/  VIADD R9, R9, 0xfff00000 ;  /* 0xfff0000009097836 */ /* 0x000fce0000000000 */
[----:B------:R-:W-:Y:S05]  /*2480*/  CALL.REL.NOINC `($__internal_53_$__cuda_sm20_dblrcp_rn_slowpath_v3) ;  /* 0x00000004008c7944 */ /* 0x000fea0003c00000 */
.L_x_538:
[----:B------:R-:W-:Y:S01]  /*2490*/  SHF.R.U32.HI R0, RZ, 0x14, R7 ;  /* 0x00000014ff007819 */ /* 0x000fe20000011607 */
[----:B------:R-:W0:Y:S01]  /*24a0*/  DSETP.NEU.AND P2, PT, R4, RZ, PT ;  /* 0x000000ff0400722a */ /* 0x000e220003f4d000 */
[----:B------:R-:W-:Y:S01]  /*24b0*/  BSSY.RECONVERGENT B0, `(.L_x_539) ;  /* 0x000002b000007945 */ /* 0x000fe20003800200 */
[----:B0-----:R-:W-:Y:S01]  /*24c0*/  ISETP.GE.OR P3, PT, R7, RZ, P2 ;  /* 0x000000ff0700720c */ /* 0x001fe20001766670 */
[----:B------:R-:W-:Y:S01]  /*24d0*/  @!P2 IMAD.MOV.U32 R2, RZ, RZ, RZ ;  /* 0x000000ffff02a224 */ /* 0x000fe200078e00ff */
[----:B------:R-:W-:-:S05]  /*24e0*/  LOP3.LUT R0, R0, 0x7ff, RZ, 0xc0, !PT ;  /* 0x000007ff00007812 */ /* 0x000fca00078ec0ff */
[----:B------:R-:W-:-:S05]  /*24f0*/  VIADD R3, R0, 0xfffffc0c ;  /* 0xfffffc0c00037836 */ /* 0x000fca0000000000 */
[CC--:B------:R-:W-:Y:S02]  /*2500*/  SHF.L.U32 R0, R6.reuse, R3.reuse, RZ ;  /* 0x0000000306007219 */ /* 0x0c0fe400000006ff */
[----:B------:R-:W-:Y:S02]  /*2510*/  SHF.L.U64.HI R3, R6, R3, R7 ;  /* 0x0000000306037219 */ /* 0x000fe40000010207 */
[----:B------:R-:W-:-:S04]  /*2520*/  ISETP.NE.U32.AND P0, PT, R0, RZ, PT ;  /* 0x000000ff0000720c */ /* 0x000fc80003f05070 */
[----:B------:R-:W-:-:S04]  /*2530*/  ISETP.NE.AND.EX P0, PT, R3, -0x80000000, PT, P0 ;  /* 0x800000000300780c */ /* 0x000fc80003f05300 */
[----:B------:R-:W-:-:S15]  /*2540*/  PLOP3.LUT P1, PT, P0, PT, PT, 0x8, 0x80 ;  /* 0x000000000080781c */ /* 0x000fde000072e170 */
[----:B------:R-:W-:-:S15]  /*2550*/  NOP ;  /* 0x0000000000007918 */ /* 0x000fde0000000000 */
[----:B------:R-:W-:-:S08]  /*2560*/  NOP ;  /* 0x0000000000007918 */ /* 0x000fd00000000000 */
[----:B------:R-:W0:Y:S02]  /*2570*/  @!P2 DSETP.NEU.AND P1, PT, |R6|, 0.5, !P0 ;  /* 0x3fe000000600a42a */ /* 0x000e24000472d200 */
[----:B0-----:R-:W-:-:S04]  /*2580*/  @!P2 SEL R3, R5, RZ, P1 ;  /* 0x000000ff0503a207 */ /* 0x001fc80000800000 */
[----:B------:R-:W-:Y:S01]  /*2590*/  @!P3 LOP3.LUT R3, R3, 0x7ff00000, RZ, 0xfc, !PT ;  /* 0x7ff000000303b812 */ /* 0x000fe200078efcff */
[----:B------:R-:W-:Y:S06]  /*25a0*/  @!P2 BRA `(.L_x_540) ;  /* 0x00000000006ca947 */ /* 0x000fec0003800000 */
[----:B------:R-:W0:Y:S01]  /*25b0*/  DADD R22, -RZ, |R4| ;  /* 0x00000000ff167229 */ /* 0x000e220000000504 */
[----:B------:R-:W-:Y:S01]  /*25c0*/  BSSY.RECONVERGENT B1, `(.L_x_541) ;  /* 0x0000006000017945 */ /* 0x000fe20003800200 */
[----:B------:R-:W-:Y:S01]  /*25d0*/  IMAD.MOV.U32 R40, RZ, RZ, R6 ;  /* 0x000000ffff287224 */ /* 0x000fe200078e0006 */
[----:B------:R-:W-:Y:S01]  /*25e0*/  MOV R2, 0x2620 ;  /* 0x0000262000027802 */ /* 0x000fe20000000f00 */
[----:B0-----:R-:W-:Y:S02]  /*25f0*/  IMAD.MOV.U32 R37, RZ, RZ, R23 ;  /* 0x000000ffff257224 */ /* 0x001fe400078e0017 */
[----:B------:R-:W-:-:S07]  /*2600*/  IMAD.MOV.U32 R41, RZ, RZ, R7 ;  /* 0x000000ffff297224 */ /* 0x000fce00078e0007 */
[----:B------:R-:W-:Y:S05]  /*2610*/  CALL.REL.NOINC `($_ZN2at6native55_GLOBAL__N__6c1c77d0_17_DistanceKernel_cu_7dd49032_311422pdist_kernel_cuda_implIdNS1_5distsIdE1pEEEvPT_PKS6_llS6_dd$__internal_accurate_pow) ;  /* 0x0000001400007944 */ /* 0x000fea0003c00000 */
[----:B------:R-:W-:Y:S05]  /*2620*/  BSYNC.RECONVERGENT B1 ;  /* 0x0000000000017941 */ /* 0x000fea0003800200 */
.L_x_541:
[----:B------:R-:W0:Y:S01]  /*2630*/  DADD R2, -RZ, -R20 ;  /* 0x00000000ff027229 */ /* 0x000e220000000914 */
[----:B------:R-:W-:Y:S02]  /*2640*/  ISETP.GE.AND P2, PT, R5, RZ, PT ;  /* 0x000000ff0500720c */ /* 0x000fe40003f46270 */
[----:B0-----:R-:W-:Y:S02]  /*2650*/  FSEL R9, R2, R20, P1 ;  /* 0x0000001402097208 */ /* 0x001fe40000800000 */
[----:B------:R-:W-:-:S15]  /*2660*/  FSEL R0, R3, R21, P1 ;  /* 0x0000001503007208 */ /* 0x000fde0000800000 */
[----:B------:R-:W-:-:S15]  /*2670*/  NOP ;  /* 0x0000000000007918 */ /* 0x000fde0000000000 */
[----:B------:R-:W-:-:S15]  /*2680*/  NOP ;  /* 0x0000000000007918 */ /* 0x000fde0000000000 */
[----:B------:R-:W-:-:S14]  /*2690*/  NOP ;  /* 0x0000000000007918 */ /* 0x000fdc0000000000 */
[----:B------:R-:W0:Y:S01]  /*26a0*/  FRND.F64.TRUNC R2, R6 ;  /* 0x0000000600027313 */ /* 0x000e22000030d800 */
[----:B------:R-:W-:Y:S02]  /*26b0*/  FSEL R20, R9, R20, !P2 ;  /* 0x0000001409147208 */ /* 0x000fe40005000000 */
[----:B------:R-:W-:-:S15]  /*26c0*/  FSEL R21, R0, R21, !P2 ;  /* 0x0000001500157208 */ /* 0x000fde0005000000 */
[----:B------:R-:W-:-:S15]  /*26d0*/  NOP ;  /* 0x0000000000007918 */ /* 0x000fde0000000000 */
[----:B------:R-:W-:-:S15]  /*26e0*/  NOP ;  /* 0x0000000000007918 */ /* 0x000fde0000000000 */
[----:B------:R-:W-:-:S15]  /*26f0*/  NOP ;  /* 0x0000000000007918 */ /* 0x000fde0000000000 */
[----:B------:R-:W-:-:S01]  /*2700*/  NOP ;  /* 0x0000000000007918 */ /* 0x000fc20000000000 */
[----:B0-----:R-:W0:Y:S02]  /*2710*/  DSETP.NEU.AND P0, PT, R6, R2, PT ;  /* 0x000000020600722a */ /* 0x001e240003f0d000 */
[----:B0-----:R-:W-:Y:S02]  /*2720*/  @P0 FSEL R20, R20, RZ, P2 ;  /* 0x000000ff14140208 */ /* 0x001fe40001000000 */
[----:B------:R-:W-:-:S03]  /*2730*/  @P0 FSEL R21, R21, -QNAN , P2 ;  /* 0xfff8000015150808 */ /* 0x000fc60001000000 */
[----:B------:R-:W-:Y:S02]  /*2740*/  IMAD.MOV.U32 R2, RZ, RZ, R20 ;  /* 0x000000ffff027224 */ /* 0x000fe400078e0014 */
[----:B------:R-:W-:-:S07]  /*2750*/  IMAD.MOV.U32 R3, RZ, RZ, R21 ;  /* 0x000000ffff037224 */ /* 0x000fce00078e0015 */
.L_x_540:
[----:B------:R-:W-:Y:S05]  /*2760*/  BSYNC.RECONVERGENT B0 ;  /* 0x0000000000007941 */ /* 0x000fea0003800200 */
.L_x_539:
[----:B------:R-:W0:Y:S01]  /*2770*/  DADD R8, R4, R6 ;  /* 0x0000000004087229 */ /* 0x000e220000000006 */
[----:B------:R-:W-:Y:S01]  /*2780*/  BSSY.RECONVERGENT B0, `(.L_x_542) ;  /* 0x0000023000007945 */ /* 0x000fe20003800200 */
        /* <DEDUP_REMOVED lines=8> */
[----:B0-----:R0:W1:Y:S02]  /*2810*/  @P0 DADD R2, R4, R6 ;  /* 0x0000000004020229 */ /* 0x0010640000000006 */
[----:B01----:R-:W-:Y:S05]  /*2820*/  @P0 BRA `(.L_x_543) ;  /* 0x0000000000600947 */ /* 0x003fea0003800000 */
[----:B------:R-:W0:Y:S02]  /*2830*/  DSETP.NEU.AND P0, PT, |R6|, +INF , PT ;  /* 0x7ff000000600742a */ /* 0x000e240003f0d200 */
[----:B0-----:R-:W-:Y:S05]  /*2840*/  @P0 BRA `(.L_x_544) ;  /* 0x00000000002c0947 */ /* 0x001fea0003800000 */
[----:B------:R-:W-:Y:S01]  /*2850*/  ISETP.GE.AND P1, PT, R7, RZ, PT ;  /* 0x000000ff0700720c */ /* 0x000fe20003f26270 */
[----:B------:R-:W0:Y:S02]  /*2860*/  DSETP.GT.AND P0, PT, |R4|, 1, PT ;  /* 0x3ff000000400742a */ /* 0x000e240003f04200 */
[----:B0-----:R-:W-:-:S10]  /*2870*/  SEL R2, RZ, 0x7ff00000, !P0 ;  /* 0x7ff00000ff027807 */ /* 0x001fd40004000000 */
[----:B------:R-:W-:-:S15]  /*2880*/  @!P1 LOP3.LUT R2, R2, 0x7ff00000, RZ, 0x3c, !PT ;  /* 0x7ff0000002029812 */ /* 0x000fde00078e3cff */
[----:B------:R-:W-:-:S15]  /*2890*/  NOP ;  /* 0x0000000000007918 */ /* 0x000fde0000000000 */
[----:B------:R-:W-:-:S15]  /*28a0*/  NOP ;  /* 0x0000000000007918 */ /* 0x000fde0000000000 */
[----:B------:R-:W-:-:S07]  /*28b0*/  NOP ;  /* 0x0000000000007918 */ /* 0x000fce0000000000 */
[----:B------:R-:W0:Y:S02]  /*28c0*/  DSETP.NEU.AND P0, PT, R4, -1, PT ;  /* 0xbff000000400742a */ /* 0x000e240003f0d000 */
[----:B0-----:R-:W-:Y:S01]  /*28d0*/  SEL R3, R2, 0x3ff00000, P0 ;  /* 0x3ff0000002037807 */ /* 0x001fe20000000000 */
[----:B------:R-:W-:Y:S01]  /*28e0*/  IMAD.MOV.U32 R2, RZ, RZ, RZ ;  /* 0x000000ffff027224 */ /* 0x000fe200078e00ff */
[----:B------:R-:W-:Y:S06]  /*28f0*/  BRA `(.L_x_543) ;  /* 0x00000000002c7947 */ /* 0x000fec0003800000 */
.L_x_544:
[----:B------:R-:W0:Y:S02]  /*2900*/  DSETP.NEU.AND P0, PT, |R4|, +INF , PT ;  /* 0x7ff000000400742a */ /* 0x000e240003f0d200 */
[----:B0-----:R-:W-:Y:S05]  /*2910*/  @P0 BRA `(.L_x_543) ;  /* 0x0000000000240947 */ /* 0x001fea0003800000 */
[C---:B------:R-:W-:Y:S01]  /*2920*/  ISETP.GE.AND P0, PT, R7.reuse, RZ, PT ;  /* 0x000000ff0700720c */ /* 0x040fe20003f06270 */
[----:B------:R-:W-:Y:S01]  /*2930*/  IMAD.MOV.U32 R2, RZ, RZ, RZ ;  /* 0x000000ffff027224 */ /* 0x000fe200078e00ff */
[----:B------:R-:W-:Y:S02]  /*2940*/  LOP3.LUT R0, R7, 0x7fffffff, RZ, 0xc0, !PT ;  /* 0x7fffffff07007812 */ /* 0x000fe400078ec0ff */
[----:B------:R-:W-:Y:S02]  /*2950*/  SEL R3, RZ, 0x7ff00000, !P0 ;  /* 0x7ff00000ff037807 */ /* 0x000fe40004000000 */
[----:B------:R-:W-:Y:S02]  /*2960*/  ISETP.GE.AND P2, PT, R5, RZ, PT ;  /* 0x000000ff0500720c */ /* 0x000fe40003f46270 */
[----:B------:R-:W-:Y:S01]  /*2970*/  ISETP.NE.AND P0, PT, R0, 0x3fe00000, PT ;  /* 0x3fe000000000780c */ /* 0x000fe20003f05270 */
[----:B------:R-:W-:-:S05]  /*2980*/  VIADD R0, R3, 0x80000000 ;  /* 0x8000000003007836 */ /* 0x000fca0000000000 */
[----:B------:R-:W-:-:S05]  /*2990*/  SEL R0, R0, R3, P0 ;  /* 0x0000000300007207 */ /* 0x000fca0000000000 */
[----:B------:R-:W-:-:S07]  /*29a0*/  @!P2 SEL R3, R0, R3, P1 ;  /* 0x000000030003a207 */ /* 0x000fce0000800000 */
.L_x_543:
[----:B------:R-:W-:Y:S05]  /*29b0*/  BSYNC.RECONVERGENT B0 ;  /* 0x0000000000007941 */ /* 0x000fea0003800200 */
.L_x_542:
[----:B------:R-:W0:Y:S01]  /*29c0*/  LDCU.64 UR4, c[0x0][0x380] ;  /* 0x00007000ff0477ac */ /* 0x000e220008000a00 */
[----:B------:R-:W1:Y:S02]  /*29d0*/  DSETP.NEU.AND P0, PT, R4, 1, PT ;  /* 0x3ff000000400742a */ /* 0x000e640003f0d000 */
[----:B-1----:R-:W-:Y:S02]  /*29e0*/  FSEL R2, R2, RZ, P0 ;  /* 0x000000ff02027208 */ /* 0x002fe40000000000 */
[----:B------:R-:W-:Y:S01]  /*29f0*/  FSEL R3, R3, 1.875, P0 ;  /* 0x3ff0000003037808 */ /* 0x000fe20000000000 */
[----:B0-----:R-:W-:-:S04]  /*2a00*/  ULEA UR4, UP0, UR8, UR4, 0x3 ;  /* 0x0000000408047291 */ /* 0x001fc8000f8018ff */
[----:B------:R-:W-:Y:S02]  /*2a10*/  ULEA.HI.X UR5, UR8, UR5, URZ, 0x3, UP0 ;  /* 0x0000000508057291 */ /* 0x000fe400080f1cff */
[----:B------:R-:W-:-:S04]  /*2a20*/  IMAD.U32 R4, RZ, RZ, UR4 ;  /* 0x00000004ff047e24 */ /* 0x000fc8000f8e00ff */
[----:B------:R-:W-:-:S15]  /*2a30*/  IMAD.U32 R5, RZ, RZ, UR5 ;  /* 0x00000005ff057e24 */ /* 0x000fde000f8e00ff */
[----:B------:R-:W-:-:S15]  /*2a40*/  NOP ;  /* 0x0000000000007918 */ /* 0x000fde0000000000 */
[----:B------:R-:W-:-:S15]  /*2a50*/  NOP ;  /* 0x0000000000007918 */ /* 0x000fde0000000000 */
[----:B------:R-:W-:-:S04]  /*2a60*/  NOP ;  /* 0x0000000000007918 */ /* 0x000fc80000000000 */
[----:B------:R-:W0:Y:S02]  /*2a70*/  DSETP.NEU.AND P0, PT, R6, RZ, PT ;  /* 0x000000ff0600722a */ /* 0x000e240003f0d000 */
[----:B0-----:R-:W-:Y:S02]  /*2a80*/  FSEL R2, R2, RZ, P0 ;  /* 0x000000ff02027208 */ /* 0x001fe40000000000 */
[----:B------:R-:W-:-:S05]  /*2a90*/  FSEL R3, R3, 1.875, P0 ;  /* 0x3ff0000003037808 */ /* 0x000fca0000000000 */
[----:B------:R-:W-:Y:S01]  /*2aa0*/  STG.E.64 desc[UR10][R4.64], R2 ;  /* 0x0000000204007986 */ /* 0x000fe2000c101b0a */
[----:B------:R-:W-:Y:S05]  /*2ab0*/  EXIT ;  /* 0x000000000000794d */ /* 0x000fea0003800000 */
        .weak           $__internal_53_$__cuda_sm20_dblrcp_rn_slowpath_v3
        .type           $__internal_53_$__cuda_sm20_dblrcp_rn_slowpath_v3,@function
        .size           $__internal_53_$__cuda_sm20_dblrcp_rn_slowpath_v3,($__internal_54_$__cuda_sm20_div_u64 - $__internal_53_$__cuda_sm20_dblrcp_rn_slowpath_v3)
$__internal_53_$__cuda_sm20_dblrcp_rn_slowpath_v3:
[----:B------:R-:W0:Y:S08]  /*2ac0*/  LDC.64 R10, c[0x0][0x3a0] ;  /* 0x0000e800ff0a7b82 */ /* 0x000e300000000a00 */
[----:B------:R-:W1:Y:S01]  /*2ad0*/  LDC R6, c[0x0][0x3a4] ;  /* 0x0000e900ff067b82 */ /* 0x000e620000000800 */
[----:B0-----:R-:W0:Y:S02]  /*2ae0*/  DSETP.GTU.AND P0, PT, |R10|, +INF , PT ;  /* 0x7ff000000a00742a */ /* 0x001e240003f0c200 */
[----:B0-----:R-:W-:Y:S05]  /*2af0*/  @P0 BRA `(.L_x_545) ;  /* 0x0000000400640947 */ /* 0x001fea0003800000 */
[----:B-1----:R-:W-:-:S05]  /*2b00*/  LOP3.LUT R7, R6, 0x7fffffff, RZ, 0xc0, !PT ;  /* 0x7fffffff06077812 */ /* 0x002fca00078ec0ff */
[----:B------:R-:W-:-:S05]  /*2b10*/  VIADD R2, R7, 0xffffffff ;  /* 0xffffffff07027836 */ /* 0x000fca0000000000 */
[----:B------:R-:W-:-:S13]  /*2b20*/  ISETP.GE.U32.AND P0, PT, R2, 0x7fefffff, PT ;  /* 0x7fefffff0200780c */ /* 0x000fda0003f06070 */
[----:B------:R-:W-:Y:S01]  /*2b30*/  @P0 LOP3.LUT R3, R6, 0x7ff00000, RZ, 0x3c, !PT ;  /* 0x7ff0000006030812 */ /* 0x000fe200078e3cff */
[----:B------:R-:W-:Y:S01]  /*2b40*/  @P0 IMAD.MOV.U32 R2, RZ, RZ, RZ ;  /* 0x000000ffff020224 */ /* 0x000fe200078e00ff */
[----:B------:R-:W-:Y:S06]  /*2b50*/  @P0 BRA `(.L_x_546) ;  /* 0x0000000400540947 */ /* 0x000fec0003800000 */
[----:B------:R-:W-:-:S13]  /*2b60*/  ISETP.GE.U32.AND P0, PT, R7, 0x1000001, PT ;  /* 0x010000010700780c */ /* 0x000fda0003f06070 */
[----:B------:R-:W-:Y:S05]  /*2b70*/  @!P0 BRA `(.L_x_547) ;  /* 0x0000000000bc8947 */ /* 0x000fea0003800000 */
[----:B------:R-:W0:Y:S01]  /*2b80*/  LDCU UR4, c[0x0][0x3a0] ;  /* 0x00007400ff0477ac */ /* 0x000e220008000800 */
[----:B------:R-:W-:Y:S02]  /*2b90*/  VIADD R3, R6, 0xc0200000 ;  /* 0xc020000006037836 */ /* 0x000fe40000000000 */
[----:B------:R-:W-:Y:S02]  /*2ba0*/  IMAD.MOV.U32 R6, RZ, RZ, R9 ;  /* 0x000000ffff067224 */ /* 0x000fe400078e0009 */
[----:B------:R-:W1:Y:S01]  /*2bb0*/  MUFU.RCP64H R7, R3 ;  /* 0x0000000300077308 */ /* 0x000e620000001800 */
[----:B0-----:R-:W-:-:S06]  /*2bc0*/  IMAD.U32 R2, RZ, RZ, UR4 ;  /* 0x00000004ff027e24 */ /* 0x001fcc000f8e00ff */
[----:B-1----:R-:W0:-:S15]  /*2bd0*/  DFMA R8, -R2, R6, 1 ;  /* 0x3ff000000208742b */ /* 0x002e1e0000000106 */
        /* <DEDUP_REMOVED lines=24> */
[----:B0-----:R-:W0:-:S15]  /*2d60*/  DMUL R6, R6, 2.2250738585072013831e-308 ;  /* 0x0010000006067828 */ /* 0x001e1e0000000000 */
        /* <DEDUP_REMOVED lines=14> */
[----:B0-----:R0:W1:Y:S02]  /*2e50*/  DFMA R2, R6, R8, R6 ;  /* 0x000000080602722b */ /* 0x0010640000000006 */
[----:B01----:R-:W-:Y:S05]  /*2e60*/  BRA `(.L_x_546) ;  /* 0x0000000000907947 */ /* 0x003fea0003800000 */
.L_x_547:
[----:B------:R-:W0:Y:S01]  /*2e70*/  DMUL R6, R10, 8.11296384146066816958e+31 ;  /* 0x469000000a067828 */ /* 0x000e220000000000 */
[----:B------:R-:W-:Y:S01]  /*2e80*/  IMAD.MOV.U32 R2, RZ, RZ, R9 ;  /* 0x000000ffff027224 */ /* 0x000fe200078e0009 */
        /* <DEDUP_REMOVED lines=30> */
[----:B0-----:R-:W0:Y:S02]  /*3070*/  DMUL R2, R2, 8.11296384146066816958e+31 ;  /* 0x4690000002027828 */ /* 0x001e240000000000 */
[----:B0-----:R-:W-:Y:S05]  /*3080*/  BRA `(.L_x_546) ;  /* 0x0000000000087947 */ /* 0x001fea0003800000 */
.L_x_545:
[----:B------:R-:W0:Y:S01]  /*3090*/  LDC R2, c[0x0][0x3a0] ;  /* 0x0000e800ff027b82 */ /* 0x000e220000000800 */
[----:B-1----:R-:W-:-:S07]  /*30a0*/  LOP3.LUT R3, R6, 0x80000, RZ, 0xfc, !PT ;  /* 0x0008000006037812 */ /* 0x002fce00078efcff */
.L_x_546:
[----:B0-----:R-:W-:Y:S02]  /*30b0*/  IMAD.MOV.U32 R6, RZ, RZ, R2 ;  /* 0x000000ffff067224 */ /* 0x001fe400078e0002 */
[----:B------:R-:W-:Y:S02]  /*30c0*/  IMAD.MOV.U32 R7, RZ, RZ, R3 ;  /* 0x000000ffff077224 */ /* 0x000fe400078e0003 */
[----:B------:R-:W-:Y:S02]  /*30d0*/  IMAD.MOV.U32 R2, RZ, RZ, R0 ;  /* 0x000000ffff027224 */ /* 0x000fe400078e0000 */
[----:B------:R-:W-:-:S04]  /*30e0*/  IMAD.MOV.U32 R3, RZ, RZ, 0x0 ;  /* 0x00000000ff037424 */ /* 0x000fc800078e00ff */
[----:B------:R-:W-:Y:S05]  /*30f0*/  RET.REL.NODEC R2 `(_ZN2at6native55_GLOBAL__N__6c1c77d0_17_DistanceKernel_cu_7dd49032_311422pdist_kernel_cuda_implIdNS1_5distsIdE1pEEEvPT_PKS6_llS6_dd) ;  /* 0xffffffcc02c07950 */ /* 0x000fea0003c3ffff */
        .weak           $__internal_54_$__cuda_sm20_div_u64
        .type           $__internal_54_$__cuda_sm20_div_u64,@function
        .size           $__internal_54_$__cuda_sm20_div_u64,($__internal_55_$__cuda_sm20_dsqrt_rn_f64_mediumpath_v1 - $__internal_54_$__cuda_sm20_div_u64)
$__internal_54_$__cuda_sm20_div_u64:
        /* <DEDUP_REMOVED lines=47> */
[----:B------:R-:W-:-:S04]  /*33f0*/  IMAD R13, R9, R14, R13 ;  /* 0x0000000e090d7224 */ /* 0x000fc800078e020d */
[----:B------:R-:W-:Y:S01]  /*3400*/  IMAD.X R23, R6, 0x1, ~R13, P2 ;  /* 0x0000000106177824 */ /* 0x000fe200010e0e0d */
[----:B------:R-:W-:Y:S02]  /*3410*/  IADD3 R6, P3, PT, R19, 0x1, RZ ;  /* 0x0000000113067810 */ /* 0x000fe40007f7e0ff */
[----:B------:R-:W-:Y:S02]  /*3420*/  IADD3 R7, P2, PT, -R14, R21, RZ ;  /* 0x000000150e077210 */ /* 0x000fe40007f5e1ff */
[C---:B------:R-:W-:Y:S01]  /*3430*/  ISETP.GE.U32.AND.EX P1, PT, R23.reuse, R15, PT, P1 ;  /* 0x0000000f1700720c */ /* 0x040fe20003f26110 */
[----:B------:R-:W-:Y:S02]  /*3440*/  IMAD.X R12, RZ, RZ, R9, P3 ;  /* 0x000000ffff0c7224 */ /* 0x000fe400018e0609 */
[----:B------:R-:W-:Y:S01]  /*3450*/  IMAD.X R13, R23, 0x1, ~R15, P2 ;  /* 0x00000001170d7824 */ /* 0x000fe200010e0e0f */
[----:B------:R-:W-:Y:S02]  /*3460*/  SEL R19, R6, R19, P1 ;  /* 0x0000001306137207 */ /* 0x000fe40000800000 */
[----:B------:R-:W-:-:S02]  /*3470*/  SEL R7, R7, R21, P1 ;  /* 0x0000001507077207 */ /* 0x000fc40000800000 */
[----:B------:R-:W-:Y:S01]  /*3480*/  SEL R6, R12, R9, P1 ;  /* 0x000000090c067207 */ /* 0x000fe20000800000 */
[----:B------:R-:W-:Y:S01]  /*3490*/  IMAD.MOV.U32 R9, RZ, RZ, 0x0 ;  /* 0x00000000ff097424 */ /* 0x000fe200078e00ff */
[----:B------:R-:W-:Y:S02]  /*34a0*/  IADD3 R42, P3, PT, R19, 0x1, RZ ;  /* 0x00000001132a7810 */ /* 0x000fe40007f7e0ff */
[----:B------:R-:W-:Y:S02]  /*34b0*/  SEL R13, R13, R23, P1 ;  /* 0x000000170d0d7207 */ /* 0x000fe40000800000 */
[----:B------:R-:W-:Y:S01]  /*34c0*/  ISETP.GE.U32.AND P1, PT, R7, R14, PT ;  /* 0x0000000e0700720c */ /* 0x000fe20003f26070 */
[----:B------:R-:W-:Y:S01]  /*34d0*/  IMAD.X R43, RZ, RZ, R6, P3 ;  /* 0x000000ffff2b7224 */ /* 0x000fe200018e0606 */
[----:B------:R-:W-:Y:S02]  /*34e0*/  ISETP.NE.U32.AND P2, PT, R14, RZ, PT ;  /* 0x000000ff0e00720c */ /* 0x000fe40003f45070 */
[----:B------:R-:W-:-:S02]  /*34f0*/  ISETP.GE.U32.AND.EX P1, PT, R13, R15, PT, P1 ;  /* 0x0000000f0d00720c */ /* 0x000fc40003f26110 */
[----:B------:R-:W-:Y:S02]  /*3500*/  ISETP.NE.AND.EX P2, PT, R15, RZ, PT, P2 ;  /* 0x000000ff0f00720c */ /* 0x000fe40003f45320 */
[----:B------:R-:W-:Y:S02]  /*3510*/  SEL R42, R42, R19, P1 ;  /* 0x000000132a2a7207 */ /* 0x000fe40000800000 */
[----:B------:R-:W-:Y:S02]  /*3520*/  SEL R43, R43, R6, P1 ;  /* 0x000000062b2b7207 */ /* 0x000fe40000800000 */
[----:B------:R-:W-:Y:S02]  /*3530*/  SEL R42, R42, 0xffffffff, P2 ;  /* 0xffffffff2a2a7807 */ /* 0x000fe40001000000 */
[----:B------:R-:W-:Y:S01]  /*3540*/  SEL R43, R43, 0xffffffff, P2 ;  /* 0xffffffff2b2b7807 */ /* 0x000fe20001000000 */
[----:B------:R-:W-:Y:S06]  /*3550*/  RET.REL.NODEC R8 `(_ZN2at6native55_GLOBAL__N__6c1c77d0_17_DistanceKernel_cu_7dd49032_311422pdist_kernel_cuda_implIdNS1_5distsIdE1pEEEvPT_PKS6_llS6_dd) ;  /* 0xffffffc808a87950 */ /* 0x000fec0003c3ffff */
        .weak           $__internal_55_$__cuda_sm20_dsqrt_rn_f64_mediumpath_v1
        .type           $__internal_55_$__cuda_sm20_dsqrt_rn_f64_mediumpath_v1,@function
        .size           $__internal_55_$__cuda_sm20_dsqrt_rn_f64_mediumpath_v1,($_ZN2at6native55_GLOBAL__N__6c1c77d0_17_DistanceKernel_cu_7dd49032_311422pdist_kernel_cuda_implIdNS1_5distsIdE1pEEEvPT_PKS6_llS6_dd$__internal_accurate_pow - $__internal_55_$__cuda_sm20_dsqrt_rn_f64_mediumpath_v1)
$__internal_55_$__cuda_sm20_dsqrt_rn_f64_mediumpath_v1:
        /* <DEDUP_REMOVED lines=18> */
.L_x_548:
        /* <DEDUP_REMOVED lines=55> */
.L_x_550:
[----:B------:R0:W1:Y:S02]  /*39f0*/  DADD R6, R4, R4 ;  /* 0x0000000004067229 */ /* 0x0000640000000004 */
.L_x_549:
[----:B------:R-:W-:-:S04]  /*3a00*/  IMAD.MOV.U32 R3, RZ, RZ, 0x0 ;  /* 0x00000000ff037424 */ /* 0x000fc800078e00ff */
[----:B01----:R-:W-:Y:S05]  /*3a10*/  RET.REL.NODEC R2 `(_ZN2at6native55_GLOBAL__N__6c1c77d0_17_DistanceKernel_cu_7dd49032_311422pdist_kernel_cuda_implIdNS1_5distsIdE1pEEEvPT_PKS6_llS6_dd) ;  /* 0xffffffc402787950 */ /* 0x003fea0003c3ffff */
        .type           $_ZN2at6native55_GLOBAL__N__6c1c77d0_17_DistanceKernel_cu_7dd49032_311422pdist_kernel_cuda_implIdNS1_5distsIdE1pEEEvPT_PKS6_llS6_dd$__internal_accurate_pow,@function
        .size           $_ZN2at6native55_GLOBAL__N__6c1c77d0_17_DistanceKernel_cu_7dd49032_311422pdist_kernel_cuda_implIdNS1_5distsIdE1pEEEvPT_PKS6_llS6_dd$__internal_accurate_pow,(.L_x_843 - $_ZN2at6native55_GLOBAL__N__6c1c77d0_17_DistanceKernel_cu_7dd49032_311422pdist_kernel_cuda_implIdNS1_5distsIdE1pEEEvPT_PKS6_llS6_dd$__internal_accurate_pow)
$_ZN2at6native55_GLOBAL__N__6c1c77d0_17_DistanceKernel_cu_7dd49032_311422pdist_kernel_cuda_implIdNS1_5distsIdE1pEEEvPT_PKS6_llS6_dd$__internal_accurate_pow:
[----:B------:R-:W-:Y:S01]  /*3a20*/  ISETP.GT.U32.AND P4, PT, R37, 0xfffff, PT ;  /* 0x000fffff2500780c */ /* 0x000fe20003f84070 */
[----:B------:R-:W-:Y:S01]  /*3a30*/  IMAD.MOV.U32 R23, RZ, RZ, R37 ;  /* 0x000000ffff177224 */ /* 0x000fe200078e0025 */
[----:B------:R-:W-:Y:S01]  /*3a40*/  UMOV UR4, 0x7d2cafe2 ;  /* 0x7d2cafe200047882 */ /* 0x000fe20000000000 */
[----:B------:R-:W-:Y:S01]  /*3a50*/  UMOV UR5, 0x3eb0f5ff ;  /* 0x3eb0f5ff00057882 */ /* 0x000fe20000000000 */
[----:B------:R-:W-:Y:S01]  /*3a60*/  UMOV UR12, 0x3b39803f ;  /* 0x3b39803f000c7882 */ /* 0x000fe20000000000 */
[----:B------:R-:W-:-:S08]  /*3a70*/  UMOV UR13, 0x3c7abc9e ;  /* 0x3c7abc9e000d7882 */ /* 0x000fd00000000000 */
[----:B------:R-:W0:Y:S02]  /*3a80*/  @!P4 DMUL R20, R22, 1.80143985094819840000e+16 ;  /* 0x435000001614c828 */ /* 0x000e240000000000 */
[----:B0-----:R-:W-:Y:S02]  /*3a90*/  @!P4 IMAD.MOV.U32 R23, RZ, RZ, R21 ;  /* 0x000000ffff17c224 */ /* 0x001fe400078e0015 */
[----:B------:R-:W-:-:S03]  /*3aa0*/  @!P4 IMAD.MOV.U32 R22, RZ, RZ, R20 ;  /* 0x000000ffff16c224 */ /* 0x000fc600078e0014 */
[----:B------:R-:W-:-:S04]  /*3ab0*/  LOP3.LUT R23, R23, 0x800fffff, RZ, 0xc0, !PT ;  /* 0x800fffff17177812 */ /* 0x000fc800078ec0ff */
[----:B------:R-:W-:-:S04]  /*3ac0*/  LOP3.LUT R23, R23, 0x3ff00000, RZ, 0xfc, !PT ;  /* 0x3ff0000017177812 */ /* 0x000fc800078efcff */
[----:B------:R-:W-:-:S13]  /*3ad0*/  ISETP.GE.U32.AND P5, PT, R23, 0x3ff6a09f, PT ;  /* 0x3ff6a09f1700780c */ /* 0x000fda0003fa6070 */
[----:B------:R-:W-:-:S04]  /*3ae0*/  @P5 VIADD R20, R23, 0xfff00000 ;  /* 0xfff0000017145836 */ /* 0x000fc80000000000 */
[----:B------:R-:W-:Y:S01]  /*3af0*/  @P5 IMAD.MOV.U32 R23, RZ, RZ, R20 ;  /* 0x000000ffff175224 */ /* 0x000fe200078e0014 */
[----:B------:R-:W-:Y:S02]  /*3b00*/  SHF.R.U32.HI R20, RZ, 0x14, R37 ;  /* 0x00000014ff147819 */ /* 0x000fe40000011625 */
[----:B------:R-:W-:-:S05]  /*3b10*/  @!P4 LEA.HI R20, R21, 0xffffffca, RZ, 0xc ;  /* 0xffffffca1514c811 */ /* 0x000fca00078f60ff */
[C---:B------:R-:W-:Y:S02]  /*3b20*/  VIADD R21, R20.reuse, 0xfffffc01 ;  /* 0xfffffc0114157836 */ /* 0x040fe40000000000 */
[----:B------:R-:W-:-:S05]  /*3b30*/  @P5 VIADD R21, R20, 0xfffffc02 ;  /* 0xfffffc0214155836 */ /* 0x000fca0000000000 */
[----:B------:R-:W-:Y:S01]  /*3b40*/  LOP3.LUT R20, R21, 0x80000000, RZ, 0x3c, !PT ;  /* 0x8000000015147812 */ /* 0x000fe200078e3cff */
[----:B------:R-:W-:-:S15]  /*3b50*/  IMAD.MOV.U32 R21, RZ, RZ, 0x43300000 ;  /* 0x43300000ff157424 */ /* 0x000fde00078e00ff */
[----:B------:R-:W-:-:S01]  /*3b60*/  NOP ;  /* 0x0000000000007918 */ /* 0x000fc20000000000 */
[----:B------:R-:W0:-:S15]  /*3b70*/  DADD R26, R22, 1 ;  /* 0x3ff00000161a7429 */ /* 0x000e1e0000000000 */
[----:B------:R-:W-:-:S15]  /*3b80*/  NOP ;  /* 0x0000000000007918 */ /* 0x000fde0000000000 */
[----:B------:R-:W-:-:S15]  /*3b90*/  NOP ;  /* 0x0000000000007918 */ /* 0x000fde0000000000 */
[----:B------:R-:W-:-:S15]  /*3ba0*/  NOP ;  /* 0x0000000000007918 */ /* 0x000fde0000000000 */
[----:B------:R-:W-:-:S04]  /*3bb0*/  NOP ;  /* 0x0000000000007918 */ /* 0x000fc80000000000 */
[----:B------:R0:W-:Y:S02]  /*3bc0*/  DADD R24, R22, -1 ;  /* 0xbff0000016187429 */ /* 0x0001e40000000000 */
[----:B0-----:R-:W0:Y:S01]  /*3bd0*/  MUFU.RCP64H R23, R27 ;  /* 0x0000001b00177308 */ /* 0x001e220000001800 */
[----:B------:R-:W-:-:S15]  /*3be0*/  IMAD.MOV.U32 R22, RZ, RZ, RZ ;  /* 0x000000ffff167224 */ /* 0x000fde00078e00ff */
        /* <DEDUP_REMOVED lines=39> */
[----:B0-----:R0:W-:Y:S02]  /*3e60*/  DFMA R28, R24, -R22, R28 ;  /* 0x80000016181c722b */ /* 0x0011e4000000001c */
[----:B0-----:R-:W-:Y:S02]  /*3e70*/  IMAD.MOV.U32 R24, RZ, RZ, 0x41ad3b5a ;  /* 0x41ad3b5aff187424 */ /* 0x001fe400078e00ff */
[----:B------:R-:W-:-:S15]  /*3e80*/  IMAD.MOV.U32 R25, RZ, RZ, 0x3ed0f5d2 ;  /* 0x3ed0f5d2ff197424 */ /* 0x000fde00078e00ff */
        /* <DEDUP_REMOVED lines=62> */
[----:B------:R-:W1:-:S15]  /*4270*/  DMUL R28, R30, R28 ;  /* 0x0000001c1e1c7228 */ /* 0x000e5e0000000000 */
[----:B------:R-:W-:-:S15]  /*4280*/  NOP ;  /* 0x0000000000007918 */ /* 0x000fde0000000000 */
[----:B------:R-:W-:-:S15]  /*4290*/  NOP ;  /* 0x0000000000007918 */ /* 0x000fde0000000000 */
[----:B------:R-:W-:-:S15]  /*42a0*/  NOP ;  /* 0x0000000000007918 */ /* 0x000fde0000000000 */
[----:B------:R-:W-:-:S04]  /*42b0*/  NOP ;  /* 0x0000000000007918 */ /* 0x000fc80000000000 */
[----:B0-----:R1:W-:Y:S02]  /*42c0*/  DFMA R26, R34, R32, R26 ;  /* 0x00000020221a722b */ /* 0x0013e4000000001a */
[----:B-1----:R-:W-:Y:S02]  /*42d0*/  VIADD R33, R29, 0x100000 ;  /* 0x001000001d217836 */ /* 0x002fe40000000000 */
        /* <DEDUP_REMOVED lines=56> */
[----:B------:R-:W-:-:S15]  /*4660*/  DFMA R32, R22, R32, R46 ;  /* 0x000000201620722b */ /* 0x000fde000000002e */
        /* <DEDUP_REMOVED lines=29> */
[----:B0-----:R-:W-:-:S15]  /*4840*/  DADD R30, R24, -R26 ;  /* 0x00000000181e7229 */ /* 0x001fde000000081a */
[----:B------:R-:W-:-:S15]  /*4850*/  NOP ;  /* 0x0000000000007918 */ /* 0x000fde0000000000 */
[----:B------:R-:W-:-:S15]  /*4860*/  NOP ;  /* 0x0000000000007918 */ /* 0x000fde0000000000 */
[----:B------:R-:W-:-:S15]  /*4870*/  NOP ;  /* 0x0000000000007918 */ /* 0x000fde0000000000 */
[----:B------:R-:W-:-:S04]  /*4880*/  NOP ;  /* 0x0000000000007918 */ /* 0x000fc80000000000 */
[----:B------:R-:W0:-:S15]  /*4890*/  DADD R24, R22, R26 ;  /* 0x0000000016187229 */ /* 0x000e1e000000001a */
        /* <DEDUP_REMOVED lines=9> */
[----:B------:R-:W-:-:S15]  /*4930*/  DADD R30, R32, R30 ;  /* 0x00000000201e7229 */ /* 0x000fde000000001e */
        /* <DEDUP_REMOVED lines=61> */
[----:B0-----:R0:W1:Y:S02]  /*4d10*/  DFMA R26, R20, UR12, R24 ;  /* 0x0000000c141a7c2b */ /* 0x0010640008000018 */
        /* <DEDUP_REMOVED lines=149> */
[----:B------:R-:W-:Y:S01]  /*5670*/  FSETP.GEU.FTZ.AND P4, PT, |R21|, 4.2275390625, PT ;  /* 0x408748001500780b */ /* 0x000fe20003f9e200 */
[----:B------:R-:W-:-:S15]  /*5680*/  DSETP.GEU.AND P5, PT, R20, RZ, PT ;  /* 0x000000ff1400722a */ /* 0x000fde0003fae000 */
[----:B------:R-:W-:-:S15]  /*5690*/  NOP ;  /* 0x0000000000007918 */ /* 0x000fde0000000000 */
[----:B------:R-:W-:-:S15]  /*56a0*/  NOP ;  /* 0x0000000000007918 */ /* 0x000fde0000000000 */
[----:B------:R-:W-:-:S15]  /*56b0*/  NOP ;  /* 0x0000000000007918 */ /* 0x000fde0000000000 */
[----:B------:R-:W-:-:S04]  /*56c0*/  NOP ;  /* 0x0000000000007918 */ /* 0x000fc80000000000 */
[----:B------:R0:W1:Y:S02]  /*56d0*/  DADD R26, R20, +INF ;  /* 0x7ff00000141a7429 */ /* 0x0000640000000000 */
[----:B0-----:R-:W-:Y:S02]  /*56e0*/  @!P4 LEA.HI R20, R28, R28, RZ, 0x1 ;  /* 0x0000001c1c14c211 */ /* 0x001fe400078f08ff */
[----:B-1----:R-:W-:Y:S02]  /*56f0*/  FSEL R26, R26, RZ, P5 ;  /* 0x000000ff1a1a7208 */ /* 0x002fe40002800000 */
[----:B------:R-:W-:Y:S02]  /*5700*/  @!P4 SHF.R.S32.HI R20, RZ, 0x1, R20 ;  /* 0x00000001ff14c819 */ /* 0x000fe40000011414 */
[----:B------:R-:W-:-:S03]  /*5710*/  FSEL R27, R27, RZ, P5 ;  /* 0x000000ff1b1b7208 */ /* 0x000fc60002800000 */
[----:B------:R-:W-:Y:S02]  /*5720*/  @!P4 IMAD.IADD R21, R28, 0x1, -R20 ;  /* 0x000000011c15c824 */ /* 0x000fe400078e0a14 */
[----:B------:R-:W-:Y:S02]  /*5730*/  @!P4 IMAD R23, R20, 0x100000, R23 ;  /* 0x001000001417c824 */ /* 0x000fe400078e0217 */
[----:B------:R-:W-:Y:S01]  /*5740*/  @!P4 IMAD.MOV.U32 R20, RZ, RZ, RZ ;  /* 0x000000ffff14c224 */ /* 0x000fe200078e00ff */
[----:B------:R-:W-:-:S15]  /*5750*/  @!P4 LEA R21, R21, 0x3ff00000, 0x14 ;  /* 0x3ff000001515c811 */ /* 0x000fde00078ea0ff */
[----:B------:R-:W-:-:S15]  /*5760*/  NOP ;  /* 0x0000000000007918 */ /* 0x000fde0000000000 */
[----:B------:R-:W-:-:S15]  /*5770*/  NOP ;  /* 0x0000000000007918 */ /* 0x000fde0000000000 */
[----:B------:R-:W-:-:S03]  /*5780*/  NOP ;  /* 0x0000000000007918 */ /* 0x000fc60000000000 */
[----:B------:R0:W1:Y:S02]  /*5790*/  @!P4 DMUL R26, R22, R20 ;  /* 0x00000014161ac228 */ /* 0x0000640000000000 */
.L_x_551:
        /* <DEDUP_REMOVED lines=10> */
[----:B------:R-:W-:Y:S06]  /*5840*/  RET.REL.NODEC R22 `(_ZN2at6native55_GLOBAL__N__6c1c77d0_17_DistanceKernel_cu_7dd49032_311422pdist_kernel_cuda_implIdNS1_5distsIdE1pEEEvPT_PKS6_llS6_dd) ;  /* 0xffffffa416ec7950 */ /* 0x000fec0003c3ffff */
.L_x_552:
        /* <DEDUP_REMOVED lines=11> */
.L_x_843:


//--------------------- .text._ZN2at6native55_GLOBAL__N__6c1c77d0_17_DistanceKernel_cu_7dd49032_311422cdist_kernel_cuda_implIfNS1_5distsIfE3infEEEvPT_PKS6_S9_S6_lllll --------------------------
	.section	.text._ZN2at6native55_GLOBAL__N__6c1c77d0_17_DistanceKernel_cu_7dd49032_311422cdist_kernel_cuda_implIfNS1_5distsIfE3infEEEvPT_PKS6_S9_S6_lllll,"ax",@progbits
	.align	128
.text._ZN2at6native55_GLOBAL__N__6c1c77d0_17_DistanceKernel_cu_7dd49032_311422cdist_kernel_cuda_implIfNS1_5distsIfE3infEEEvPT_PKS6_S9_S6_lllll:
        .type           _ZN2at6native55_GLOBAL__N__6c1c77d0_17_DistanceKernel_cu_7dd49032_311422cdist_kernel_cuda_implIfNS1_5distsIfE3infEEEvPT_PKS6_S9_S6_lllll,@function
        .size           _ZN2at6native55_GLOBAL__N__6c1c77d0_17_DistanceKernel_cu_7dd49032_311422cdist_kernel_cuda_implIfNS1_5distsIfE3infEEEvPT_PKS6_S9_S6_lllll,(.L_x_848 - _ZN2at6native55_GLOBAL__N__6c1c77d0_17_DistanceKernel_cu_7dd49032_311422cdist_kernel_cuda_implIfNS1_5distsIfE3infEEEvPT_PKS6_S9_S6_lllll)
        .other          _ZN2at6native55_GLOBAL__N__6c1c77d0_17_DistanceKernel_cu_7dd49032_311422cdist_kernel_cuda_implIfNS1_5distsIfE3infEEEvPT_PKS6_S9_S6_lllll,@"STO_CUDA_ENTRY STV_DEFAULT"
_ZN2at6native55_GLOBAL__N__6c1c77d0_17_DistanceKernel_cu_7dd49032_311422cdist_kernel_cuda_implIfNS1_5distsIfE3infEEEvPT_PKS6_S9_S6_lllll:
[----:B------:R-:W-:Y:S01]  /*0000*/  LDC R1, c[0x0][0x37c] ;  /* 0x0000df00ff017b82 */ /* 0x000fe20000000800 */
[----:B------:R-:W0:Y:S07]  /*0010*/  LDCU UR4, c[0x0][0x3b4] ;  /* 0x00007680ff0477ac */ /* 0x000e2e0008000800 */
[----:B------:R-:W1:Y:S01]  /*0020*/  S2UR UR10, SR_CTAID.X ;  /* 0x00000000000a79c3 */ /* 0x000e620000002500 */
[----:B0-----:R-:W-:-:S09]  /*0030*/  UISETP.NE.U32.AND UP0, UPT, UR4, URZ, UPT ;  /* 0x000000ff0400728c */ /* 0x001fd2000bf05070 */
[----:B------:R-:W-:Y:S05]  /*0040*/  BRA.U UP0, `(.L_x_553) ;  /* 0x0000000100687547 */ /* 0x000fea000b800000 */
[----:B------:R-:W0:Y:S01]  /*0050*/  LDCU UR14, c[0x0][0x3b0] ;  /* 0x00007600ff0e77ac */ /* 0x000e220008000800 */
[----:B------:R-:W-:Y:S01]  /*0060*/  UMOV UR4, URZ ;  /* 0x000000ff00047c82 */ /* 0x000fe20008000000 */
[----:B------:R-:W-:Y:S01]  /*0070*/  UMOV UR7, URZ ;  /* 0x000000ff00077c82 */ /* 0x000fe20008000000 */
[----:B0-----:R-:W0:Y:S01]  /*0080*/  I2F.U32.RP R0, UR14 ;  /* 0x0000000e00007d06 */ /* 0x001e220008209000 */
[----:B------:R-:W-:-:S07]  /*0090*/  UISETP.NE.U32.AND UP2, UPT, UR14, URZ, UPT ;  /* 0x000000ff0e00728c */ /* 0x000fce000bf45070 */
[----:B0-----:R-:W0:Y:S02]  /*00a0*/  MUFU.RCP R0, R0 ;  /* 0x0000000000007308 */ /* 0x001e240000001000 */
[----:B0-----:R-:W-:-:S06]  /*00b0*/  VIADD R2, R0, 0xffffffe ;  /* 0x0ffffffe00027836 */ /* 0x001fcc0000000000 */
[----:B------:R-:W0:Y:S02]  /*00c0*/  F2I.FTZ.U32.TRUNC.NTZ R2, R2 ;  /* 0x0000000200027305 */ /* 0x000e24000021f000 */
[----:B0-----:R-:W-:-:S13]  /*00d0*/  R2UR UR5, R2 ;  /* 0x00000000020572ca */ /* 0x001fda00000e0000 */
[----:B------:R-:W-:-:S04]  /*00e0*/  UIADD3 UR6, UPT, UPT, URZ, -UR5, URZ ;  /* 0x80000005ff067290 */ /* 0x000fc8000fffe0ff */
[----:B------:R-:W-:-:S04]  /*00f0*/  UIMAD UR6, UR6, UR14, URZ ;  /* 0x0000000e060672a4 */ /* 0x000fc8000f8e02ff */
[----:B------:R-:W-:-:S04]  /*0100*/  UIMAD.WIDE.U32 UR4, UR5, UR6, UR4 ;  /* 0x00000006050472a5 */ /* 0x000fc8000f8e0004 */
[----:B-1----:R-:W-:-:S07]  /*0110*/  UIMAD.WIDE.U32 UR4, UR5, UR10, URZ ;  /* 0x0000000a050472a5 */ /* 0x002fce000f8e00ff */
[----:B------:R-:W-:Y:S02]  /*0120*/  UMOV UR4, UR5 ;  /* 0x0000000500047c82 */ /* 0x000fe40008000000 */
[----:B------:R-:W-:-:S04]  /*0130*/  UIADD3 UR5, UPT, UPT, -UR4, URZ, URZ ;  /* 0x000000ff04057290 */ /* 0x000fc8000fffe1ff */
[----:B------:R-:W-:-:S04]  /*0140*/  UIMAD UR5, UR14, UR5, UR10 ;  /* 0x000000050e0572a4 */ /* 0x000fc8000f8e020a */
[----:B------:R-:W-:-:S11]  /*0150*/  UISETP.GE.U32.AND UP0, UPT, UR5, UR14, UPT ;  /* 0x0000000e0500728c */ /* 0x000fd6000bf06070 */
[----:B------:R-:W-:Y:S02]  /*0160*/  @UP0 UIADD3 UR5, UPT, UPT, UR5, -UR14, URZ ;  /* 0x8000000e05050290 */ /* 0x000fe4000fffe0ff */
[----:B------:R-:W-:Y:S02]  /*0170*/  @UP0 UIADD3 UR4, UPT, UPT, UR4, 0x1, URZ ;  /* 0x0000000104040890 */ /* 0x000fe4000fffe0ff */
[----:B------:R-:W-:-:S11]  /*0180*/  UISETP.GE.U32.AND UP1, UPT, UR5, UR14, UPT ;  /* 0x0000000e0500728c */ /* 0x000fd6000bf26070 */
[----:B------:R-:W-:Y:S02]  /*0190*/  @UP1 UIADD3 UR4, UPT, UPT, UR4, 0x1, URZ ;  /* 0x0000000104041890 */ /* 0x000fe4000fffe0ff */
[----:B------:R-:W-:-:S04]  /*01a0*/  @!UP2 ULOP3.LUT UR4, URZ, UR14, URZ, 0x33, !UPT ;  /* 0x0000000eff04a292 */ /* 0x000fc8000f8e33ff */
[----:B------:R-:W-:-:S04]  /*01b0*/  UIADD3 UR5, UPT, UPT, -UR4, URZ, URZ ;  /* 0x000000ff04057290 */ /* 0x000fc8000fffe1ff */
[----:B------:R-:W-:-:S03]  /*01c0*/  UIMAD UR14, UR14, UR5, UR10 ;  /* 0x000000050e0e72a4 */ /* 0x000fc6000f8e020a */
[----:B------:R-:W-:Y:S01]  /*01d0*/  UMOV UR5, URZ ;  /* 0x000000ff00057c82 */ /* 0x000fe20008000000 */
[----:B------:R-:W-:Y:S08]  /*01e0*/  BRA `(.L_x_554) ;  /* 0x0000000000407947 */ /* 0x000ff00003800000 */
.L_x_553:
[----:B------:R-:W-:Y:S01]  /*01f0*/  MOV R4, 0x240 ;  /* 0x0000024000047802 */ /* 0x000fe20000000f00 */
[----:B------:R-:W0:Y:S01]  /*0200*/  LDCU.64 UR20, c[0x0][0x3b0] ;  /* 0x00007600ff1477ac */ /* 0x000e220008000a00 */
[----:B-1----:R-:W-:Y:S01]  /*0210*/  UMOV UR14, UR10 ;  /* 0x0000000a000e7c82 */ /* 0x002fe20008000000 */
[----:B------:R-:W-:-:S05]  /*0220*/  UMOV UR7, URZ ;  /* 0x000000ff00077c82 */ /* 0x000fca0008000000 */
[----:B0-----:R-:W-:Y:S05]  /*0230*/  CALL.REL.NOINC `($__internal_56_$__cuda_sm20_div_s64) ;  /* 0x0000001000c07944 */ /* 0x001fea0003c00000 */
[----:B------:R-:W0:Y:S01]  /*0240*/  LDCU.64 UR12, c[0x0][0x3b0] ;  /* 0x00007600ff0c77ac */ /* 0x000e220008000a00 */
[----:B------:R-:W-:Y:S01]  /*0250*/  UIADD3 UR7, UP0, UPT, URZ, -UR9, URZ ;  /* 0x80000009ff077290 */ /* 0x000fe2000ff1e0ff */
[----:B------:R-:W-:Y:S01]  /*0260*/  UMOV UR4, UR10 ;  /* 0x0000000a00047c82 */ /* 0x000fe20008000000 */
[----:B------:R-:W-:Y:S02]  /*0270*/  UMOV UR5, URZ ;  /* 0x000000ff00057c82 */ /* 0x000fe40008000000 */
[----:B------:R-:W-:-:S04]  /*0280*/  UIADD3.X UR6, UPT, UPT, URZ, ~UR11, URZ, UP0, !UPT ;  /* 0x8000000bff067290 */ /* 0x000fc800087fe4ff */
[----:B0-----:R-:W-:Y:S02]  /*0290*/  UIMAD UR6, UR6, UR12, URZ ;  /* 0x0000000c060672a4 */ /* 0x001fe4000f8e02ff */
[----:B------:R-:W-:Y:S02]  /*02a0*/  UIMAD.WIDE.U32 UR14, UR7, UR12, UR4 ;  /* 0x0000000c070e72a5 */ /* 0x000fe4000f8e0004 */
[----:B------:R-:W-:Y:S01]  /*02b0*/  UIMAD UR6, UR7, UR13, UR6 ;  /* 0x0000000d070672a4 */ /* 0x000fe2000f8e0206 */
[----:B------:R-:W-:Y:S01]  /*02c0*/  UMOV UR4, UR9 ;  /* 0x0000000900047c82 */ /* 0x000fe20008000000 */
[----:B------:R-:W-:Y:S02]  /*02d0*/  UMOV UR5, UR11 ;  /* 0x0000000b00057c82 */ /* 0x000fe40008000000 */
[----:B------:R-:W-:-:S12]  /*02e0*/  UIADD3 UR7, UPT, UPT, UR15, UR6, URZ ;  /* 0x000000060f077290 */ /* 0x000fd8000fffe0ff */
.L_x_554:
[----:B------:R-:W0:Y:S02]  /*02f0*/  LDCU UR6, c[0x0][0x3a4] ;  /* 0x00007480ff0677ac */ /* 0x000e240008000800 */
[----:B0-----:R-:W-:-:S04]  /*0300*/  ULOP3.LUT UR6, UR7, UR6, URZ, 0xfc, !UPT ;  /* 0x0000000607067292 */ /* 0x001fc8000f8efcff */
[----:B------:R-:W-:-:S09]  /*0310*/  UISETP.NE.U32.AND UP0, UPT, UR6, URZ, UPT ;  /* 0x000000ff0600728c */ /* 0x000fd2000bf05070 */
[----:B------:R-:W-:Y:S05]  /*0320*/  BRA.U UP0, `(.L_x_555) ;  /* 0x0000000100687547 */ /* 0x000fea000b800000 */
[----:B------:R-:W0:Y:S01]  /*0330*/  LDCU UR16, c[0x0][0x3a0] ;  /* 0x00007400ff1077ac */ /* 0x000e220008000800 */
        /* <DEDUP_REMOVED lines=9> */
[----:B------:R-:W-:-:S03]  /*03d0*/  UIMAD.WIDE.U32 UR6, UR7, UR8, UR6 ;  /* 0x00000008070672a5 */ /* 0x000fc6000f8e0006 */
[----:B------:R-:W-:Y:S01]  /*03e0*/  UMOV UR8, URZ ;  /* 0x000000ff00087c82 */ /* 0x000fe20008000000 */
[----:B------:R-:W-:-:S07]  /*03f0*/  UIMAD.WIDE.U32 UR6, UR7, UR14, URZ ;  /* 0x0000000e070672a5 */ /* 0x000fce000f8e00ff */
        /* <DEDUP_REMOVED lines=13> */
.L_x_555:
[----:B------:R-:W-:Y:S01]  /*04d0*/  MOV R4, 0x500 ;  /* 0x0000050000047802 */ /* 0x000fe20000000f00 */
[----:B------:R-:W0:Y:S06]  /*04e0*/  LDCU.64 UR20, c[0x0][0x3a0] ;  /* 0x00007400ff1477ac */ /* 0x000e2c0008000a00 */
[----:B0-----:R-:W-:Y:S05]  /*04f0*/  CALL.REL.NOINC `($__internal_56_$__cuda_sm20_div_s64) ;  /* 0x0000001000107944 */ /* 0x001fea0003c00000 */
[----:B------:R-:W0:Y:S01]  /*0500*/  LDCU.64 UR16, c[0x0][0x3a0] ;  /* 0x00007400ff1077ac */ /* 0x000e220008000a00 */
[----:B------:R-:W-:Y:S01]  /*0510*/  UIADD3 UR12, UP0, UPT, URZ, -UR9, URZ ;  /* 0x80000009ff0c7290 */ /* 0x000fe2000ff1e0ff */
[----:B------:R-:W-:-:S03]  /*0520*/  UMOV UR6, UR14 ;  /* 0x0000000e00067c82 */ /* 0x000fc60008000000 */
[----:B------:R-:W-:-:S04]  /*0530*/  UIADD3.X UR8, UPT, UPT, URZ, ~UR11, URZ, UP0, !UPT ;  /* 0x8000000bff087290 */ /* 0x000fc800087fe4ff */
[----:B0-----:R-:W-:Y:S02]  /*0540*/  UIMAD UR8, UR8, UR16, URZ ;  /* 0x00000010080872a4 */ /* 0x001fe4000f8e02ff */
[----:B------:R-:W-:Y:S02]  /*0550*/  UIMAD.WIDE.U32 UR6, UR12, UR16, UR6 ;  /* 0x000000100c0672a5 */ /* 0x000fe4000f8e0006 */
[----:B------:R-:W-:-:S04]  /*0560*/  UIMAD UR8, UR12, UR17, UR8 ;  /* 0x000000110c0872a4 */ /* 0x000fc8000f8e0208 */
[----:B------:R-:W-:Y:S01]  /*0570*/  UIADD3 UR8, UPT, UPT, UR7, UR8, URZ ;  /* 0x0000000807087290 */ /* 0x000fe2000fffe0ff */
[----:B------:R-:W-:Y:S01]  /*0580*/  UMOV UR16, UR6 ;  /* 0x0000000600107c82 */ /* 0x000fe20008000000 */
[----:B------:R-:W-:Y:S01]  /*0590*/  UMOV UR6, UR9 ;  /* 0x0000000900067c82 */ /* 0x000fe20008000000 */
[----:B------:R-:W-:-:S09]  /*05a0*/  UMOV UR7, UR11 ;  /* 0x0000000b00077c82 */ /* 0x000fd20008000000 */
.L_x_556:
[----:B------:R-:W0:Y:S01]  /*05b0*/  LDCU.64 UR14, c[0x0][0x3b8] ;  /* 0x00007700ff0e77ac */ /* 0x000e220008000a00 */
[----:B------:R-:W1:Y:S01]  /*05c0*/  S2R R0, SR_TID.X ;  /* 0x0000000000007919 */ /* 0x000e620000002100 */
[----:B------:R-:W-:Y:S01]  /*05d0*/  BSSY.RECONVERGENT B0, `(.L_x_557) ;  /* 0x00000bd000007945 */ /* 0x000fe20003800200 */
[----:B------:R-:W-:Y:S01]  /*05e0*/  IMAD.MOV.U32 R11, RZ, RZ, RZ ;  /* 0x000000ffff0b7224 */ /* 0x000fe200078e00ff */
[----:B------:R-:W2:Y:S01]  /*05f0*/  LDCU.64 UR18, c[0x0][0x3c0] ;  /* 0x00007800ff1277ac */ /* 0x000ea20008000a00 */
[----:B------:R-:W3:Y:S01]  /*0600*/  LDCU.64 UR20, c[0x0][0x3a8] ;  /* 0x00007500ff1477ac */ /* 0x000ee20008000a00 */
[----:B------:R-:W4:Y:S01]  /*0610*/  LDCU.64 UR22, c[0x0][0x390] ;  /* 0x00007200ff1677ac */ /* 0x000f220008000a00 */
[----:B------:R-:W1:Y:S01]  /*0620*/  LDCU UR11, c[0x0][0x360] ;  /* 0x00006c00ff0b77ac */ /* 0x000e620008000800 */
[----:B0-----:R-:W-:Y:S02]  /*0630*/  UIMAD UR9, UR5, UR14, URZ ;  /* 0x0000000e050972a4 */ /* 0x001fe4000f8e02ff */
[----:B--2---:R-:W-:-:S02]  /*0640*/  UIMAD UR5, UR5, UR18, URZ ;  /* 0x00000012050572a4 */ /* 0x004fc4000f8e02ff */
[----:B------:R-:W-:Y:S02]  /*0650*/  UIMAD.WIDE.U32 UR12, UR4, UR14, URZ ;  /* 0x0000000e040c72a5 */ /* 0x000fe4000f8e00ff */
[----:B------:R-:W-:Y:S02]  /*0660*/  UIMAD UR9, UR4, UR15, UR9 ;  /* 0x0000000f040972a4 */ /* 0x000fe4000f8e0209 */
[----:B------:R-:W-:Y:S02]  /*0670*/  UIMAD.WIDE.U32 UR14, UR4, UR18, URZ ;  /* 0x00000012040e72a5 */ /* 0x000fe4000f8e00ff */
[----:B------:R-:W-:Y:S02]  /*0680*/  UIMAD UR5, UR4, UR19, UR5 ;  /* 0x00000013040572a4 */ /* 0x000fe4000f8e0205 */
[----:B---3--:R-:W-:Y:S02]  /*0690*/  UIMAD UR4, UR7, UR20, URZ ;  /* 0x00000014070472a4 */ /* 0x008fe4000f8e02ff */
[----:B-1----:R-:W-:Y:S01]  /*06a0*/  ISETP.GE.U32.AND P0, PT, R0, UR20, PT ;  /* 0x0000001400007c0c */ /* 0x002fe2000bf06070 */
[----:B------:R-:W-:-:S02]  /*06b0*/  UIADD3 UR13, UPT, UPT, UR13, UR9, URZ ;  /* 0x000000090d0d7290 */ /* 0x000fc4000fffe0ff */
[----:B------:R-:W-:Y:S01]  /*06c0*/  UIMAD UR8, UR8, UR20, URZ ;  /* 0x00000014080872a4 */ /* 0x000fe2000f8e02ff */
[----:B------:R-:W-:Y:S01]  /*06d0*/  ISETP.GE.AND.EX P0, PT, RZ, UR21, PT, P0 ;  /* 0x00000015ff007c0c */ /* 0x000fe2000bf06300 */
[----:B------:R-:W0:Y:S01]  /*06e0*/  LDCU.64 UR18, c[0x0][0x388] ;  /* 0x00007100ff1277ac */ /* 0x000e220008000a00 */
[----:B------:R-:W-:Y:S02]  /*06f0*/  UIMAD UR4, UR6, UR21, UR4 ;  /* 0x00000015060472a4 */ /* 0x000fe4000f8e0204 */
[----:B------:R-:W-:Y:S02]  /*0700*/  UIMAD.WIDE.U32 UR24, UR16, UR20, URZ ;  /* 0x00000014101872a5 */ /* 0x000fe4000f8e00ff */
[----:B------:R-:W-:Y:S02]  /*0710*/  UIMAD UR8, UR16, UR21, UR8 ;  /* 0x00000015100872a4 */ /* 0x000fe4000f8e0208 */
[----:B------:R-:W-:Y:S02]  /*0720*/  UIMAD.WIDE.U32 UR6, UR6, UR20, UR12 ;  /* 0x00000014060672a5 */ /* 0x000fe4000f8e000c */
[----:B------:R-:W-:Y:S01]  /*0730*/  UIADD3 UR8, UPT, UPT, UR25, UR8, URZ ;  /* 0x0000000819087290 */ /* 0x000fe2000fffe0ff */
[----:B------:R-:W-:Y:S01]  /*0740*/  IMAD.U32 R17, RZ, RZ, UR24 ;  /* 0x00000018ff117e24 */ /* 0x000fe2000f8e00ff */
[----:B------:R-:W-:-:S02]  /*0750*/  UIADD3 UR4, UPT, UPT, UR7, UR4, URZ ;  /* 0x0000000407047290 */ /* 0x000fc4000fffe0ff */
[----:B------:R-:W-:Y:S02]  /*0760*/  USHF.L.U32 UR7, UR6, 0x2, URZ ;  /* 0x0000000206077899 */ /* 0x000fe400080006ff */
[----:B------:R-:W-:Y:S01]  /*0770*/  USHF.L.U64.HI UR4, UR6, 0x2, UR4 ;  /* 0x0000000206047899 */ /* 0x000fe20008010204 */
[----:B------:R-:W-:Y:S01]  /*0780*/  IMAD.U32 R2, RZ, RZ, UR8 ;  /* 0x00000008ff027e24 */ /* 0x000fe2000f8e00ff */
[----:B------:R-:W-:Y:S01]  /*0790*/  UIADD3 UR6, UPT, UPT, UR15, UR5, URZ ;  /* 0x000000050f067290 */ /* 0x000fe2000fffe0ff */
[----:B------:R-:W-:Y:S01]  /*07a0*/  IADD3 R17, P1, P2, R17, UR14, R0 ;  /* 0x0000000e11117c10 */ /* 0x000fe2000fa3e000 */
[----:B0-----:R-:W-:Y:S01]  /*07b0*/  UIADD3 UR7, UP0, UPT, UR7, UR18, URZ ;  /* 0x0000001207077290 */ /* 0x001fe2000ff1e0ff */
[----:B------:R-:W0:Y:S02]  /*07c0*/  LDCU.64 UR12, c[0x0][0x358] ;  /* 0x00006b00ff0c77ac */ /* 0x000e240008000a00 */
[----:B----4-:R-:W-:Y:S02]  /*07d0*/  LEA R16, P3, R17, UR22, 0x2 ;  /* 0x0000001611107c11 */ /* 0x010fe4000f8610ff */
[----:B------:R-:W-:Y:S01]  /*07e0*/  IADD3.X R2, PT, PT, R2, UR6, RZ, P1, P2 ;  /* 0x0000000602027c10 */ /* 0x000fe20008fe44ff */
[----:B------:R-:W-:-:S03]  /*07f0*/  UIADD3.X UR19, UPT, UPT, UR4, UR19, URZ, UP0, !UPT ;  /* 0x0000001304137290 */ /* 0x000fc600087fe4ff */
[----:B------:R-:W-:Y:S01]  /*0800*/  LEA.HI.X R17, R17, UR23, R2, 0x2, P3 ;  /* 0x0000001711117c11 */ /* 0x000fe200098f1402 */
[----:B------:R-:W-:Y:S08]  /*0810*/  @P0 BRA `(.L_x_558) ;  /* 0x0000000800600947 */ /* 0x000ff00003800000 */
[----:B------:R-:W-:Y:S01]  /*0820*/  IMAD.U32 R12, RZ, RZ, UR11 ;  /* 0x0000000bff0c7e24 */ /* 0x000fe2000f8e00ff */
[----:B------:R-:W-:Y:S01]  /*0830*/  BSSY.RECONVERGENT B1, `(.L_x_559) ;  /* 0x0000036000017945 */ /* 0x000fe20003800200 */
[----:B------:R-:W-:-:S04]  /*0840*/  IMAD.WIDE.U32 R4, R0, 0x4, RZ ;  /* 0x0000000400047825 */ /* 0x000fc800078e00ff */
[----:B------:R-:W-:Y:S02]  /*0850*/  IMAD.U32 R10, RZ, RZ, UR20 ;  /* 0x00000014ff0a7e24 */ /* 0x000fe4000f8e00ff */
[----:B------:R-:W-:-:S04]  /*0860*/  IMAD.WIDE.U32 R12, R12, 0x4, RZ ;  /* 0x000000040c0c7825 */ /* 0x000fc800078e00ff */
[----:B------:R-:W-:Y:S02]  /*0870*/  IMAD.MOV.U32 R7, RZ, RZ, R4 ;  /* 0x000000ffff077224 */ /* 0x000fe400078e0004 */
[----:B------:R-:W-:Y:S02]  /*0880*/  IMAD.SHL.U32 R10, R10, 0x4, RZ ;  /* 0x000000040a0a7824 */ /* 0x000fe400078e00ff */
[----:B------:R-:W-:Y:S01]  /*0890*/  IMAD.U32 R2, RZ, RZ, UR20 ;  /* 0x00000014ff027e24 */ /* 0x000fe2000f8e00ff */
[----:B------:R-:W-:Y:S01]  /*08a0*/  IADD3 R6, P0, P2, R12, UR7, R7 ;  /* 0x000000070c067c10 */ /* 0x000fe2000fa1e007 */
[----:B------:R-:W-:Y:S01]  /*08b0*/  IMAD.U32 R3, RZ, RZ, UR21 ;  /* 0x00000015ff037e24 */ /* 0x000fe2000f8e00ff */
[----:B------:R-:W-:Y:S01]  /*08c0*/  IADD3 R9, P3, PT, R10, UR7, RZ ;  /* 0x000000070a097c10 */ /* 0x000fe2000ff7e0ff */
[----:B------:R-:W-:-:S03]  /*08d0*/  IMAD.MOV.U32 R15, RZ, RZ, R5 ;  /* 0x000000ffff0f7224 */ /* 0x000fc600078e0005 */
[----:B------:R-:W-:Y:S02]  /*08e0*/  SHF.L.U64.HI R2, R2, 0x2, R3 ;  /* 0x0000000202027819 */ /* 0x000fe40000010203 */
[----:B------:R-:W-:Y:S02]  /*08f0*/  IADD3.X R14, PT, PT, R13, UR19, R15, P0, P2 ;  /* 0x000000130d0e7c10 */ /* 0x000fe400087e440f */
[-C--:B------:R-:W-:Y:S02]  /*0900*/  ISETP.GT.U32.AND P1, PT, R6, R9.reuse, PT ;  /* 0x000000090600720c */ /* 0x080fe40003f24070 */
[----:B------:R-:W-:Y:S02]  /*0910*/  IADD3.X R11, PT, PT, R2, UR19, RZ, P3, !PT ;  /* 0x00000013020b7c10 */ /* 0x000fe40009ffe4ff */
[----:B------:R-:W-:Y:S02]  /*0920*/  ISETP.GE.U32.AND P0, PT, R6, R9, PT ;  /* 0x000000090600720c */ /* 0x000fe40003f06070 */
[----:B------:R-:W-:-:S02]  /*0930*/  ISETP.GT.U32.AND.EX P1, PT, R14, R11, PT, P1 ;  /* 0x0000000b0e00720c */ /* 0x000fc40003f24110 */
[----:B------:R-:W-:Y:S02]  /*0940*/  ISETP.GE.U32.AND.EX P0, PT, R14, R11, PT, P0 ;  /* 0x0000000b0e00720c */ /* 0x000fe40003f06100 */
[----:B------:R-:W-:Y:S02]  /*0950*/  SEL R9, R6, R9, P1 ;  /* 0x0000000906097207 */ /* 0x000fe40000800000 */
[----:B------:R-:W-:Y:S02]  /*0960*/  SEL R8, RZ, 0x1, P0 ;  /* 0x00000001ff087807 */ /* 0x000fe40000000000 */
[----:B------:R-:W-:Y:S02]  /*0970*/  SEL R11, R14, R11, P1 ;  /* 0x0000000b0e0b7207 */ /* 0x000fe40000800000 */
[----:B------:R-:W-:Y:S01]  /*0980*/  IADD3 R9, P0, P1, R9, -R6, -R8 ;  /* 0x8000000609097210 */ /* 0x000fe2000791e808 */
[----:B------:R-:W-:-:S03]  /*0990*/  IMAD.MOV.U32 R6, RZ, RZ, R17 ;  /* 0x000000ffff067224 */ /* 0x000fc600078e0011 */
[----:B------:R-:W-:Y:S02]  /*09a0*/  IADD3.X R11, PT, PT, R11, -0x1, ~R14, P0, P1 ;  /* 0xffffffff0b0b7810 */ /* 0x000fe400007e2c0e */
[----:B------:R-:W-:Y:S01]  /*09b0*/  IADD3 R3, P1, PT, R4, UR7, RZ ;  /* 0x0000000704037c10 */ /* 0x000fe2000ff3e0ff */
[----:B------:R-:W-:Y:S01]  /*09c0*/  IMAD.MOV.U32 R4, RZ, RZ, R16 ;  /* 0x000000ffff047224 */ /* 0x000fe200078e0010 */
[----:B------:R-:W-:Y:S02]  /*09d0*/  ISETP.NE.U32.AND P0, PT, R11, RZ, PT ;  /* 0x000000ff0b00720c */ /* 0x000fe40003f05070 */
[----:B------:R-:W-:-:S11]  /*09e0*/  IADD3.X R5, PT, PT, R5, UR19, RZ, P1, !PT ;  /* 0x0000001305057c10 */ /* 0x000fd60008ffe4ff */
[----:B------:R-:W-:Y:S05]  /*09f0*/  @P0 BRA `(.L_x_560) ;  /* 0x0000000000540947 */ /* 0x000fea0003800000 */
[----:B------:R-:W1:Y:S01]  /*0a00*/  I2F.U32.RP R11, R12 ;  /* 0x0000000c000b7306 */ /* 0x000e620000209000 */
[----:B------:R-:W-:Y:S01]  /*0a10*/  IMAD.MOV R19, RZ, RZ, -R12 ;  /* 0x000000ffff137224 */ /* 0x000fe200078e0a0c */
[----:B------:R-:W-:-:S06]  /*0a20*/  ISETP.NE.U32.AND P2, PT, R12, RZ, PT ;  /* 0x000000ff0c00720c */ /* 0x000fcc0003f45070 */
        /* <DEDUP_REMOVED lines=18> */
.L_x_560:
[----:B------:R-:W-:-:S07]  /*0b50*/  MOV R14, 0xb70 ;  /* 0x00000b70000e7802 */ /* 0x000fce0000000f00 */
[----:B0-----:R-:W-:Y:S05]  /*0b60*/  CALL.REL.NOINC `($__internal_57_$__cuda_sm20_div_u64) ;  /* 0x0000000c00e47944 */ /* 0x001fea0003c00000 */
[----:B------:R-:W-:Y:S02]  /*0b70*/  IMAD.MOV.U32 R16, RZ, RZ, R9 ;  /* 0x000000ffff107224 */ /* 0x000fe400078e0009 */
[----:B------:R-:W-:-:S07]  /*0b80*/  IMAD.MOV.U32 R17, RZ, RZ, R18 ;  /* 0x000000ffff117224 */ /* 0x000fce00078e0012 */
.L_x_561:
[----:B0-----:R-:W-:Y:S05]  /*0b90*/  BSYNC.RECONVERGENT B1 ;  /* 0x0000000000017941 */ /* 0x001fea0003800200 */
.L_x_559:
[----:B------:R-:W-:Y:S01]  /*0ba0*/  IADD3 R14, P2, PT, R16, R8, RZ ;  /* 0x00000008100e7210 */ /* 0x000fe20007f5e0ff */
[----:B------:R-:W-:Y:S01]  /*0bb0*/  BSSY.RECONVERGENT B1, `(.L_x_562) ;  /* 0x000002d000017945 */ /* 0x000fe20003800200 */
[----:B------:R-:W-:Y:S02]  /*0bc0*/  IMAD.MOV.U32 R11, RZ, RZ, RZ ;  /* 0x000000ffff0b7224 */ /* 0x000fe400078e00ff */
[----:B------:R-:W-:Y:S01]  /*0bd0*/  LOP3.LUT R8, R14, 0x3, RZ, 0xc0, !PT ;  /* 0x000000030e087812 */ /* 0x000fe200078ec0ff */
[----:B------:R-:W-:-:S03]  /*0be0*/  IMAD.X R16, RZ, RZ, R17, P2 ;  /* 0x000000ffff107224 */ /* 0x000fc600010e0611 */
[----:B------:R-:W-:Y:S02]  /*0bf0*/  ISETP.NE.U32.AND P0, PT, R8, 0x3, PT ;  /* 0x000000030800780c */ /* 0x000fe40003f05070 */
[----:B------:R-:W-:Y:S02]  /*0c00*/  IADD3 R8, P1, PT, R7, UR7, RZ ;  /* 0x0000000707087c10 */ /* 0x000fe4000ff3e0ff */
[----:B------:R-:W-:Y:S02]  /*0c10*/  ISETP.NE.AND.EX P0, PT, RZ, RZ, PT, P0 ;  /* 0x000000ffff00720c */ /* 0x000fe40003f05300 */
[----:B------:R-:W-:-:S11]  /*0c20*/  IADD3.X R9, PT, PT, R15, UR19, RZ, P1, !PT ;  /* 0x000000130f097c10 */ /* 0x000fd60008ffe4ff */
[----:B------:R-:W-:Y:S05]  /*0c30*/  @!P0 BRA `(.L_x_563) ;  /* 0x0000000000908947 */ /* 0x000fea0003800000 */
[----:B------:R-:W0:Y:S01]  /*0c40*/  LDCU.64 UR16, c[0x0][0x390] ;  /* 0x00007200ff1077ac */ /* 0x000e220008000a00 */
[----:B------:R-:W-:Y:S01]  /*0c50*/  VIADD R3, R14, 0x1 ;  /* 0x000000010e037836 */ /* 0x000fe20000000000 */
[----:B------:R-:W-:Y:S01]  /*0c60*/  BSSY.RECONVERGENT B2, `(.L_x_564) ;  /* 0x000001d000027945 */ /* 0x000fe20003800200 */
[----:B------:R-:W-:Y:S01]  /*0c70*/  IMAD.MOV.U32 R11, RZ, RZ, RZ ;  /* 0x000000ffff0b7224 */ /* 0x000fe200078e00ff */
[----:B------:R-:W-:Y:S02]  /*0c80*/  USHF.L.U32 UR4, UR24, 0x2, URZ ;  /* 0x0000000218047899 */ /* 0x000fe400080006ff */
[----:B------:R-:W-:Y:S01]  /*0c90*/  USHF.L.U64.HI UR5, UR24, 0x2, UR8 ;  /* 0x0000000218057899 */ /* 0x000fe20008010208 */
[----:B------:R-:W-:Y:S01]  /*0ca0*/  LOP3.LUT R3, R3, 0x3, RZ, 0xc0, !PT ;  /* 0x0000000303037812 */ /* 0x000fe200078ec0ff */
[----:B------:R-:W-:-:S03]  /*0cb0*/  ULEA UR4, UP0, UR14, UR4, 0x2 ;  /* 0x000000040e047291 */ /* 0x000fc6000f8010ff */
[----:B------:R-:W-:Y:S01]  /*0cc0*/  IADD3 R3, P1, PT, RZ, -R3, RZ ;  /* 0x80000003ff037210 */ /* 0x000fe20007f3e0ff */
[----:B------:R-:W-:-:S04]  /*0cd0*/  ULEA.HI.X UR5, UR14, UR5, UR6, 0x2, UP0 ;  /* 0x000000050e057291 */ /* 0x000fc800080f1406 */
[----:B------:R-:W-:Y:S02]  /*0ce0*/  IMAD.X R17, RZ, RZ, -0x1, P1 ;  /* 0xffffffffff117424 */ /* 0x000fe400008e06ff */
[----:B0-----:R-:W-:Y:S02]  /*0cf0*/  IMAD.U32 R18, RZ, RZ, UR16 ;  /* 0x00000010ff127e24 */ /* 0x001fe4000f8e00ff */
[----:B------:R-:W-:-:S03]  /*0d00*/  IMAD.U32 R20, RZ, RZ, UR17 ;  /* 0x00000011ff147e24 */ /* 0x000fc6000f8e00ff */
[----:B------:R-:W-:-:S04]  /*0d10*/  IADD3 R18, P0, PT, R18, UR4, RZ ;  /* 0x0000000412127c10 */ /* 0x000fc8000ff1e0ff */
[----:B------:R-:W-:-:S09]  /*0d20*/  IADD3.X R20, PT, PT, R20, UR5, RZ, P0, !PT ;  /* 0x0000000514147c10 */ /* 0x000fd200087fe4ff */
.L_x_565:
        /* <DEDUP_REMOVED lines=10> */
[C---:B------:R-:W-:Y:S02]  /*0dd0*/  IADD3 R8, P2, P3, R12.reuse, UR7, R7 ;  /* 0x000000070c087c10 */ /* 0x040fe4000fb5e007 */
[----:B------:R-:W-:Y:S02]  /*0de0*/  IADD3 R7, P4, PT, R12, R7, RZ ;  /* 0x000000070c077210 */ /* 0x000fe40007f9e0ff */
[----:B------:R-:W-:-:S03]  /*0df0*/  IADD3.X R9, PT, PT, R13, UR19, R15, P2, P3 ;  /* 0x000000130d097c10 */ /* 0x000fc600097e640f */
[----:B------:R-:W-:-:S04]  /*0e00*/  IMAD.X R15, R13, 0x1, R15, P4 ;  /* 0x000000010d0f7824 */ /* 0x000fc800020e060f */
[----:B------:R-:W-:Y:S01]  /*0e10*/  @P1 FADD.FTZ R11, |R6|, -RZ ;  /* 0x800000ff060b1221 */ /* 0x000fe20000010200 */
[----:B------:R-:W-:Y:S06]  /*0e20*/  @P0 BRA `(.L_x_565) ;  /* 0xfffffffc00c00947 */ /* 0x000fec000383ffff */
[----:B------:R-:W-:Y:S05]  /*0e30*/  BSYNC.RECONVERGENT B2 ;  /* 0x0000000000027941 */ /* 0x000fea0003800200 */
.L_x_564:
[----:B------:R-:W-:Y:S01]  /*0e40*/  IADD3 R4, P0, PT, R18, R7, RZ ;  /* 0x0000000712047210 */ /* 0x000fe20007f1e0ff */
[----:B------:R-:W-:Y:S02]  /*0e50*/  IMAD.MOV.U32 R3, RZ, RZ, R8 ;  /* 0x000000ffff037224 */ /* 0x000fe400078e0008 */
[----:B------:R-:W-:Y:S02]  /*0e60*/  IMAD.MOV.U32 R5, RZ, RZ, R9 ;  /* 0x000000ffff057224 */ /* 0x000fe400078e0009 */
[----:B------:R-:W-:-:S08]  /*0e70*/  IMAD.X R6, R20, 0x1, R15, P0 ;  /* 0x0000000114067824 */ /* 0x000fd000000e060f */
.L_x_563:
[----:B------:R-:W-:Y:S05]  /*0e80*/  BSYNC.RECONVERGENT B1 ;  /* 0x0000000000017941 */ /* 0x000fea0003800200 */
.L_x_562:
[----:B------:R-:W-:-:S04]  /*0e90*/  ISETP.GE.U32.AND P0, PT, R14, 0x3, PT ;  /* 0x000000030e00780c */ /* 0x000fc80003f06070 */
[----:B------:R-:W-:-:S13]  /*0ea0*/  ISETP.GE.U32.AND.EX P0, PT, R16, RZ, PT, P0 ;  /* 0x000000ff1000720c */ /* 0x000fda0003f06100 */
[----:B------:R-:W-:Y:S05]  /*0eb0*/  @!P0 BRA `(.L_x_558) ;  /* 0x0000000000b88947 */ /* 0x000fea0003800000 */
[----:B------:R-:W-:Y:S02]  /*0ec0*/  IADD3 R7, P0, PT, R10, UR7, RZ ;  /* 0x000000070a077c10 */ /* 0x000fe4000ff1e0ff */
[----:B------:R-:W-:Y:S02]  /*0ed0*/  CS2R R24, SRZ ;  /* 0x0000000000187805 */ /* 0x000fe4000001ff00 */
[----:B------:R-:W-:-:S09]  /*0ee0*/  IADD3.X R2, PT, PT, R2, UR19, RZ, P0, !PT ;  /* 0x0000001302027c10 */ /* 0x000fd200087fe4ff */
.L_x_566:
        /* <DEDUP_REMOVED lines=24> */
[----:B0-----:R-:W-:-:S04]  /*1070*/  IMAD.U32 R15, RZ, RZ, UR11 ;  /* 0x0000000bff0f7e24 */ /* 0x001fc8000f8e00ff */
[----:B------:R-:W-:-:S04]  /*1080*/  IMAD.WIDE.U32 R24, R15, 0x10, R24 ;  /* 0x000000100f187825 */ /* 0x000fc800078e0018 */
[----:B--2---:R-:W-:-:S05]  /*1090*/  FADD.FTZ R10, R27, -R10 ;  /* 0x8000000a1b0a7221 */ /* 0x004fca0000010000 */
[----:B------:R-:W-:Y:S01]  /*10a0*/  FSETP.GT.FTZ.AND P0, PT, |R10|, R11, PT ;  /* 0x0000000b0a00720b */ /* 0x000fe20003f14200 */
[----:B----4-:R-:W-:-:S12]  /*10b0*/  FADD.FTZ R26, R29, -R26 ;  /* 0x8000001a1d1a7221 */ /* 0x010fd80000010000 */
[----:B------:R-:W-:Y:S01]  /*10c0*/  @P0 FADD.FTZ R11, |R10|, -RZ ;  /* 0x800000ff0a0b0221 */ /* 0x000fe20000010200 */
[----:B------:R-:W-:-:S04]  /*10d0*/  IADD3 R10, P2, PT, R24, R3, RZ ;  /* 0x00000003180a7210 */ /* 0x000fc80007f5e0ff */
[----:B------:R-:W-:Y:S01]  /*10e0*/  FSETP.GT.FTZ.AND P0, PT, |R26|, R11, PT ;  /* 0x0000000b1a00720b */ /* 0x000fe20003f14200 */
[----:B------:R-:W-:Y:S02]  /*10f0*/  IMAD.X R15, R25, 0x1, R5, P2 ;  /* 0x00000001190f7824 */ /* 0x000fe400010e0605 */
[----:B-----5:R-:W-:-:S10]  /*1100*/  FADD.FTZ R28, R28, -R21 ;  /* 0x800000151c1c7221 */ /* 0x020fd40000010000 */
        /* <DEDUP_REMOVED lines=9> */
.L_x_558:
[----:B0-----:R-:W-:Y:S05]  /*11a0*/  BSYNC.RECONVERGENT B0 ;  /* 0x0000000000007941 */ /* 0x001fea0003800200 */
.L_x_557:
[----:B------:R-:W0:Y:S01]  /*11b0*/  SHFL.DOWN PT, R2, R11, 0x10, 0x1f ;  /* 0x0a001f000b027f89 */ /* 0x000e2200000e0000 */
[----:B------:R-:W-:Y:S01]  /*11c0*/  USHF.R.U32.HI UR4, URZ, 0x5, UR11 ;  /* 0x00000005ff047899 */ /* 0x000fe2000801160b */
[----:B------:R-:W-:Y:S05]  /*11d0*/  BAR.SYNC.DEFER_BLOCKING 0x0 ;  /* 0x0000000000007b1d */ /* 0x000fea0000010000 */
[----:B------:R-:W-:-:S13]  /*11e0*/  ISETP.GE.U32.AND P2, PT, R0, UR4, PT ;  /* 0x0000000400007c0c */ /* 0x000fda000bf46070 */
        /* <DEDUP_REMOVED lines=49> */
[----:B------:R-:W-:-:S04]  /*1500*/  IMAD.U32 R2, RZ, RZ, UR4 ;  /* 0x00000004ff027e24 */ /* 0x000fc8000f8e00ff */
[----:B------:R-:W-:-:S05]  /*1510*/  IMAD.U32 R3, RZ, RZ, UR5 ;  /* 0x00000005ff037e24 */ /* 0x000fca000f8e00ff */
[----:B------:R-:W-:Y:S01]  /*1520*/  STG.E desc[UR12][R2.64], R7 ;  /* 0x0000000702007986 */ /* 0x000fe2000c10190c */
[----:B------:R-:W-:Y:S05]  /*1530*/  EXIT ;  /* 0x000000000000794d */ /* 0x000fea0003800000 */
        .weak           $__internal_56_$__cuda_sm20_div_s64
        .type           $__internal_56_$__cuda_sm20_div_s64,@function
        .size           $__internal_56_$__cuda_sm20_div_s64,($__internal_57_$__cuda_sm20_div_u64 - $__internal_56_$__cuda_sm20_div_s64)
$__internal_56_$__cuda_sm20_div_s64:
[----:B------:R-:W-:Y:S02]  /*1540*/  UIADD3 UR12, UP1, UPT, URZ, -UR20, URZ ;  /* 0x80000014ff0c7290 */ /* 0x000fe4000ff3e0ff */
[----:B------:R-:W-:Y:S02]  /*1550*/  UISETP.GE.AND UP0, UPT, UR21, URZ, UPT ;  /* 0x000000ff1500728c */ /* 0x000fe4000bf06270 */
[----:B------:R-:W-:Y:S02]  /*1560*/  UIADD3.X UR6, UPT, UPT, URZ, ~UR21, URZ, UP1, !UPT ;  /* 0x80000015ff067290 */ /* 0x000fe40008ffe4ff */
[----:B------:R-:W-:Y:S02]  /*1570*/  USEL UR12, UR12, UR20, !UP0 ;  /* 0x000000140c0c7287 */ /* 0x000fe4000c000000 */
[----:B------:R-:W-:Y:S02]  /*1580*/  USEL UR13, UR6, UR21, !UP0 ;  /* 0x00000015060d7287 */ /* 0x000fe4000c000000 */
[----:B------:R-:W-:-:S07]  /*1590*/  UISETP.GE.AND UP3, UPT, UR7, URZ, UPT ;  /* 0x000000ff0700728c */ /* 0x000fce000bf66270 */
[----:B------:R-:W0:Y:S02]  /*15a0*/  I2F.U64.RP R0, UR12 ;  /* 0x0000000c00007d12 */ /* 0x000e240008309000 */
[----:B0-----:R-:W0:Y:S02]  /*15b0*/  MUFU.RCP R0, R0 ;  /* 0x0000000000007308 */ /* 0x001e240000001000 */
[----:B0-----:R-:W-:-:S15]  /*15c0*/  VIADD R2, R0, 0x1ffffffe ;  /* 0x1ffffffe00027836 */ /* 0x001fde0000000000 */
[----:B------:R-:W-:-:S15]  /*15d0*/  NOP ;  /* 0x0000000000007918 */ /* 0x000fde0000000000 */
[----:B------:R-:W-:-:S15]  /*15e0*/  NOP ;  /* 0x0000000000007918 */ /* 0x000fde0000000000 */
[----:B------:R-:W-:-:S15]  /*15f0*/  NOP ;  /* 0x0000000000007918 */ /* 0x000fde0000000000 */
[----:B------:R-:W0:Y:S02]  /*1600*/  F2I.U64.TRUNC R2, R2 ;  /* 0x0000000200027311 */ /* 0x000e24000020d800 */
[----:B0-----:R-:W-:Y:S01]  /*1610*/  R2UR UR8, R2 ;  /* 0x00000000020872ca */ /* 0x001fe200000e0000 */
[----:B------:R-:W-:Y:S01]  /*1620*/  IMAD.MOV.U32 R2, RZ, RZ, R4 ;  /* 0x000000ffff027224 */ /* 0x000fe200078e0004 */
[----:B------:R-:W-:Y:S01]  /*1630*/  R2UR UR9, R3 ;  /* 0x00000000030972ca */ /* 0x000fe200000e0000 */
[----:B------:R-:W-:-:S10]  /*1640*/  IMAD.MOV.U32 R3, RZ, RZ, 0x0 ;  /* 0x00000000ff037424 */ /* 0x000fd400078e00ff */
        /* <DEDUP_REMOVED lines=8> */
[----:B------:R-:W-:Y:S02]  /*16d0*/  UIMAD.WIDE.U32 UR18, UR9, UR6, URZ ;  /* 0x00000006091272a5 */ /* 0x000fe4000f8e00ff */
[----:B------:R-:W-:Y:S02]  /*16e0*/  UIMAD.WIDE.U32 UR16, UP0, UR8, UR6, UR16 ;  /* 0x00000006081072a5 */ /* 0x000fe4000f800010 */
[----:B------:R-:W-:Y:S02]  /*16f0*/  UIMAD UR6, UR9, UR6, URZ ;  /* 0x00000006090672a4 */ /* 0x000fe4000f8e02ff */
[----:B------:R-:W-:-:S04]  /*1700*/  UIMAD.WIDE.U32 UR16, UP1, UR9, UR11, UR16 ;  /* 0x0000000b091072a5 */ /* 0x000fc8000f820010 */
[----:B------:R-:W-:Y:S02]  /*1710*/  UIADD3 UR17, UP2, UPT, UR6, UR17, URZ ;  /* 0x0000001106117290 */ /* 0x000fe4000ff5e0ff */
[----:B------:R-:W-:Y:S02]  /*1720*/  UIADD3.X UR6, UPT, UPT, UR19, UR9, URZ, UP0, !UPT ;  /* 0x0000000913067290 */ /* 0x000fe400087fe4ff */
[----:B------:R-:W-:Y:S02]  /*1730*/  UIMAD.WIDE.U32 UR8, UR17, UR12, URZ ;  /* 0x0000000c110872a5 */ /* 0x000fe4000f8e00ff */
[----:B------:R-:W-:Y:S02]  /*1740*/  UIADD3.X UR6, UPT, UPT, URZ, URZ, UR6, UP2, UP1 ;  /* 0x000000ffff067290 */ /* 0x000fe400097e2406 */
[----:B------:R-:W-:Y:S02]  /*1750*/  UIADD3 UR8, UP0, UPT, URZ, -UR8, URZ ;  /* 0x80000008ff087290 */ /* 0x000fe4000ff1e0ff */
[----:B------:R-:W-:-:S02]  /*1760*/  UIMAD UR9, UR17, UR13, UR9 ;  /* 0x0000000d110972a4 */ /* 0x000fc4000f8e0209 */
[----:B------:R-:W-:Y:S02]  /*1770*/  UIMAD.WIDE.U32 UR18, UR17, UR8, URZ ;  /* 0x00000008111272a5 */ /* 0x000fe4000f8e00ff */
[----:B------:R-:W-:Y:S02]  /*1780*/  UIMAD UR9, UR6, UR12, UR9 ;  /* 0x0000000c060972a4 */ /* 0x000fe4000f8e0209 */
[----:B------:R-:W-:Y:S02]  /*1790*/  UIADD3 UR18, UP4, UPT, URZ, -UR14, URZ ;  /* 0x8000000eff127290 */ /* 0x000fe4000ff9e0ff */
[----:B------:R-:W-:Y:S01]  /*17a0*/  UIADD3.X UR9, UPT, UPT, URZ, ~UR9, URZ, UP0, !UPT ;  /* 0x80000009ff097290 */ /* 0x000fe200087fe4ff */
[----:B------:R-:W-:Y:S01]  /*17b0*/  UMOV UR16, UR19 ;  /* 0x0000001300107c82 */ /* 0x000fe20008000000 */
[----:B------:R-:W-:Y:S02]  /*17c0*/  USEL UR18, UR18, UR14, !UP3 ;  /* 0x0000000e12127287 */ /* 0x000fe4000d800000 */
[----:B------:R-:W-:-:S02]  /*17d0*/  UIMAD.WIDE.U32 UR16, UP0, UR17, UR9, UR16 ;  /* 0x00000009111072a5 */ /* 0x000fc4000f800010 */
[----:B------:R-:W-:Y:S02]  /*17e0*/  UIMAD UR11, UR6, UR9, URZ ;  /* 0x00000009060b72a4 */ /* 0x000fe4000f8e02ff */
[----:B------:R-:W-:Y:S02]  /*17f0*/  UIMAD.WIDE.U32 UR16, UP1, UR6, UR8, UR16 ;  /* 0x00000008061072a5 */ /* 0x000fe4000f820010 */
[----:B------:R-:W-:Y:S02]  /*1800*/  UIMAD.WIDE.U32 UR8, UR6, UR9, URZ ;  /* 0x00000009060872a5 */ /* 0x000fe4000f8e00ff */
[----:B------:R-:W-:Y:S02]  /*1810*/  UIADD3 UR11, UP2, UPT, UR11, UR17, URZ ;  /* 0x000000110b0b7290 */ /* 0x000fe4000ff5e0ff */
[----:B------:R-:W-:Y:S02]  /*1820*/  UIADD3.X UR19, UPT, UPT, URZ, ~UR7, URZ, UP4, !UPT ;  /* 0x80000007ff137290 */ /* 0x000fe4000a7fe4ff */
[----:B------:R-:W-:-:S02]  /*1830*/  UIMAD.WIDE.U32 UR16, UR11, UR18, URZ ;  /* 0x000000120b1072a5 */ /* 0x000fc4000f8e00ff */
[----:B------:R-:W-:Y:S02]  /*1840*/  UIADD3.X UR6, UPT, UPT, UR9, UR6, URZ, UP0, !UPT ;  /* 0x0000000609067290 */ /* 0x000fe400087fe4ff */
[----:B------:R-:W-:Y:S01]  /*1850*/  USEL UR19, UR19, UR7, !UP3 ;  /* 0x0000000713137287 */ /* 0x000fe2000d800000 */
[----:B------:R-:W-:Y:S02]  /*1860*/  UMOV UR9, URZ ;  /* 0x000000ff00097c82 */ /* 0x000fe40008000000 */
[----:B------:R-:W-:Y:S01]  /*1870*/  UMOV UR8, UR17 ;  /* 0x0000001100087c82 */ /* 0x000fe20008000000 */
[----:B------:R-:W-:Y:S02]  /*1880*/  UIADD3.X UR6, UPT, UPT, URZ, URZ, UR6, UP2, UP1 ;  /* 0x000000ffff067290 */ /* 0x000fe400097e2406 */
[----:B------:R-:W-:Y:S02]  /*1890*/  UIMAD.WIDE.U32 UR8, UR11, UR19, UR8 ;  /* 0x000000130b0872a5 */ /* 0x000fe4000f8e0008 */
[----:B------:R-:W-:-:S02]  /*18a0*/  UIMAD UR11, UR6, UR19, URZ ;  /* 0x00000013060b72a4 */ /* 0x000fc4000f8e02ff */
[----:B------:R-:W-:Y:S02]  /*18b0*/  UIMAD.WIDE.U32 UR8, UP0, UR6, UR18, UR8 ;  /* 0x00000012060872a5 */ /* 0x000fe4000f800008 */
[----:B------:R-:W-:Y:S02]  /*18c0*/  UIMAD.WIDE.U32 UR16, UR6, UR19, URZ ;  /* 0x00000013061072a5 */ /* 0x000fe4000f8e00ff */
[----:B------:R-:W-:Y:S02]  /*18d0*/  UIADD3 UR11, UP1, UPT, UR11, UR9, URZ ;  /* 0x000000090b0b7290 */ /* 0x000fe4000ff3e0ff */
[----:B------:R-:W-:Y:S02]  /*18e0*/  UIADD3.X UR6, UPT, UPT, UR17, URZ, URZ, UP0, !UPT ;  /* 0x000000ff11067290 */ /* 0x000fe400087fe4ff */
[----:B------:R-:W-:Y:S02]  /*18f0*/  UIMAD.WIDE.U32 UR8, UR11, UR12, URZ ;  /* 0x0000000c0b0872a5 */ /* 0x000fe4000f8e00ff */
[----:B------:R-:W-:-:S02]  /*1900*/  UIADD3.X UR6, UPT, UPT, URZ, UR6, URZ, UP1, !UPT ;  /* 0x00000006ff067290 */ /* 0x000fc40008ffe4ff */
[----:B------:R-:W-:Y:S02]  /*1910*/  UIMAD UR9, UR11, UR13, UR9 ;  /* 0x0000000d0b0972a4 */ /* 0x000fe4000f8e0209 */
[----:B------:R-:W-:Y:S02]  /*1920*/  UIADD3 UR15, UP0, UPT, UR11, 0x1, URZ ;  /* 0x000000010b0f7890 */ /* 0x000fe4000ff1e0ff */
[----:B------:R-:W-:Y:S02]  /*1930*/  UIADD3 UR8, UP1, UPT, -UR8, UR18, URZ ;  /* 0x0000001208087290 */ /* 0x000fe4000ff3e1ff */
[----:B------:R-:W-:Y:S02]  /*1940*/  UIMAD UR9, UR6, UR12, UR9 ;  /* 0x0000000c060972a4 */ /* 0x000fe4000f8e0209 */
[----:B------:R-:W-:Y:S02]  /*1950*/  UIADD3.X UR16, UPT, UPT, URZ, UR6, URZ, UP0, !UPT ;  /* 0x00000006ff107290 */ /* 0x000fe400087fe4ff */
[----:B------:R-:W-:-:S02]  /*1960*/  UISETP.GE.U32.AND UP0, UPT, UR8, UR12, UPT ;  /* 0x0000000c0800728c */ /* 0x000fc4000bf06070 */
[----:B------:R-:W-:Y:S02]  /*1970*/  UIADD3.X UR18, UPT, UPT, ~UR9, UR19, URZ, UP1, !UPT ;  /* 0x0000001309127290 */ /* 0x000fe40008ffe5ff */
[----:B------:R-:W-:Y:S02]  /*1980*/  UIADD3 UR9, UP1, UPT, UR8, -UR12, URZ ;  /* 0x8000000c08097290 */ /* 0x000fe4000ff3e0ff */
[----:B------:R-:W-:Y:S02]  /*1990*/  UISETP.GE.U32.AND.EX UP0, UPT, UR18, UR13, UPT, UP0 ;  /* 0x0000000d1200728c */ /* 0x000fe4000bf06100 */
[----:B------:R-:W-:Y:S02]  /*19a0*/  UIADD3.X UR17, UPT, UPT, UR18, ~UR13, URZ, UP1, !UPT ;  /* 0x8000000d12117290 */ /* 0x000fe40008ffe4ff */
[----:B------:R-:W-:Y:S02]  /*19b0*/  USEL UR9, UR9, UR8, UP0 ;  /* 0x0000000809097287 */ /* 0x000fe40008000000 */
[----:B------:R-:W-:-:S02]  /*19c0*/  USEL UR8, UR15, UR11, UP0 ;  /* 0x0000000b0f087287 */ /* 0x000fc40008000000 */
[----:B------:R-:W-:Y:S02]  /*19d0*/  USEL UR17, UR17, UR18, UP0 ;  /* 0x0000001211117287 */ /* 0x000fe40008000000 */
[----:B------:R-:W-:Y:S02]  /*19e0*/  UISETP.GE.U32.AND UP1, UPT, UR9, UR12, UPT ;  /* 0x0000000c0900728c */ /* 0x000fe4000bf26070 */
[----:B------:R-:W-:Y:S02]  /*19f0*/  USEL UR6, UR16, UR6, UP0 ;  /* 0x0000000610067287 */ /* 0x000fe40008000000 */
[----:B------:R-:W-:Y:S02]  /*1a00*/  UIADD3 UR9, UP2, UPT, UR8, 0x1, URZ ;  /* 0x0000000108097890 */ /* 0x000fe4000ff5e0ff */
[----:B------:R-:W-:Y:S02]  /*1a10*/  UISETP.GE.U32.AND.EX UP0, UPT, UR17, UR13, UPT, UP1 ;  /* 0x0000000d1100728c */ /* 0x000fe4000bf06110 */
[----:B------:R-:W-:-:S02]  /*1a20*/  UIADD3.X UR11, UPT, UPT, URZ, UR6, URZ, UP2, !UPT ;  /* 0x00000006ff0b7290 */ /* 0x000fc400097fe4ff */
[----:B------:R-:W-:Y:S02]  /*1a30*/  USEL UR9, UR9, UR8, UP0 ;  /* 0x0000000809097287 */ /* 0x000fe40008000000 */
[----:B------:R-:W-:Y:S02]  /*1a40*/  ULOP3.LUT UR8, UR21, UR7, URZ, 0x3c, !UPT ;  /* 0x0000000715087292 */ /* 0x000fe4000f8e3cff */
[----:B------:R-:W-:Y:S02]  /*1a50*/  USEL UR11, UR11, UR6, UP0 ;  /* 0x000000060b0b7287 */ /* 0x000fe40008000000 */
[----:B------:R-:W-:Y:S02]  /*1a60*/  UIADD3 UR6, UP2, UPT, URZ, -UR9, URZ ;  /* 0x80000009ff067290 */ /* 0x000fe4000ff5e0ff */
[----:B------:R-:W-:Y:S02]  /*1a70*/  UISETP.GE.AND UP1, UPT, UR8, URZ, UPT ;  /* 0x000000ff0800728c */ /* 0x000fe4000bf26270 */
[----:B------:R-:W-:-:S02]  /*1a80*/  UISETP.NE.U32.AND UP0, UPT, UR20, URZ, UPT ;  /* 0x000000ff1400728c */ /* 0x000fc4000bf05070 */
[----:B------:R-:W-:Y:S02]  /*1a90*/  UIADD3.X UR8, UPT, UPT, URZ, ~UR11, URZ, UP2, !UPT ;  /* 0x8000000bff087290 */ /* 0x000fe400097fe4ff */
[----:B------:R-:W-:Y:S02]  /*1aa0*/  UISETP.NE.AND.EX UP0, UPT, UR21, URZ, UPT, UP0 ;  /* 0x000000ff1500728c */ /* 0x000fe4000bf05300 */
[----:B------:R-:W-:Y:S02]  /*1ab0*/  USEL UR9, UR6, UR9, !UP1 ;  /* 0x0000000906097287 */ /* 0x000fe4000c800000 */
[----:B------:R-:W-:Y:S02]  /*1ac0*/  USEL UR11, UR8, UR11, !UP1 ;  /* 0x0000000b080b7287 */ /* 0x000fe4000c800000 */
[----:B------:R-:W-:Y:S02]  /*1ad0*/  USEL UR9, UR9, 0xffffffff, UP0 ;  /* 0xffffffff09097887 */ /* 0x000fe40008000000 */
[----:B------:R-:W-:Y:S01]  /*1ae0*/  USEL UR11, UR11, 0xffffffff, UP0 ;  /* 0xffffffff0b0b7887 */ /* 0x000fe20008000000 */
[----:B------:R-:W-:Y:S11]  /*1af0*/  RET.REL.NODEC R2 `(_ZN2at6native55_GLOBAL__N__6c1c77d0_17_DistanceKernel_cu_7dd49032_311422cdist_kernel_cuda_implIfNS1_5distsIfE3infEEEvPT_PKS6_S9_S6_lllll) ;  /* 0xffffffe402407950 */ /* 0x000ff60003c3ffff */
        .weak           $__internal_57_$__cuda_sm20_div_u64
        .type           $__internal_57_$__cuda_sm20_div_u64,@function
        .size           $__internal_57_$__cuda_sm20_div_u64,(.L_x_848 - $__internal_57_$__cuda_sm20_div_u64)
$__internal_57_$__cuda_sm20_div_u64:
        /* <DEDUP_REMOVED lines=23> */
[----:B------:R-:W-:-:S03]  /*1c70*/  IADD3 R23, P0, PT, RZ, -R16, RZ ;  /* 0x80000010ff177210 */ /* 0x000fc60007f1e0ff */
[----:B------:R-:W-:Y:S02]  /*1c80*/  IMAD R17, R21, R12, R17 ;  /* 0x0000000c15117224 */ /* 0x000fe400078e0211 */
        /* <DEDUP_REMOVED lines=24> */
[C---:B------:R-:W-:Y:S02]  /*1e10*/  IADD3 R9, P1, PT, -R12.reuse, R23, RZ ;  /* 0x000000170c097210 */ /* 0x040fe40007f3e1ff */
[----:B------:R-:W-:Y:S02]  /*1e20*/  IADD3 R16, P2, PT, R21, 0x1, RZ ;  /* 0x0000000115107810 */ /* 0x000fe40007f5e0ff */
[C---:B------:R-:W-:Y:S01]  /*1e30*/  ISETP.GE.U32.AND.EX P0, PT, R17.reuse, R13, PT, P0 ;  /* 0x0000000d1100720c */ /* 0x040fe20003f06100 */
[----:B------:R-:W-:Y:S01]  /*1e40*/  IMAD.X R11, R17, 0x1, ~R13, P1 ;  /* 0x00000001110b7824 */ /* 0x000fe200008e0e0d */
[----:B------:R-:W-:Y:S01]  /*1e50*/  ISETP.NE.U32.AND P1, PT, R12, RZ, PT ;  /* 0x000000ff0c00720c */ /* 0x000fe20003f25070 */
[----:B------:R-:W-:Y:S01]  /*1e60*/  IMAD.X R18, RZ, RZ, R19, P2 ;  /* 0x000000ffff127224 */ /* 0x000fe200010e0613 */
[----:B------:R-:W-:Y:S02]  /*1e70*/  SEL R9, R9, R23, P0 ;  /* 0x0000001709097207 */ /* 0x000fe40000000000 */
[----:B------:R-:W-:-:S02]  /*1e80*/  SEL R16, R16, R21, P0 ;  /* 0x0000001510107207 */ /* 0x000fc40000000000 */
[----:B------:R-:W-:Y:S01]  /*1e90*/  SEL R11, R11, R17, P0 ;  /* 0x000000110b0b7207 */ /* 0x000fe20000000000 */
[----:B------:R-:W-:Y:S01]  /*1ea0*/  IMAD.MOV.U32 R17, RZ, RZ, 0x0 ;  /* 0x00000000ff117424 */ /* 0x000fe200078e00ff */
[----:B------:R-:W-:Y:S02]  /*1eb0*/  SEL R19, R18, R19, P0 ;  /* 0x0000001312137207 */ /* 0x000fe40000000000 */
[----:B------:R-:W-:Y:S02]  /*1ec0*/  ISETP.GE.U32.AND P0, PT, R9, R12, PT ;  /* 0x0000000c0900720c */ /* 0x000fe40003f06070 */
[----:B------:R-:W-:Y:S02]  /*1ed0*/  IADD3 R9, P2, PT, R16, 0x1, RZ ;  /* 0x0000000110097810 */ /* 0x000fe40007f5e0ff */
[----:B------:R-:W-:Y:S02]  /*1ee0*/  ISETP.GE.U32.AND.EX P0, PT, R11, R13, PT, P0 ;  /* 0x0000000d0b00720c */ /* 0x000fe40003f06100 */
[----:B------:R-:W-:Y:S01]  /*1ef0*/  ISETP.NE.AND.EX P1, PT, R13, RZ, PT, P1 ;  /* 0x000000ff0d00720c */ /* 0x000fe20003f25310 */
[----:B------:R-:W-:Y:S01]  /*1f00*/  IMAD.X R18, RZ, RZ, R19, P2 ;  /* 0x000000ffff127224 */ /* 0x000fe200010e0613 */
[----:B------:R-:W-:Y:S01]  /*1f10*/  SEL R9, R9, R16, P0 ;  /* 0x0000001009097207 */ /* 0x000fe20000000000 */
[----:B------:R-:W-:-:S03]  /*1f20*/  IMAD.MOV.U32 R16, RZ, RZ, R14 ;  /* 0x000000ffff107224 */ /* 0x000fc600078e000e */
[----:B------:R-:W-:Y:S02]  /*1f30*/  SEL R18, R18, R19, P0 ;  /* 0x0000001312127207 */ /* 0x000fe40000000000 */
[----:B------:R-:W-:Y:S02]  /*1f40*/  SEL R9, R9, 0xffffffff, P1 ;  /* 0xffffffff09097807 */ /* 0x000fe40000800000 */
[----:B------:R-:W-:Y:S01]  /*1f50*/  SEL R18, R18, 0xffffffff, P1 ;  /* 0xffffffff12127807 */ /* 0x000fe20000800000 */
[----:B------:R-:W-:Y:S06]  /*1f60*/  RET.REL.NODEC R16 `(_ZN2at6native55_GLOBAL__N__6c1c77d0_17_DistanceKernel_cu_7dd49032_311422cdist_kernel_cuda_implIfNS1_5distsIfE3infEEEvPT_PKS6_S9_S6_lllll) ;  /* 0xffffffe010247950 */ /* 0x000fec0003c3ffff */
.L_x_567:
        /* <DEDUP_REMOVED lines=9> */
.L_x_848:


//--------------------- .text._ZN2at6native55_GLOBAL__N__6c1c77d0_17_DistanceKernel_cu_7dd49032_311422cdist_kernel_cuda_implIfNS1_5distsIfE3twoEEEvPT_PKS6_S9_S6_lllll --------------------------
	.section	.text._ZN2at6native55_GLOBAL__N__6c1c77d0_17_DistanceKernel_cu_7dd49032_311422cdist_kernel_cuda_implIfNS1_5distsIfE3twoEEEvPT_PKS6_S9_S6_lllll,"ax",@progbits
	.align	128
.text._ZN2at6native55_GLOBAL__N__6c1c77d0_17_DistanceKernel_cu_7dd49032_311422cdist_kernel_cuda_implIfNS1_5distsIfE3twoEEEvPT_PKS6_S9_S6_lllll:
        .type           _ZN2at6native55_GLOBAL__N__6c1c77d0_17_DistanceKernel_cu_7dd49032_311422cdist_kernel_cuda_implIfNS1_5distsIfE3twoEEEvPT_PKS6_S9_S6_lllll,@function
        .size           _ZN2at6native55_GLOBAL__N__6c1c77d0_17_DistanceKernel_cu_7dd49032_311422cdist_kernel_cuda_implIfNS1_5distsIfE3twoEEEvPT_PKS6_S9_S6_lllll,(.L_x_851 - _ZN2at6native55_GLOBAL__N__6c1c77d0_17_DistanceKernel_cu_7dd49032_311422cdist_kernel_cuda_implIfNS1_5distsIfE3twoEEEvPT_PKS6_S9_S6_lllll)
        .other          _ZN2at6native55_GLOBAL__N__6c1c77d0_17_DistanceKernel_cu_7dd49032_311422cdist_kernel_cuda_implIfNS1_5distsIfE3twoEEEvPT_PKS6_S9_S6_lllll,@"STO_CUDA_ENTRY STV_DEFAULT"
_ZN2at6native55_GLOBAL__N__6c1c77d0_17_DistanceKernel_cu_7dd49032_311422cdist_kernel_cuda_implIfNS1_5distsIfE3twoEEEvPT_PKS6_S9_S6_lllll:
        /* <DEDUP_REMOVED lines=31> */
.L_x_568:
[----:B------:R-:W-:Y:S01]  /*01f0*/  MOV R4, 0x240 ;  /* 0x0000024000047802 */ /* 0x000fe20000000f00 */
[----:B------:R-:W0:Y:S01]  /*0200*/  LDCU.64 UR20, c[0x0][0x3b0] ;  /* 0x00007600ff1477ac */ /* 0x000e220008000a00 */
[----:B-1----:R-:W-:Y:S01]  /*0210*/  UMOV UR14, UR10 ;  /* 0x0000000a000e7c82 */ /* 0x002fe20008000000 */
[----:B------:R-:W-:-:S05]  /*0220*/  UMOV UR7, URZ ;  /* 0x000000ff00077c82 */ /* 0x000fca0008000000 */
[----:B0-----:R-:W-:Y:S05]  /*0230*/  CALL.REL.NOINC `($__internal_58_$__cuda_sm20_div_s64) ;  /* 0x0000001000987944 */ /* 0x001fea0003c00000 */
        /* <DEDUP_REMOVED lines=11> */
.L_x_569:
        /* <DEDUP_REMOVED lines=30> */
.L_x_570:
[----:B------:R-:W-:Y:S01]  /*04d0*/  MOV R4, 0x500 ;  /* 0x0000050000047802 */ /* 0x000fe20000000f00 */
[----:B------:R-:W0:Y:S06]  /*04e0*/  LDCU.64 UR20, c[0x0][0x3a0] ;  /* 0x00007400ff1477ac */ /* 0x000e2c0008000a00 */
[----:B0-----:R-:W-:Y:S05]  /*04f0*/  CALL.REL.NOINC `($__internal_58_$__cuda_sm20_div_s64) ;  /* 0x0000000c00e87944 */ /* 0x001fea0003c00000 */
        /* <DEDUP_REMOVED lines=11> */
.L_x_571:
        /* <DEDUP_REMOVED lines=39> */
[----:B------:R-:W-:Y:S01]  /*0820*/  MOV R12, UR11 ;  /* 0x0000000b000c7c02 */ /* 0x000fe20008000f00 */
[----:B------:R-:W-:Y:S01]  /*0830*/  IMAD.WIDE.U32 R4, R0, 0x4, RZ ;  /* 0x0000000400047825 */ /* 0x000fe200078e00ff */
[----:B------:R-:W-:Y:S03]  /*0840*/  BSSY.RECONVERGENT B1, `(.L_x_574) ;  /* 0x0000034000017945 */ /* 0x000fe60003800200 */
[----:B------:R-:W-:Y:S01]  /*0850*/  IMAD.U32 R10, RZ, RZ, UR20 ;  /* 0x00000014ff0a7e24 */ /* 0x000fe2000f8e00ff */
[----:B------:R-:W-:Y:S01]  /*0860*/  MOV R11, R5 ;  /* 0x00000005000b7202 */ /* 0x000fe20000000f00 */
[----:B------:R-:W-:-:S04]  /*0870*/  IMAD.WIDE.U32 R12, R12, 0x4, RZ ;  /* 0x000000040c0c7825 */ /* 0x000fc800078e00ff */
[----:B------:R-:W-:Y:S02]  /*0880*/  IMAD.MOV.U32 R7, RZ, RZ, R4 ;  /* 0x000000ffff077224 */ /* 0x000fe400078e0004 */
[----:B------:R-:W-:Y:S02]  /*0890*/  IMAD.SHL.U32 R10, R10, 0x4, RZ ;  /* 0x000000040a0a7824 */ /* 0x000fe400078e00ff */
[----:B------:R-:W-:Y:S01]  /*08a0*/  IMAD.U32 R2, RZ, RZ, UR20 ;  /* 0x00000014ff027e24 */ /* 0x000fe2000f8e00ff */
[----:B------:R-:W-:Y:S01]  /*08b0*/  IADD3 R6, P1, P2, R12, UR7, R7 ;  /* 0x000000070c067c10 */ /* 0x000fe2000fa3e007 */
[----:B------:R-:W-:Y:S01]  /*08c0*/  IMAD.U32 R3, RZ, RZ, UR21 ;  /* 0x00000015ff037e24 */ /* 0x000fe2000f8e00ff */
[----:B------:R-:W-:Y:S02]  /*08d0*/  IADD3 R9, P3, PT, R10, UR7, RZ ;  /* 0x000000070a097c10 */ /* 0x000fe4000ff7e0ff */
[----:B------:R-:W-:Y:S02]  /*08e0*/  IADD3.X R14, PT, PT, R13, UR19, R11, P1, P2 ;  /* 0x000000130d0e7c10 */ /* 0x000fe40008fe440b */
[----:B------:R-:W-:-:S02]  /*08f0*/  SHF.L.U64.HI R2, R2, 0x2, R3 ;  /* 0x0000000202027819 */ /* 0x000fc40000010203 */
[-C--:B------:R-:W-:Y:S02]  /*0900*/  ISETP.GT.U32.AND P0, PT, R6, R9.reuse, PT ;  /* 0x000000090600720c */ /* 0x080fe40003f04070 */
[----:B------:R-:W-:Y:S02]  /*0910*/  IADD3.X R15, PT, PT, R2, UR19, RZ, P3, !PT ;  /* 0x00000013020f7c10 */ /* 0x000fe40009ffe4ff */
[----:B------:R-:W-:Y:S02]  /*0920*/  ISETP.GE.U32.AND P2, PT, R6, R9, PT ;  /* 0x000000090600720c */ /* 0x000fe40003f46070 */
[CC--:B------:R-:W-:Y:S02]  /*0930*/  ISETP.GT.U32.AND.EX P1, PT, R14.reuse, R15.reuse, PT, P0 ;  /* 0x0000000f0e00720c */ /* 0x0c0fe40003f24100 */
[----:B------:R-:W-:Y:S02]  /*0940*/  ISETP.GE.U32.AND.EX P0, PT, R14, R15, PT, P2 ;  /* 0x0000000f0e00720c */ /* 0x000fe40003f06120 */
[----:B------:R-:W-:-:S02]  /*0950*/  SEL R9, R6, R9, P1 ;  /* 0x0000000906097207 */ /* 0x000fc40000800000 */
        /* <DEDUP_REMOVED lines=30> */
.L_x_575:
[----:B------:R-:W-:-:S07]  /*0b40*/  MOV R14, 0xb60 ;  /* 0x00000b60000e7802 */ /* 0x000fce0000000f00 */
[----:B0-----:R-:W-:Y:S05]  /*0b50*/  CALL.REL.NOINC `($__internal_59_$__cuda_sm20_div_u64) ;  /* 0x0000000c00c07944 */ /* 0x001fea0003c00000 */
[----:B------:R-:W-:Y:S01]  /*0b60*/  IMAD.MOV.U32 R14, RZ, RZ, R9 ;  /* 0x000000ffff0e7224 */ /* 0x000fe200078e0009 */
[----:B------:R-:W-:-:S07]  /*0b70*/  MOV R15, R16 ;  /* 0x00000010000f7202 */ /* 0x000fce0000000f00 */
.L_x_576:
[----:B0-----:R-:W-:Y:S05]  /*0b80*/  BSYNC.RECONVERGENT B1 ;  /* 0x0000000000017941 */ /* 0x001fea0003800200 */
.L_x_574:
        /* <DEDUP_REMOVED lines=11> */
[----:B------:R-:W-:Y:S02]  /*0c40*/  VIADD R6, R14, 0x1 ;  /* 0x000000010e067836 */ /* 0x000fe40000000000 */
[----:B------:R-:W-:Y:S01]  /*0c50*/  HFMA2 R28, -RZ, RZ, 0, 0 ;  /* 0x00000000ff1c7431 */ /* 0x000fe200000001ff */
[----:B------:R-:W-:Y:S01]  /*0c60*/  BSSY.RECONVERGENT B2, `(.L_x_579) ;  /* 0x000001b000027945 */ /* 0x000fe20003800200 */
        /* <DEDUP_REMOVED lines=11> */
.L_x_580:
[----:B------:R-:W-:Y:S01]  /*0d20*/  IADD3 R4, P0, PT, R7, R18, RZ ;  /* 0x0000001207047210 */ /* 0x000fe20007f1e0ff */
[----:B------:R0:W2:Y:S04]  /*0d30*/  LDG.E R9, desc[UR12][R8.64] ;  /* 0x0000000c08097981 */ /* 0x0000a8000c1e1900 */
[----:B------:R-:W-:-:S05]  /*0d40*/  IMAD.X R5, R11, 0x1, R20, P0 ;  /* 0x000000010b057824 */ /* 0x000fca00000e0614 */
[----:B------:R-:W2:Y:S01]  /*0d50*/  LDG.E R4, desc[UR12][R4.64] ;  /* 0x0000000c04047981 */ /* 0x000ea2000c1e1900 */
[----:B------:R-:W-:-:S05]  /*0d60*/  IADD3 R6, P0, PT, R6, 0x1, RZ ;  /* 0x0000000106067810 */ /* 0x000fca0007f1e0ff */
[----:B------:R-:W-:Y:S01]  /*0d70*/  IMAD.X R16, RZ, RZ, R16, P0 ;  /* 0x000000ffff107224 */ /* 0x000fe200000e0610 */
[----:B------:R-:W-:-:S04]  /*0d80*/  ISETP.NE.U32.AND P0, PT, R6, RZ, PT ;  /* 0x000000ff0600720c */ /* 0x000fc80003f05070 */
[----:B------:R-:W-:Y:S02]  /*0d90*/  ISETP.NE.AND.EX P0, PT, R16, RZ, PT, P0 ;  /* 0x000000ff1000720c */ /* 0x000fe40003f05300 */
[C---:B0-----:R-:W-:Y:S02]  /*0da0*/  IADD3 R8, P1, P2, R12.reuse, UR7, R7 ;  /* 0x000000070c087c10 */ /* 0x041fe4000fa3e007 */
[----:B------:R-:W-:Y:S01]  /*0db0*/  IADD3 R7, P3, PT, R12, R7, RZ ;  /* 0x000000070c077210 */ /* 0x000fe20007f7e0ff */
[----:B--2---:R-:W-:Y:S01]  /*0dc0*/  FADD.FTZ R3, R9, -R4 ;  /* 0x8000000409037221 */ /* 0x004fe20000010000 */
[----:B------:R-:W-:-:S03]  /*0dd0*/  IADD3.X R9, PT, PT, R13, UR19, R11, P1, P2 ;  /* 0x000000130d097c10 */ /* 0x000fc60008fe440b */
[----:B------:R-:W-:Y:S02]  /*0de0*/  IMAD.X R11, R13, 0x1, R11, P3 ;  /* 0x000000010d0b7824 */ /* 0x000fe400018e060b */
[----:B------:R-:W-:Y:S02]  /*0df0*/  FFMA.FTZ R28, |R3|, |R3|, R28 ;  /* 0x40000003031c7223 */ /* 0x000fe4000001021c */
[----:B------:R-:W-:Y:S05]  /*0e00*/  @P0 BRA `(.L_x_580) ;  /* 0xfffffffc00c40947 */ /* 0x000fea000383ffff */
[----:B------:R-:W-:Y:S05]  /*0e10*/  BSYNC.RECONVERGENT B2 ;  /* 0x0000000000027941 */ /* 0x000fea0003800200 */
.L_x_579:
[----:B------:R-:W-:Y:S01]  /*0e20*/  IADD3 R4, P0, PT, R18, R7, RZ ;  /* 0x0000000712047210 */ /* 0x000fe20007f1e0ff */
[----:B------:R-:W-:Y:S01]  /*0e30*/  IMAD.MOV.U32 R3, RZ, RZ, R8 ;  /* 0x000000ffff037224 */ /* 0x000fe200078e0008 */
[----:B------:R-:W-:-:S03]  /*0e40*/  MOV R5, R9 ;  /* 0x0000000900057202 */ /* 0x000fc60000000f00 */
[----:B------:R-:W-:-:S08]  /*0e50*/  IMAD.X R6, R20, 0x1, R11, P0 ;  /* 0x0000000114067824 */ /* 0x000fd000000e060b */
.L_x_578:
[----:B------:R-:W-:Y:S05]  /*0e60*/  BSYNC.RECONVERGENT B1 ;  /* 0x0000000000017941 */ /* 0x000fea0003800200 */
.L_x_577:
[----:B------:R-:W-:-:S04]  /*0e70*/  ISETP.GE.U32.AND P0, PT, R14, 0x3, PT ;  /* 0x000000030e00780c */ /* 0x000fc80003f06070 */
[----:B------:R-:W-:-:S13]  /*0e80*/  ISETP.GE.U32.AND.EX P0, PT, R15, RZ, PT, P0 ;  /* 0x000000ff0f00720c */ /* 0x000fda0003f06100 */
[----:B------:R-:W-:Y:S05]  /*0e90*/  @!P0 BRA `(.L_x_573) ;  /* 0x0000000000bc8947 */ /* 0x000fea0003800000 */
[----:B------:R-:W-:Y:S01]  /*0ea0*/  IADD3 R7, P0, PT, R10, UR7, RZ ;  /* 0x000000070a077c10 */ /* 0x000fe2000ff1e0ff */
[----:B------:R-:W-:Y:S02]  /*0eb0*/  IMAD.MOV.U32 R11, RZ, RZ, RZ ;  /* 0x000000ffff0b7224 */ /* 0x000fe400078e00ff */
[----:B------:R-:W-:Y:S01]  /*0ec0*/  IMAD.MOV.U32 R27, RZ, RZ, RZ ;  /* 0x000000ffff1b7224 */ /* 0x000fe200078e00ff */
[----:B------:R-:W-:-:S09]  /*0ed0*/  IADD3.X R2, PT, PT, R2, UR19, RZ, P0, !PT ;  /* 0x0000001302027c10 */ /* 0x000fd200087fe4ff */
.L_x_581:
[-C--:B------:R-:W-:Y:S02]  /*0ee0*/  IADD3 R24, P0, PT, R4, R11.reuse, RZ ;  /* 0x0000000b04187210 */ /* 0x080fe40007f1e0ff */
[----:B------:R-:W-:-:S03]  /*0ef0*/  IADD3 R20, P1, PT, R8, R11, RZ ;  /* 0x0000000b08147210 */ /* 0x000fc60007f3e0ff */
[----:B------:R-:W-:Y:S01]  /*0f00*/  IMAD.X R25, R6, 0x1, R27, P0 ;  /* 0x0000000106197824 */ /* 0x000fe200000e061b */
[----:B------:R-:W-:Y:S02]  /*0f10*/  IADD3.X R21, PT, PT, R9, R27, RZ, P1, !PT ;  /* 0x0000001b09157210 */ /* 0x000fe40000ffe4ff */
[C---:B------:R-:W-:Y:S02]  /*0f20*/  IADD3 R22, P1, PT, R12.reuse, R24, RZ ;  /* 0x000000180c167210 */ /* 0x040fe40007f3e0ff */
[C---:B------:R-:W-:Y:S01]  /*0f30*/  IADD3 R18, P0, PT, R12.reuse, R20, RZ ;  /* 0x000000140c127210 */ /* 0x040fe20007f1e0ff */
[----:B------:R0:W2:Y:S02]  /*0f40*/  LDG.E R10, desc[UR12][R24.64] ;  /* 0x0000000c180a7981 */ /* 0x0000a4000c1e1900 */
[C---:B------:R-:W-:Y:S02]  /*0f50*/  IMAD.X R23, R13.reuse, 0x1, R25, P1 ;  /* 0x000000010d177824 */ /* 0x040fe400008e0619 */
[----:B------:R1:W2:Y:S01]  /*0f60*/  LDG.E R29, desc[UR12][R20.64] ;  /* 0x0000000c141d7981 */ /* 0x0002a2000c1e1900 */
[C---:B------:R-:W-:Y:S01]  /*0f70*/  IADD3 R14, P1, PT, R12.reuse, R22, RZ ;  /* 0x000000160c0e7210 */ /* 0x040fe20007f3e0ff */
[C---:B------:R-:W-:Y:S01]  /*0f80*/  IMAD.X R19, R13.reuse, 0x1, R21, P0 ;  /* 0x000000010d137824 */ /* 0x040fe200000e0615 */
[C---:B------:R-:W-:Y:S01]  /*0f90*/  IADD3 R16, P0, PT, R12.reuse, R18, RZ ;  /* 0x000000120c107210 */ /* 0x040fe20007f1e0ff */
[----:B------:R3:W4:Y:S02]  /*0fa0*/  LDG.E R26, desc[UR12][R22.64] ;  /* 0x0000000c161a7981 */ /* 0x000724000c1e1900 */
[C---:B------:R-:W-:Y:S01]  /*0fb0*/  IMAD.X R15, R13.reuse, 0x1, R23, P1 ;  /* 0x000000010d0f7824 */ /* 0x040fe200008e0617 */
[C---:B0-----:R-:W-:Y:S01]  /*0fc0*/  IADD3 R24, P1, PT, R12.reuse, R14, RZ ;  /* 0x0000000e0c187210 */ /* 0x041fe20007f3e0ff */
[C---:B------:R-:W-:Y:S01]  /*0fd0*/  IMAD.X R17, R13.reuse, 0x1, R19, P0 ;  /* 0x000000010d117824 */ /* 0x040fe200000e0613 */
[----:B-1----:R-:W-:Y:S01]  /*0fe0*/  IADD3 R20, P0, PT, R12, R16, RZ ;  /* 0x000000100c147210 */ /* 0x002fe20007f1e0ff */
[----:B------:R-:W4:Y:S02]  /*0ff0*/  LDG.E R19, desc[UR12][R18.64] ;  /* 0x0000000c12137981 */ /* 0x000f24000c1e1900 */
[C---:B------:R-:W-:Y:S01]  /*1000*/  IMAD.X R25, R13.reuse, 0x1, R15, P1 ;  /* 0x000000010d197824 */ /* 0x040fe200008e060f */
[----:B------:R-:W-:Y:S01]  /*1010*/  IADD3.X R21, PT, PT, R13, R17, RZ, P0, !PT ;  /* 0x000000110d157210 */ /* 0x000fe200007fe4ff */
[----:B------:R-:W5:Y:S04]  /*1020*/  LDG.E R16, desc[UR12][R16.64] ;  /* 0x0000000c10107981 */ /* 0x000f68000c1e1900 */
[----:B------:R0:W5:Y:S04]  /*1030*/  LDG.E R14, desc[UR12][R14.64] ;  /* 0x0000000c0e0e7981 */ /* 0x000168000c1e1900 */
[----:B------:R-:W5:Y:S04]  /*1040*/  LDG.E R20, desc[UR12][R20.64] ;  /* 0x0000000c14147981 */ /* 0x000f68000c1e1900 */
[----:B------:R-:W5:Y:S01]  /*1050*/  LDG.E R25, desc[UR12][R24.64] ;  /* 0x0000000c18197981 */ /* 0x000f62000c1e1900 */
[----:B---3--:R-:W-:-:S02]  /*1060*/  IMAD.MOV.U32 R22, RZ, RZ, R11 ;  /* 0x000000ffff167224 */ /* 0x008fc400078e000b */
[----:B0-----:R-:W-:Y:S02]  /*1070*/  IMAD.U32 R15, RZ, RZ, UR11 ;  /* 0x0000000bff0f7e24 */ /* 0x001fe4000f8e00ff */
[----:B------:R-:W-:Y:S02]  /*1080*/  IMAD.MOV.U32 R23, RZ, RZ, R27 ;  /* 0x000000ffff177224 */ /* 0x000fe400078e001b */
[----:B------:R-:W-:-:S04]  /*1090*/  IMAD.WIDE.U32 R22, R15, 0x10, R22 ;  /* 0x000000100f167825 */ /* 0x000fc800078e0016 */
[----:B------:R-:W-:Y:S02]  /*10a0*/  IMAD.MOV.U32 R27, RZ, RZ, R23 ;  /* 0x000000ffff1b7224 */ /* 0x000fe400078e0017 */
[----:B--2---:R-:W-:Y:S01]  /*10b0*/  FADD.FTZ R29, R29, -R10 ;  /* 0x8000000a1d1d7221 */ /* 0x004fe20000010000 */
[----:B------:R-:W-:-:S03]  /*10c0*/  IADD3 R10, P1, PT, R22, R3, RZ ;  /* 0x00000003160a7210 */ /* 0x000fc60007f3e0ff */
[----:B------:R-:W-:Y:S01]  /*10d0*/  FFMA.FTZ R28, |R29|, |R29|, R28 ;  /* 0x4000001d1d1c7223 */ /* 0x000fe2000001021c */
[----:B------:R-:W-:Y:S02]  /*10e0*/  ISETP.GE.U32.AND P0, PT, R10, R7, PT ;  /* 0x000000070a00720c */ /* 0x000fe40003f06070 */
[----:B------:R-:W-:-:S04]  /*10f0*/  IADD3.X R15, PT, PT, R23, R5, RZ, P1, !PT ;  /* 0x00000005170f7210 */ /* 0x000fc80000ffe4ff */
[----:B------:R-:W-:Y:S01]  /*1100*/  ISETP.GE.U32.AND.EX P0, PT, R15, R2, PT, P0 ;  /* 0x000000020f00720c */ /* 0x000fe20003f06100 */
[----:B----4-:R-:W-:-:S04]  /*1110*/  FADD.FTZ R19, R19, -R26 ;  /* 0x8000001a13137221 */ /* 0x010fc80000010000 */
[----:B------:R-:W-:Y:S01]  /*1120*/  FFMA.FTZ R28, |R19|, |R19|, R28 ;  /* 0x40000013131c7223 */ /* 0x000fe2000001021c */
[----:B-----5:R-:W-:-:S04]  /*1130*/  FADD.FTZ R11, R16, -R14 ;  /* 0x8000000e100b7221 */ /* 0x020fc80000010000 */
[----:B------:R-:W-:Y:S01]  /*1140*/  FFMA.FTZ R28, |R11|, |R11|, R28 ;  /* 0x4000000b0b1c7223 */ /* 0x000fe2000001021c */
[----:B------:R-:W-:Y:S02]  /*1150*/  IMAD.MOV.U32 R11, RZ, RZ, R22 ;  /* 0x000000ffff0b7224 */ /* 0x000fe400078e0016 */
[----:B------:R-:W-:-:S04]  /*1160*/  FADD.FTZ R25, R20, -R25 ;  /* 0x8000001914197221 */ /* 0x000fc80000010000 */
[----:B------:R-:W-:Y:S01]  /*1170*/  FFMA.FTZ R28, |R25|, |R25|, R28 ;  /* 0x40000019191c7223 */ /* 0x000fe2000001021c */
[----:B------:R-:W-:Y:S06]  /*1180*/  @!P0 BRA `(.L_x_581) ;  /* 0xfffffffc00548947 */ /* 0x000fec000383ffff */
.L_x_573:
[----:B0-----:R-:W-:Y:S05]  /*1190*/  BSYNC.RECONVERGENT B0 ;  /* 0x0000000000007941 */ /* 0x001fea0003800200 */
.L_x_572:
[----:B------:R-:W0:Y:S01]  /*11a0*/  SHFL.DOWN PT, R3, R28, 0x10, 0x1f ;  /* 0x0a001f001c037f89 */ /* 0x000e2200000e0000 */
[----:B------:R-:W-:Y:S01]  /*11b0*/  USHF.R.U32.HI UR4, URZ, 0x5, UR11 ;  /* 0x00000005ff047899 */ /* 0x000fe2000801160b */
[----:B------:R-:W-:Y:S05]  /*11c0*/  BAR.SYNC.DEFER_BLOCKING 0x0 ;  /* 0x0000000000007b1d */ /* 0x000fea0000010000 */
[----:B------:R-:W-:-:S13]  /*11d0*/  ISETP.GE.U32.AND P1, PT, R0, UR4, PT ;  /* 0x0000000400007c0c */ /* 0x000fda000bf26070 */
[----:B------:R-:W1:Y:S01]  /*11e0*/  @!P1 S2R R9, SR_CgaCtaId ;  /* 0x0000000000099919 */ /* 0x000e620000008800 */
[----:B0-----:R-:W-:-:S05]  /*11f0*/  FADD.FTZ R3, R3, R28 ;  /* 0x0000001c03037221 */ /* 0x001fca0000010000 */
[----:B------:R-:W0:Y:S02]  /*1200*/  SHFL.DOWN PT, R2, R3, 0x8, 0x1f ;  /* 0x09001f0003027f89 */ /* 0x000e2400000e0000 */
[----:B0-----:R-:W-:Y:S01]  /*1210*/  FADD.FTZ R4, R3, R2 ;  /* 0x0000000203047221 */ /* 0x001fe20000010000 */
[----:B------:R-:W-:-:S04]  /*1220*/  LOP3.LUT P0, R2, R0, 0x1f, RZ, 0xc0, !PT ;  /* 0x0000001f00027812 */ /* 0x000fc8000780c0ff */
[----:B------:R-:W0:Y:S09]  /*1230*/  SHFL.DOWN PT, R5, R4, 0x4, 0x1f ;  /* 0x08801f0004057f89 */ /* 0x000e3200000e0000 */
[----:B------:R-:W2:Y:S01]  /*1240*/  @!P0 S2R R8, SR_CgaCtaId ;  /* 0x0000000000088919 */ /* 0x000ea20000008800 */
[----:B------:R-:W-:Y:S01]  /*1250*/  @!P0 MOV R7, 0x400 ;  /* 0x0000040000078802 */ /* 0x000fe20000000f00 */
[----:B0-----:R-:W-:Y:S01]  /*1260*/  FADD.FTZ R5, R4, R5 ;  /* 0x0000000504057221 */ /* 0x001fe20000010000 */
[----:B------:R-:W-:-:S04]  /*1270*/  @!P1 MOV R4, 0x400 ;  /* 0x0000040000049802 */ /* 0x000fc80000000f00 */
[----:B------:R-:W0:Y:S01]  /*1280*/  SHFL.DOWN PT, R6, R5, 0x2, 0x1f ;  /* 0x08401f0005067f89 */ /* 0x000e2200000e0000 */
[----:B-1----:R-:W-:Y:S02]  /*1290*/  @!P1 LEA R9, R9, R4, 0x18 ;  /* 0x0000000409099211 */ /* 0x002fe400078ec0ff */
[----:B--2---:R-:W-:-:S04]  /*12a0*/  @!P0 LEA R7, R8, R7, 0x18 ;  /* 0x0000000708078211 */ /* 0x004fc800078ec0ff */
[----:B------:R-:W-:Y:S01]  /*12b0*/  @!P0 LEA.HI R7, R0, R7, RZ, 0x1d ;  /* 0x0000000700078211 */ /* 0x000fe200078fe8ff */
[----:B0-----:R-:W-:-:S05]  /*12c0*/  FADD.FTZ R6, R5, R6 ;  /* 0x0000000605067221 */ /* 0x001fca0000010000 */
[----:B------:R-:W0:Y:S02]  /*12d0*/  SHFL.DOWN PT, R3, R6, 0x1, 0x1f ;  /* 0x08201f0006037f89 */ /* 0x000e2400000e0000 */
[----:B0-----:R-:W-:Y:S01]  /*12e0*/  FADD.FTZ R4, R6, R3 ;  /* 0x0000000306047221 */ /* 0x001fe20000010000 */
        /* <DEDUP_REMOVED lines=23> */
[----:B------:R-:W-:-:S04]  /*1460*/  MOV R2, UR4 ;  /* 0x0000000400027c02 */ /* 0x000fc80008000f00 */
[----:B------:R-:W-:-:S05]  /*1470*/  IMAD.U32 R3, RZ, RZ, UR5 ;  /* 0x00000005ff037e24 */ /* 0x000fca000f8e00ff */
[----:B-1----:R-:W-:Y:S01]  /*1480*/  STG.E desc[UR12][R2.64], R5 ;  /* 0x0000000502007986 */ /* 0x002fe2000c10190c */
[----:B------:R-:W-:Y:S05]  /*1490*/  EXIT ;  /* 0x000000000000794d */ /* 0x000fea0003800000 */
        .weak           $__internal_58_$__cuda_sm20_div_s64
        .type           $__internal_58_$__cuda_sm20_div_s64,@function
        .size           $__internal_58_$__cuda_sm20_div_s64,($__internal_59_$__cuda_sm20_div_u64 - $__internal_58_$__cuda_sm20_div_s64)
$__internal_58_$__cuda_sm20_div_s64:
        /* <DEDUP_REMOVED lines=91> */
[----:B------:R-:W-:Y:S11]  /*1a50*/  RET.REL.NODEC R2 `(_ZN2at6native55_GLOBAL__N__6c1c77d0_17_DistanceKernel_cu_7dd49032_311422cdist_kernel_cuda_implIfNS1_5distsIfE3twoEEEvPT_PKS6_S9_S6_lllll) ;  /* 0xffffffe402687950 */ /* 0x000ff60003c3ffff */
        .weak           $__internal_59_$__cuda_sm20_div_u64
        .type           $__internal_59_$__cuda_sm20_div_u64,@function
        .size           $__internal_59_$__cuda_sm20_div_u64,(.L_x_851 - $__internal_59_$__cuda_sm20_div_u64)
$__internal_59_$__cuda_sm20_div_u64:
        /* <DEDUP_REMOVED lines=32> */
[----:B------:R-:W-:Y:S01]  /*1c60*/  IMAD.MOV.U32 R17, RZ, RZ, RZ ;  /* 0x000000ffff117224 */ /* 0x000fe200078e00ff */
        /* <DEDUP_REMOVED lines=8> */
[----:B------:R-:W-:Y:S01]  /*1cf0*/  IMAD.X R19, RZ, RZ, R19, P0 ;  /* 0x000000ffff137224 */ /* 0x000fe200000e0613 */
[C---:B------:R-:W-:Y:S01]  /*1d00*/  IADD3 R18, P2, PT, R21.reuse, 0x1, RZ ;  /* 0x0000000115127810 */ /* 0x040fe20007f5e0ff */
[----:B------:R-:W-:-:S04]  /*1d10*/  IMAD.WIDE.U32 R16, R21, R12, RZ ;  /* 0x0000000c15107225 */ /* 0x000fc800078e00ff */
[----:B------:R-:W-:Y:S01]  /*1d20*/  IMAD.X R19, RZ, RZ, R19, P1 ;  /* 0x000000ffff137224 */ /* 0x000fe200008e0613 */
[----:B------:R-:W-:Y:S01]  /*1d30*/  IADD3 R23, P1, PT, -R16, R9, RZ ;  /* 0x0000000910177210 */ /* 0x000fe20007f3e1ff */
[----:B------:R-:W-:-:S03]  /*1d40*/  IMAD R17, R21, R13, R17 ;  /* 0x0000000d15117224 */ /* 0x000fc600078e0211 */
[-C--:B------:R-:W-:Y:S01]  /*1d50*/  ISETP.GE.U32.AND P0, PT, R23, R12.reuse, PT ;  /* 0x0000000c1700720c */ /* 0x080fe20003f06070 */
[----:B------:R-:W-:-:S04]  /*1d60*/  IMAD R16, R19, R12, R17 ;  /* 0x0000000c13107224 */ /* 0x000fc800078e0211 */
[----:B------:R-:W-:Y:S01]  /*1d70*/  IMAD.X R17, R15, 0x1, ~R16, P1 ;  /* 0x000000010f117824 */ /* 0x000fe200008e0e10 */
[----:B------:R-:W-:Y:S01]  /*1d80*/  IADD3 R9, P1, PT, -R12, R23, RZ ;  /* 0x000000170c097210 */ /* 0x000fe20007f3e1ff */
[----:B------:R-:W-:-:S03]  /*1d90*/  IMAD.X R16, RZ, RZ, R19, P2 ;  /* 0x000000ffff107224 */ /* 0x000fc600010e0613 */
[----:B------:R-:W-:Y:S02]  /*1da0*/  ISETP.GE.U32.AND.EX P0, PT, R17, R13, PT, P0 ;  /* 0x0000000d1100720c */ /* 0x000fe40003f06100 */
[----:B------:R-:W-:Y:S02]  /*1db0*/  IADD3.X R15, PT, PT, ~R13, R17, RZ, P1, !PT ;  /* 0x000000110d0f7210 */ /* 0x000fe40000ffe5ff */
[----:B------:R-:W-:Y:S02]  /*1dc0*/  SEL R9, R9, R23, P0 ;  /* 0x0000001709097207 */ /* 0x000fe40000000000 */
[----:B------:R-:W-:Y:S02]  /*1dd0*/  SEL R18, R18, R21, P0 ;  /* 0x0000001512127207 */ /* 0x000fe40000000000 */
[----:B------:R-:W-:Y:S02]  /*1de0*/  SEL R15, R15, R17, P0 ;  /* 0x000000110f0f7207 */ /* 0x000fe40000000000 */
[----:B------:R-:W-:-:S02]  /*1df0*/  SEL R19, R16, R19, P0 ;  /* 0x0000001310137207 */ /* 0x000fc40000000000 */
[----:B------:R-:W-:Y:S02]  /*1e00*/  ISETP.GE.U32.AND P0, PT, R9, R12, PT ;  /* 0x0000000c0900720c */ /* 0x000fe40003f06070 */
[----:B------:R-:W-:Y:S02]  /*1e10*/  IADD3 R9, P2, PT, R18, 0x1, RZ ;  /* 0x0000000112097810 */ /* 0x000fe40007f5e0ff */
[----:B------:R-:W-:Y:S02]  /*1e20*/  ISETP.NE.U32.AND P1, PT, R12, RZ, PT ;  /* 0x000000ff0c00720c */ /* 0x000fe40003f25070 */
[----:B------:R-:W-:Y:S01]  /*1e30*/  ISETP.GE.U32.AND.EX P0, PT, R15, R13, PT, P0 ;  /* 0x0000000d0f00720c */ /* 0x000fe20003f06100 */
[----:B------:R-:W-:Y:S01]  /*1e40*/  IMAD.X R16, RZ, RZ, R19, P2 ;  /* 0x000000ffff107224 */ /* 0x000fe200010e0613 */
[----:B------:R-:W-:Y:S01]  /*1e50*/  ISETP.NE.AND.EX P1, PT, R13, RZ, PT, P1 ;  /* 0x000000ff0d00720c */ /* 0x000fe20003f25310 */
[----:B------:R-:W-:Y:S01]  /*1e60*/  IMAD.MOV.U32 R15, RZ, RZ, 0x0 ;  /* 0x00000000ff0f7424 */ /* 0x000fe200078e00ff */
[----:B------:R-:W-:-:S02]  /*1e70*/  SEL R9, R9, R18, P0 ;  /* 0x0000001209097207 */ /* 0x000fc40000000000 */
[----:B------:R-:W-:Y:S02]  /*1e80*/  SEL R16, R16, R19, P0 ;  /* 0x0000001310107207 */ /* 0x000fe40000000000 */
[----:B------:R-:W-:Y:S02]  /*1e90*/  SEL R9, R9, 0xffffffff, P1 ;  /* 0xffffffff09097807 */ /* 0x000fe40000800000 */
[----:B------:R-:W-:Y:S01]  /*1ea0*/  SEL R16, R16, 0xffffffff, P1 ;  /* 0xffffffff10107807 */ /* 0x000fe20000800000 */
[----:B------:R-:W-:Y:S06]  /*1eb0*/  RET.REL.NODEC R14 `(_ZN2at6native55_GLOBAL__N__6c1c77d0_17_DistanceKernel_cu_7dd49032_311422cdist_kernel_cuda_implIfNS1_5distsIfE3twoEEEvPT_PKS6_S9_S6_lllll) ;  /* 0xffffffe00e507950 */ /* 0x000fec0003c3ffff */
.L_x_582:
        /* <DEDUP_REMOVED lines=12> */
.L_x_851:


//--------------------- .text._ZN2at6native55_GLOBAL__N__6c1c77d0_17_DistanceKernel_cu_7dd49032_311422cdist_kernel_cuda_implIfNS1_5distsIfE3oneEEEvPT_PKS6_S9_S6_lllll --------------------------
	.section	.text._ZN2at6native55_GLOBAL__N__6c1c77d0_17_DistanceKernel_cu_7dd49032_311422cdist_kernel_cuda_implIfNS1_5distsIfE3oneEEEvPT_PKS6_S9_S6_lllll,"ax",@progbits
	.align	128
.text._ZN2at6native55_GLOBAL__N__6c1c77d0_17_DistanceKernel_cu_7dd49032_311422cdist_kernel_cuda_implIfNS1_5distsIfE3oneEEEvPT_PKS6_S9_S6_lllll:
        .type           _ZN2at6native55_GLOBAL__N__6c1c77d0_17_DistanceKernel_cu_7dd49032_311422cdist_kernel_cuda_implIfNS1_5distsIfE3oneEEEvPT_PKS6_S9_S6_lllll,@function
        .size           _ZN2at6native55_GLOBAL__N__6c1c77d0_17_DistanceKernel_cu_7dd49032_311422cdist_kernel_cuda_implIfNS1_5distsIfE3oneEEEvPT_PKS6_S9_S6_lllll,(.L_x_854 - _ZN2at6native55_GLOBAL__N__6c1c77d0_17_DistanceKernel_cu_7dd49032_311422cdist_kernel_cuda_implIfNS1_5distsIfE3oneEEEvPT_PKS6_S9_S6_lllll)
        .other          _ZN2at6native55_GLOBAL__N__6c1c77d0_17_DistanceKernel_cu_7dd49032_311422cdist_kernel_cuda_implIfNS1_5distsIfE3oneEEEvPT_PKS6_S9_S6_lllll,@"STO_CUDA_ENTRY STV_DEFAULT"
_ZN2at6native55_GLOBAL__N__6c1c77d0_17_DistanceKernel_cu_7dd49032_311422cdist_kernel_cuda_implIfNS1_5distsIfE3oneEEEvPT_PKS6_S9_S6_lllll:
        /* <DEDUP_REMOVED lines=31> */
.L_x_583:
[----:B------:R-:W-:Y:S01]  /*01f0*/  MOV R4, 0x240 ;  /* 0x0000024000047802 */ /* 0x000fe20000000f00 */
[----:B------:R-:W0:Y:S01]  /*0200*/  LDCU.64 UR20, c[0x0][0x3b0] ;  /* 0x00007600ff1477ac */ /* 0x000e220008000a00 */
[----:B-1----:R-:W-:Y:S01]  /*0210*/  UMOV UR14, UR10 ;  /* 0x0000000a000e7c82 */ /* 0x002fe20008000000 */
[----:B------:R-:W-:-:S05]  /*0220*/  UMOV UR7, URZ ;  /* 0x000000ff00077c82 */ /* 0x000fca0008000000 */
[----:B0-----:R-:W-:Y:S05]  /*0230*/  CALL.REL.NOINC `($__internal_60_$__cuda_sm20_div_s64) ;  /* 0x0000001000947944 */ /* 0x001fea0003c00000 */
        /* <DEDUP_REMOVED lines=11> */
.L_x_584:
        /* <DEDUP_REMOVED lines=30> */
.L_x_585:
[----:B------:R-:W-:Y:S01]  /*04d0*/  MOV R4, 0x500 ;  /* 0x0000050000047802 */ /* 0x000fe20000000f00 */
[----:B------:R-:W0:Y:S06]  /*04e0*/  LDCU.64 UR20, c[0x0][0x3a0] ;  /* 0x00007400ff1477ac */ /* 0x000e2c0008000a00 */
[----:B0-----:R-:W-:Y:S05]  /*04f0*/  CALL.REL.NOINC `($__internal_60_$__cuda_sm20_div_s64) ;  /* 0x0000000c00e47944 */ /* 0x001fea0003c00000 */
        /* <DEDUP_REMOVED lines=11> */
.L_x_586:
        /* <DEDUP_REMOVED lines=89> */
.L_x_590:
[----:B------:R-:W-:-:S07]  /*0b40*/  MOV R14, 0xb60 ;  /* 0x00000b60000e7802 */ /* 0x000fce0000000f00 */
[----:B0-----:R-:W-:Y:S05]  /*0b50*/  CALL.REL.NOINC `($__internal_61_$__cuda_sm20_div_u64) ;  /* 0x0000000c00bc7944 */ /* 0x001fea0003c00000 */
[----:B------:R-:W-:Y:S01]  /*0b60*/  IMAD.MOV.U32 R14, RZ, RZ, R9 ;  /* 0x000000ffff0e7224 */ /* 0x000fe200078e0009 */
[----:B------:R-:W-:-:S07]  /*0b70*/  MOV R15, R16 ;  /* 0x00000010000f7202 */ /* 0x000fce0000000f00 */
.L_x_591:
[----:B0-----:R-:W-:Y:S05]  /*0b80*/  BSYNC.RECONVERGENT B1 ;  /* 0x0000000000017941 */ /* 0x001fea0003800200 */
.L_x_589:
        /* <DEDUP_REMOVED lines=25> */
.L_x_595:
        /* <DEDUP_REMOVED lines=13> */
[----:B------:R-:W-:Y:S02]  /*0df0*/  FADD.FTZ R28, |R3|, R28 ;  /* 0x0000001c031c7221 */ /* 0x000fe40000010200 */
[----:B------:R-:W-:Y:S05]  /*0e00*/  @P0 BRA `(.L_x_595) ;  /* 0xfffffffc00c40947 */ /* 0x000fea000383ffff */
[----:B------:R-:W-:Y:S05]  /*0e10*/  BSYNC.RECONVERGENT B2 ;  /* 0x0000000000027941 */ /* 0x000fea0003800200 */
.L_x_594:
[----:B------:R-:W-:Y:S01]  /*0e20*/  IADD3 R4, P0, PT, R18, R7, RZ ;  /* 0x0000000712047210 */ /* 0x000fe20007f1e0ff */
[----:B------:R-:W-:Y:S01]  /*0e30*/  IMAD.MOV.U32 R3, RZ, RZ, R8 ;  /* 0x000000ffff037224 */ /* 0x000fe200078e0008 */
[----:B------:R-:W-:-:S03]  /*0e40*/  MOV R5, R9 ;  /* 0x0000000900057202 */ /* 0x000fc60000000f00 */
[----:B------:R-:W-:-:S08]  /*0e50*/  IMAD.X R6, R20, 0x1, R11, P0 ;  /* 0x0000000114067824 */ /* 0x000fd000000e060b */
.L_x_593:
[----:B------:R-:W-:Y:S05]  /*0e60*/  BSYNC.RECONVERGENT B1 ;  /* 0x0000000000017941 */ /* 0x000fea0003800200 */
.L_x_592:
[----:B------:R-:W-:-:S04]  /*0e70*/  ISETP.GE.U32.AND P0, PT, R14, 0x3, PT ;  /* 0x000000030e00780c */ /* 0x000fc80003f06070 */
[----:B------:R-:W-:-:S13]  /*0e80*/  ISETP.GE.U32.AND.EX P0, PT, R15, RZ, PT, P0 ;  /* 0x000000ff0f00720c */ /* 0x000fda0003f06100 */
[----:B------:R-:W-:Y:S05]  /*0e90*/  @!P0 BRA `(.L_x_588) ;  /* 0x0000000000bc8947 */ /* 0x000fea0003800000 */
[----:B------:R-:W-:Y:S01]  /*0ea0*/  IADD3 R7, P0, PT, R10, UR7, RZ ;  /* 0x000000070a077c10 */ /* 0x000fe2000ff1e0ff */
[----:B------:R-:W-:Y:S02]  /*0eb0*/  IMAD.MOV.U32 R11, RZ, RZ, RZ ;  /* 0x000000ffff0b7224 */ /* 0x000fe400078e00ff */
[----:B------:R-:W-:Y:S01]  /*0ec0*/  IMAD.MOV.U32 R27, RZ, RZ, RZ ;  /* 0x000000ffff1b7224 */ /* 0x000fe200078e00ff */
[----:B------:R-:W-:-:S09]  /*0ed0*/  IADD3.X R2, PT, PT, R2, UR19, RZ, P0, !PT ;  /* 0x0000001302027c10 */ /* 0x000fd200087fe4ff */
.L_x_596:
        /* <DEDUP_REMOVED lines=31> */
[----:B------:R-:W-:Y:S01]  /*10d0*/  FADD.FTZ R29, |R29|, R28 ;  /* 0x0000001c1d1d7221 */ /* 0x000fe20000010200 */
[----:B------:R-:W-:Y:S02]  /*10e0*/  ISETP.GE.U32.AND P0, PT, R10, R7, PT ;  /* 0x000000070a00720c */ /* 0x000fe40003f06070 */
[----:B------:R-:W-:-:S04]  /*10f0*/  IADD3.X R15, PT, PT, R23, R5, RZ, P1, !PT ;  /* 0x00000005170f7210 */ /* 0x000fc80000ffe4ff */
[----:B------:R-:W-:Y:S01]  /*1100*/  ISETP.GE.U32.AND.EX P0, PT, R15, R2, PT, P0 ;  /* 0x000000020f00720c */ /* 0x000fe20003f06100 */
[----:B----4-:R-:W-:-:S04]  /*1110*/  FADD.FTZ R26, R19, -R26 ;  /* 0x8000001a131a7221 */ /* 0x010fc80000010000 */
[----:B------:R-:W-:Y:S01]  /*1120*/  FADD.FTZ R26, R29, |R26| ;  /* 0x4000001a1d1a7221 */ /* 0x000fe20000010000 */
[----:B-----5:R-:W-:-:S04]  /*1130*/  FADD.FTZ R11, R16, -R14 ;  /* 0x8000000e100b7221 */ /* 0x020fc80000010000 */
[----:B------:R-:W-:Y:S01]  /*1140*/  FADD.FTZ R26, R26, |R11| ;  /* 0x4000000b1a1a7221 */ /* 0x000fe20000010000 */
[----:B------:R-:W-:Y:S02]  /*1150*/  IMAD.MOV.U32 R11, RZ, RZ, R22 ;  /* 0x000000ffff0b7224 */ /* 0x000fe400078e0016 */
[----:B------:R-:W-:-:S04]  /*1160*/  FADD.FTZ R25, R20, -R25 ;  /* 0x8000001914197221 */ /* 0x000fc80000010000 */
[----:B------:R-:W-:Y:S01]  /*1170*/  FADD.FTZ R28, R26, |R25| ;  /* 0x400000191a1c7221 */ /* 0x000fe20000010000 */
[----:B------:R-:W-:Y:S06]  /*1180*/  @!P0 BRA `(.L_x_596) ;  /* 0xfffffffc00548947 */ /* 0x000fec000383ffff */
.L_x_588:
[----:B0-----:R-:W-:Y:S05]  /*1190*/  BSYNC.RECONVERGENT B0 ;  /* 0x0000000000007941 */ /* 0x001fea0003800200 */
.L_x_587:
        /* <DEDUP_REMOVED lines=43> */
[----:B------:R-:W-:-:S04]  /*1450*/  MOV R2, UR4 ;  /* 0x0000000400027c02 */ /* 0x000fc80008000f00 */
[----:B------:R-:W-:-:S05]  /*1460*/  IMAD.U32 R3, RZ, RZ, UR5 ;  /* 0x00000005ff037e24 */ /* 0x000fca000f8e00ff */
[----:B------:R-:W-:Y:S01]  /*1470*/  STG.E desc[UR12][R2.64], R7 ;  /* 0x0000000702007986 */ /* 0x000fe2000c10190c */
[----:B------:R-:W-:Y:S05]  /*1480*/  EXIT ;  /* 0x000000000000794d */ /* 0x000fea0003800000 */
        .weak           $__internal_60_$__cuda_sm20_div_s64
        .type           $__internal_60_$__cuda_sm20_div_s64,@function
        .size           $__internal_60_$__cuda_sm20_div_s64,($__internal_61_$__cuda_sm20_div_u64 - $__internal_60_$__cuda_sm20_div_s64)
$__internal_60_$__cuda_sm20_div_s64:
        /* <DEDUP_REMOVED lines=91> */
[----:B------:R-:W-:Y:S11]  /*1a40*/  RET.REL.NODEC R2 `(_ZN2at6native55_GLOBAL__N__6c1c77d0_17_DistanceKernel_cu_7dd49032_311422cdist_kernel_cuda_implIfNS1_5distsIfE3oneEEEvPT_PKS6_S9_S6_lllll) ;  /* 0xffffffe4026c7950 */ /* 0x000ff60003c3ffff */
        .weak           $__internal_61_$__cuda_sm20_div_u64
        .type           $__internal_61_$__cuda_sm20_div_u64,@function
        .size           $__internal_61_$__cuda_sm20_div_u64,(.L_x_854 - $__internal_61_$__cuda_sm20_div_u64)
$__internal_61_$__cuda_sm20_div_u64:
        /* <DEDUP_REMOVED lines=69> */
[----:B------:R-:W-:Y:S06]  /*1ea0*/  RET.REL.NODEC R14 `(_ZN2at6native55_GLOBAL__N__6c1c77d0_17_DistanceKernel_cu_7dd49032_311422cdist_kernel_cuda_implIfNS1_5distsIfE3oneEEEvPT_PKS6_S9_S6_lllll) ;  /* 0xffffffe00e547950 */ /* 0x000fec0003c3ffff */
.L_x_597:
        /* <DEDUP_REMOVED lines=13> */
.L_x_854:


//--------------------- .text._ZN2at6native55_GLOBAL__N__6c1c77d0_17_DistanceKernel_cu_7dd49032_311422cdist_kernel_cuda_implIfNS1_5distsIfE4zeroEEEvPT_PKS6_S9_S6_lllll --------------------------
	.section	.text._ZN2at6native55_GLOBAL__N__6c1c77d0_17_DistanceKernel_cu_7dd49032_311422cdist_kernel_cuda_implIfNS1_5distsIfE4zeroEEEvPT_PKS6_S9_S6_lllll,"ax",@progbits
	.align	128
.text._ZN2at6native55_GLOBAL__N__6c1c77d0_17_DistanceKernel_cu_7dd49032_311422cdist_kernel_cuda_implIfNS1_5distsIfE4zeroEEEvPT_PKS6_S9_S6_lllll:
        .type           _ZN2at6native55_GLOBAL__N__6c1c77d0_17_DistanceKernel_cu_7dd49032_311422cdist_kernel_cuda_implIfNS1_5distsIfE4zeroEEEvPT_PKS6_S9_S6_lllll,@function
        .size           _ZN2at6native55_GLOBAL__N__6c1c77d0_17_DistanceKernel_cu_7dd49032_311422cdist_kernel_cuda_implIfNS1_5distsIfE4zeroEEEvPT_PKS6_S9_S6_lllll,(.L_x_857 - _ZN2at6native55_GLOBAL__N__6c1c77d0_17_DistanceKernel_cu_7dd49032_311422cdist_kernel_cuda_implIfNS1_5distsIfE4zeroEEEvPT_PKS6_S9_S6_lllll)
        .other          _ZN2at6native55_GLOBAL__N__6c1c77d0_17_DistanceKernel_cu_7dd49032_311422cdist_kernel_cuda_implIfNS1_5distsIfE4zeroEEEvPT_PKS6_S9_S6_lllll,@"STO_CUDA_ENTRY STV_DEFAULT"
_ZN2at6native55_GLOBAL__N__6c1c77d0_17_DistanceKernel_cu_7dd49032_311422cdist_kernel_cuda_implIfNS1_5distsIfE4zeroEEEvPT_PKS6_S9_S6_lllll:
        /* <DEDUP_REMOVED lines=31> */
.L_x_598:
[----:B------:R-:W-:Y:S01]  /*01f0*/  MOV R4, 0x240 ;  /* 0x0000024000047802 */ /* 0x000fe20000000f00 */
[----:B------:R-:W0:Y:S01]  /*0200*/  LDCU.64 UR20, c[0x0][0x3b0] ;  /* 0x00007600ff1477ac */ /* 0x000e220008000a00 */
[----:B-1----:R-:W-:Y:S01]  /*0210*/  UMOV UR14, UR10 ;  /* 0x0000000a000e7c82 */ /* 0x002fe20008000000 */
[----:B------:R-:W-:-:S05]  /*0220*/  UMOV UR7, URZ ;  /* 0x000000ff00077c82 */ /* 0x000fca0008000000 */
[----:B0-----:R-:W-:Y:S05]  /*0230*/  CALL.REL.NOINC `($__internal_62_$__cuda_sm20_div_s64) ;  /* 0x0000001400107944 */ /* 0x001fea0003c00000 */
        /* <DEDUP_REMOVED lines=11> */
.L_x_599:
        /* <DEDUP_REMOVED lines=30> */
.L_x_600:
[----:B------:R-:W-:Y:S01]  /*04d0*/  MOV R4, 0x500 ;  /* 0x0000050000047802 */ /* 0x000fe20000000f00 */
[----:B------:R-:W0:Y:S06]  /*04e0*/  LDCU.64 UR20, c[0x0][0x3a0] ;  /* 0x00007400ff1477ac */ /* 0x000e2c0008000a00 */
[----:B0-----:R-:W-:Y:S05]  /*04f0*/  CALL.REL.NOINC `($__internal_62_$__cuda_sm20_div_s64) ;  /* 0x0000001000607944 */ /* 0x001fea0003c00000 */
        /* <DEDUP_REMOVED lines=11> */
.L_x_601:
        /* <DEDUP_REMOVED lines=20> */
[----:B------:R-:W-:Y:S02]  /*06f0*/  UIMAD.WIDE.U32 UR24, UR16, UR20, URZ ;  /* 0x00000014101872a5 */ /* 0x000fe4000f8e00ff */
[----:B------:R-:W-:Y:S02]  /*0700*/  UIMAD UR4, UR6, UR21, UR4 ;  /* 0x00000015060472a4 */ /* 0x000fe4000f8e0204 */
[----:B------:R-:W-:Y:S02]  /*0710*/  UIMAD UR8, UR16, UR21, UR8 ;  /* 0x00000015100872a4 */ /* 0x000fe4000f8e0208 */
[----:B------:R-:W-:Y:S01]  /*0720*/  UIMAD.WIDE.U32 UR6, UR6, UR20, UR12 ;  /* 0x00000014060672a5 */ /* 0x000fe2000f8e000c */
[----:B------:R-:W-:Y:S01]  /*0730*/  IMAD.U32 R3, RZ, RZ, UR24 ;  /* 0x00000018ff037e24 */ /* 0x000fe2000f8e00ff */
[----:B------:R-:W-:-:S02]  /*0740*/  UIADD3 UR8, UPT, UPT, UR25, UR8, URZ ;  /* 0x0000000819087290 */ /* 0x000fc4000fffe0ff */
[----:B------:R-:W-:Y:S02]  /*0750*/  UIADD3 UR4, UPT, UPT, UR7, UR4, URZ ;  /* 0x0000000407047290 */ /* 0x000fe4000fffe0ff */
[----:B------:R-:W-:Y:S01]  /*0760*/  USHF.L.U32 UR7, UR6, 0x2, URZ ;  /* 0x0000000206077899 */ /* 0x000fe200080006ff */
[----:B------:R-:W-:Y:S01]  /*0770*/  IADD3 R14, P1, P2, R3, UR14, R0 ;  /* 0x0000000e030e7c10 */ /* 0x000fe2000fa3e000 */
[----:B------:R-:W-:Y:S01]  /*0780*/  USHF.L.U64.HI UR4, UR6, 0x2, UR4 ;  /* 0x0000000206047899 */ /* 0x000fe20008010204 */
[----:B------:R-:W-:Y:S01]  /*0790*/  IMAD.U32 R3, RZ, RZ, UR8 ;  /* 0x00000008ff037e24 */ /* 0x000fe2000f8e00ff */
[----:B------:R-:W-:Y:S01]  /*07a0*/  UIADD3 UR6, UPT, UPT, UR15, UR5, URZ ;  /* 0x000000050f067290 */ /* 0x000fe2000fffe0ff */
[----:B----4-:R-:W-:Y:S01]  /*07b0*/  LEA R8, P3, R14, UR22, 0x2 ;  /* 0x000000160e087c11 */ /* 0x010fe2000f8610ff */
[----:B0-----:R-:W-:Y:S01]  /*07c0*/  UIADD3 UR7, UP0, UPT, UR7, UR18, URZ ;  /* 0x0000001207077290 */ /* 0x001fe2000ff1e0ff */
[----:B------:R-:W0:Y:S03]  /*07d0*/  LDCU.64 UR12, c[0x0][0x358] ;  /* 0x00006b00ff0c77ac */ /* 0x000e260008000a00 */
[----:B------:R-:W-:Y:S01]  /*07e0*/  IADD3.X R3, PT, PT, R3, UR6, RZ, P1, P2 ;  /* 0x0000000603037c10 */ /* 0x000fe20008fe44ff */
[----:B------:R-:W-:-:S03]  /*07f0*/  UIADD3.X UR19, UPT, UPT, UR4, UR19, URZ, UP0, !UPT ;  /* 0x0000001304137290 */ /* 0x000fc600087fe4ff */
[----:B------:R-:W-:Y:S01]  /*0800*/  LEA.HI.X R14, R14, UR23, R3, 0x2, P3 ;  /* 0x000000170e0e7c11 */ /* 0x000fe200098f1403 */
[----:B------:R-:W-:Y:S08]  /*0810*/  @P0 BRA `(.L_x_603) ;  /* 0x0000000800d80947 */ /* 0x000ff00003800000 */
[----:B------:R-:W-:Y:S01]  /*0820*/  IMAD.U32 R10, RZ, RZ, UR11 ;  /* 0x0000000bff0a7e24 */ /* 0x000fe2000f8e00ff */
[----:B------:R-:W-:Y:S01]  /*0830*/  BSSY.RECONVERGENT B1, `(.L_x_604) ;  /* 0x0000035000017945 */ /* 0x000fe20003800200 */
[----:B------:R-:W-:-:S04]  /*0840*/  IMAD.WIDE.U32 R4, R0, 0x4, RZ ;  /* 0x0000000400047825 */ /* 0x000fc800078e00ff */
[----:B------:R-:W-:Y:S01]  /*0850*/  IMAD.U32 R12, RZ, RZ, UR20 ;  /* 0x00000014ff0c7e24 */ /* 0x000fe2000f8e00ff */
[----:B------:R-:W-:Y:S01]  /*0860*/  MOV R7, R4 ;  /* 0x0000000400077202 */ /* 0x000fe20000000f00 */
[----:B------:R-:W-:-:S04]  /*0870*/  IMAD.WIDE.U32 R10, R10, 0x4, RZ ;  /* 0x000000040a0a7825 */ /* 0x000fc800078e00ff */
[----:B------:R-:W-:Y:S01]  /*0880*/  IMAD.SHL.U32 R12, R12, 0x4, RZ ;  /* 0x000000040c0c7824 */ /* 0x000fe200078e00ff */
[----:B------:R-:W-:Y:S01]  /*0890*/  IADD3 R6, P0, P2, R10, UR7, R7 ;  /* 0x000000070a067c10 */ /* 0x000fe2000fa1e007 */
[----:B------:R-:W-:Y:S02]  /*08a0*/  IMAD.U32 R26, RZ, RZ, UR20 ;  /* 0x00000014ff1a7e24 */ /* 0x000fe4000f8e00ff */
        /* <DEDUP_REMOVED lines=9> */
[CC--:B------:R-:W-:Y:S02]  /*0940*/  ISETP.GE.U32.AND.EX P0, PT, R3.reuse, R18.reuse, PT, P0 ;  /* 0x000000120300720c */ /* 0x0c0fe40003f06100 */
        /* <DEDUP_REMOVED lines=15> */
[----:B-1----:R-:W-:-:S06]  /*0a40*/  IADD3 R14, PT, PT, R8, 0xffffffe, RZ ;  /* 0x0ffffffe080e7810 */ /* 0x002fcc0007ffe0ff */
        /* <DEDUP_REMOVED lines=10> */
[----:B------:R-:W-:Y:S01]  /*0af0*/  ISETP.GE.U32.AND P1, PT, R9, R10, PT ;  /* 0x0000000a0900720c */ /* 0x000fe20003f26070 */
[----:B------:R-:W-:-:S12]  /*0b00*/  HFMA2 R9, -RZ, RZ, 0, 0 ;  /* 0x00000000ff097431 */ /* 0x000fd800000001ff */
[----:B------:R-:W-:Y:S01]  /*0b10*/  @P1 VIADD R8, R8, 0x1 ;  /* 0x0000000108081836 */ /* 0x000fe20000000000 */
[----:B------:R-:W-:Y:S01]  /*0b20*/  @!P2 LOP3.LUT R8, RZ, R10, RZ, 0x33, !PT ;  /* 0x0000000aff08a212 */ /* 0x000fe200078e33ff */
[----:B------:R-:W-:Y:S06]  /*0b30*/  BRA `(.L_x_606) ;  /* 0x0000000000107947 */ /* 0x000fec0003800000 */
.L_x_605:
[----:B------:R-:W-:-:S07]  /*0b40*/  MOV R8, 0xb60 ;  /* 0x00000b6000087802 */ /* 0x000fce0000000f00 */
[----:B0-----:R-:W-:Y:S05]  /*0b50*/  CALL.REL.NOINC `($__internal_63_$__cuda_sm20_div_u64) ;  /* 0x0000001000387944 */ /* 0x001fea0003c00000 */
[----:B------:R-:W-:Y:S02]  /*0b60*/  IMAD.MOV.U32 R8, RZ, RZ, R14 ;  /* 0x000000ffff087224 */ /* 0x000fe400078e000e */
[----:B------:R-:W-:-:S07]  /*0b70*/  IMAD.MOV.U32 R9, RZ, RZ, R15 ;  /* 0x000000ffff097224 */ /* 0x000fce00078e000f */
.L_x_606:
[----:B0-----:R-:W-:Y:S05]  /*0b80*/  BSYNC.RECONVERGENT B1 ;  /* 0x0000000000017941 */ /* 0x001fea0003800200 */
.L_x_604:
[----:B------:R-:W-:Y:S01]  /*0b90*/  IADD3 R14, P2, PT, R8, R2, RZ ;  /* 0x00000002080e7210 */ /* 0x000fe20007f5e0ff */
[----:B------:R-:W-:Y:S01]  /*0ba0*/  BSSY.RECONVERGENT B1, `(.L_x_607) ;  /* 0x0000034000017945 */ /* 0x000fe20003800200 */
[----:B------:R-:W-:Y:S02]  /*0bb0*/  IADD3 R8, P1, PT, R7, UR7, RZ ;  /* 0x0000000707087c10 */ /* 0x000fe4000ff3e0ff */
[----:B------:R-:W-:Y:S01]  /*0bc0*/  LOP3.LUT R2, R14, 0x3, RZ, 0xc0, !PT ;  /* 0x000000030e027812 */ /* 0x000fe200078ec0ff */
[----:B------:R-:W-:Y:S01]  /*0bd0*/  IMAD.X R15, RZ, RZ, R9, P2 ;  /* 0x000000ffff0f7224 */ /* 0x000fe200010e0609 */
[----:B------:R-:W-:Y:S02]  /*0be0*/  IADD3.X R9, PT, PT, R13, UR19, RZ, P1, !PT ;  /* 0x000000130d097c10 */ /* 0x000fe40008ffe4ff */
[----:B------:R-:W-:Y:S01]  /*0bf0*/  ISETP.NE.U32.AND P0, PT, R2, 0x3, PT ;  /* 0x000000030200780c */ /* 0x000fe20003f05070 */
[----:B------:R-:W-:-:S03]  /*0c00*/  IMAD.MOV.U32 R2, RZ, RZ, RZ ;  /* 0x000000ffff027224 */ /* 0x000fc600078e00ff */
[----:B------:R-:W-:-:S13]  /*0c10*/  ISETP.NE.AND.EX P0, PT, RZ, RZ, PT, P0 ;  /* 0x000000ffff00720c */ /* 0x000fda0003f05300 */
        /* <DEDUP_REMOVED lines=12> */
[----:B0-----:R-:W-:Y:S01]  /*0ce0*/  IMAD.U32 R18, RZ, RZ, UR16 ;  /* 0x00000010ff127e24 */ /* 0x001fe2000f8e00ff */
[----:B------:R-:W-:-:S04]  /*0cf0*/  MOV R20, UR17 ;  /* 0x0000001100147c02 */ /* 0x000fc80008000f00 */
[----:B------:R-:W-:-:S04]  /*0d00*/  IADD3 R18, P0, PT, R18, UR4, RZ ;  /* 0x0000000412127c10 */ /* 0x000fc8000ff1e0ff */
[----:B------:R-:W-:-:S09]  /*0d10*/  IADD3.X R20, PT, PT, R20, UR5, RZ, P0, !PT ;  /* 0x0000000514147c10 */ /* 0x000fd200087fe4ff */
.L_x_612:
        /* <DEDUP_REMOVED lines=13> */
[C---:B------:R-:W-:Y:S02]  /*0df0*/  IADD3 R8, P1, P2, R10.reuse, UR7, R7 ;  /* 0x000000070a087c10 */ /* 0x040fe4000fa3e007 */
[----:B------:R-:W-:-:S09]  /*0e00*/  IADD3 R7, P3, PT, R10, R7, RZ ;  /* 0x000000070a077210 */ /* 0x000fd20007f7e0ff */
[----:B------:R-:W-:Y:S05]  /*0e10*/  @P4 BRA `(.L_x_611) ;  /* 0x00000000000c4947 */ /* 0x000fea0003800000 */
[----:B------:R-:W-:Y:S01]  /*0e20*/  FSETP.NEU.FTZ.AND P4, PT, R2, RZ, PT ;  /* 0x000000ff0200720b */ /* 0x000fe20003f9d000 */
[----:B------:R-:W-:-:S12]  /*0e30*/  IMAD.MOV.U32 R2, RZ, RZ, R17 ;  /* 0x000000ffff027224 */ /* 0x000fd800078e0011 */
[----:B------:R-:W-:-:S07]  /*0e40*/  @P4 FADD.FTZ R2, R17, 1 ;  /* 0x3f80000011024421 */ /* 0x000fce0000010000 */
.L_x_611:
[----:B------:R-:W-:Y:S05]  /*0e50*/  BSYNC.RECONVERGENT B3 ;  /* 0x0000000000037941 */ /* 0x000fea0003800200 */
.L_x_610:
[C---:B------:R-:W-:Y:S02]  /*0e60*/  IADD3.X R9, PT, PT, R11.reuse, UR19, R13, P1, P2 ;  /* 0x000000130b097c10 */ /* 0x040fe40008fe440d */
[----:B------:R-:W-:Y:S01]  /*0e70*/  IADD3.X R13, PT, PT, R11, R13, RZ, P3, !PT ;  /* 0x0000000d0b0d7210 */ /* 0x000fe20001ffe4ff */
[----:B------:R-:W-:Y:S06]  /*0e80*/  @P0 BRA `(.L_x_612) ;  /* 0xfffffffc00a40947 */ /* 0x000fec000383ffff */
[----:B------:R-:W-:Y:S05]  /*0e90*/  BSYNC.RECONVERGENT B2 ;  /* 0x0000000000027941 */ /* 0x000fea0003800200 */
.L_x_609:
[----:B------:R-:W-:Y:S01]  /*0ea0*/  IADD3 R4, P0, PT, R18, R7, RZ ;  /* 0x0000000712047210 */ /* 0x000fe20007f1e0ff */
[----:B------:R-:W-:Y:S02]  /*0eb0*/  IMAD.MOV.U32 R3, RZ, RZ, R8 ;  /* 0x000000ffff037224 */ /* 0x000fe400078e0008 */
[----:B------:R-:W-:Y:S02]  /*0ec0*/  IMAD.MOV.U32 R5, RZ, RZ, R9 ;  /* 0x000000ffff057224 */ /* 0x000fe400078e0009 */
[----:B------:R-:W-:-:S08]  /*0ed0*/  IMAD.X R6, R20, 0x1, R13, P0 ;  /* 0x0000000114067824 */ /* 0x000fd000000e060d */
.L_x_608:
[----:B------:R-:W-:Y:S05]  /*0ee0*/  BSYNC.RECONVERGENT B1 ;  /* 0x0000000000017941 */ /* 0x000fea0003800200 */
.L_x_607:
[----:B------:R-:W-:-:S04]  /*0ef0*/  ISETP.GE.U32.AND P0, PT, R14, 0x3, PT ;  /* 0x000000030e00780c */ /* 0x000fc80003f06070 */
[----:B------:R-:W-:-:S13]  /*0f00*/  ISETP.GE.U32.AND.EX P0, PT, R15, RZ, PT, P0 ;  /* 0x000000ff0f00720c */ /* 0x000fda0003f06100 */
[----:B------:R-:W-:Y:S05]  /*0f10*/  @!P0 BRA `(.L_x_603) ;  /* 0x0000000400188947 */ /* 0x000fea0003800000 */
[----:B------:R-:W-:Y:S02]  /*0f20*/  IADD3 R7, P0, PT, R12, UR7, RZ ;  /* 0x000000070c077c10 */ /* 0x000fe4000ff1e0ff */
[----:B------:R-:W-:Y:S02]  /*0f30*/  CS2R R20, SRZ ;  /* 0x0000000000147805 */ /* 0x000fe4000001ff00 */
[----:B------:R-:W-:-:S09]  /*0f40*/  IADD3.X R26, PT, PT, R26, UR19, RZ, P0, !PT ;  /* 0x000000131a1a7c10 */ /* 0x000fd200087fe4ff */
.L_x_621:
[-C--:B------:R-:W-:Y:S02]  /*0f50*/  IADD3 R16, P1, PT, R8, R20.reuse, RZ ;  /* 0x0000001408107210 */ /* 0x080fe40007f3e0ff */
[----:B------:R-:W-:-:S03]  /*0f60*/  IADD3 R28, P0, PT, R4, R20, RZ ;  /* 0x00000014041c7210 */ /* 0x000fc60007f1e0ff */
[--C-:B------:R-:W-:Y:S01]  /*0f70*/  IMAD.X R17, R9, 0x1, R21.reuse, P1 ;  /* 0x0000000109117824 */ /* 0x100fe200008e0615 */
[----:B------:R-:W-:Y:S01]  /*0f80*/  IADD3 R22, P1, PT, R10, R28, RZ ;  /* 0x0000001c0a167210 */ /* 0x000fe20007f3e0ff */
[----:B------:R-:W-:Y:S01]  /*0f90*/  IMAD.X R29, R6, 0x1, R21, P0 ;  /* 0x00000001061d7824 */ /* 0x000fe200000e0615 */
[C---:B------:R-:W-:Y:S02]  /*0fa0*/  IADD3 R24, P0, PT, R10.reuse, R16, RZ ;  /* 0x000000100a187210 */ /* 0x040fe40007f1e0ff */
[----:B------:R0:W2:Y:S02]  /*0fb0*/  LDG.E R27, desc[UR12][R16.64] ;  /* 0x0000000c101b7981 */ /* 0x0000a4000c1e1900 */
[C---:B------:R-:W-:Y:S01]  /*0fc0*/  IADD3.X R23, PT, PT, R11.reuse, R29, RZ, P1, !PT ;  /* 0x0000001d0b177210 */ /* 0x040fe20000ffe4ff */
[----:B------:R-:W-:Y:S01]  /*0fd0*/  IMAD.X R25, R11, 0x1, R17, P0 ;  /* 0x000000010b197824 */ /* 0x000fe200000e0611 */
[C---:B------:R-:W-:Y:S01]  /*0fe0*/  IADD3 R14, P1, PT, R10.reuse, R22, RZ ;  /* 0x000000160a0e7210 */ /* 0x040fe20007f3e0ff */
[----:B------:R-:W2:Y:S01]  /*0ff0*/  LDG.E R28, desc[UR12][R28.64] ;  /* 0x0000000c1c1c7981 */ /* 0x000ea2000c1e1900 */
[----:B------:R-:W-:-:S03]  /*1000*/  IADD3 R12, P0, PT, R10, R24, RZ ;  /* 0x000000180a0c7210 */ /* 0x000fc60007f1e0ff */
[C---:B------:R-:W-:Y:S01]  /*1010*/  IMAD.X R15, R11.reuse, 0x1, R23, P1 ;  /* 0x000000010b0f7824 */ /* 0x040fe200008e0617 */
[C---:B------:R-:W-:Y:S01]  /*1020*/  IADD3 R18, P1, PT, R10.reuse, R14, RZ ;  /* 0x0000000e0a127210 */ /* 0x040fe20007f3e0ff */
[C---:B------:R-:W-:Y:S01]  /*1030*/  IMAD.X R13, R11.reuse, 0x1, R25, P0 ;  /* 0x000000010b0d7824 */ /* 0x040fe200000e0619 */
[----:B0-----:R-:W-:Y:S01]  /*1040*/  IADD3 R16, P0, PT, R10, R12, RZ ;  /* 0x0000000c0a107210 */ /* 0x001fe20007f1e0ff */
[----:B------:R-:W3:Y:S02]  /*1050*/  LDG.E R24, desc[UR12][R24.64] ;  /* 0x0000000c18187981 */ /* 0x000ee4000c1e1900 */
[C---:B------:R-:W-:Y:S02]  /*1060*/  IMAD.X R19, R11.reuse, 0x1, R15, P1 ;  /* 0x000000010b137824 */ /* 0x040fe400008e060f */
[----:B------:R-:W-:Y:S01]  /*1070*/  IMAD.X R17, R11, 0x1, R13, P0 ;  /* 0x000000010b117824 */ /* 0x000fe200000e060d */
[----:B------:R-:W3:Y:S04]  /*1080*/  LDG.E R22, desc[UR12][R22.64] ;  /* 0x0000000c16167981 */ /* 0x000ee8000c1e1900 */
        /* <DEDUP_REMOVED lines=15> */
[----:B------:R-:W-:Y:S01]  /*1180*/  FSETP.NEU.FTZ.AND P2, PT, R27, RZ, PT ;  /* 0x000000ff1b00720b */ /* 0x000fe20003f5d000 */
[----:B------:R-:W-:-:S12]  /*1190*/  IMAD.MOV.U32 R27, RZ, RZ, R2 ;  /* 0x000000ffff1b7224 */ /* 0x000fd800078e0002 */
[----:B------:R-:W-:-:S07]  /*11a0*/  @P2 FADD.FTZ R27, R2, 1 ;  /* 0x3f800000021b2421 */ /* 0x000fce0000010000 */
.L_x_614:
[----:B------:R-:W-:Y:S05]  /*11b0*/  BSYNC.RECONVERGENT B1 ;  /* 0x0000000000017941 */ /* 0x000fea0003800200 */
.L_x_613:
[----:B------:R-:W-:Y:S01]  /*11c0*/  BSSY.RECONVERGENT B1, `(.L_x_615) ;  /* 0x0000006000017945 */ /* 0x000fe20003800200 */
[----:B------:R-:W-:-:S03]  /*11d0*/  FADD.FTZ R22, |R22|, -RZ ;  /* 0x800000ff16167221 */ /* 0x000fc60000010200 */
[----:B------:R-:W-:Y:S05]  /*11e0*/  @P3 BRA `(.L_x_616) ;  /* 0x00000000000c3947 */ /* 0x000fea0003800000 */
[----:B------:R-:W-:Y:S01]  /*11f0*/  FSETP.NEU.FTZ.AND P2, PT, R22, RZ, PT ;  /* 0x000000ff1600720b */ /* 0x000fe20003f5d000 */
[----:B------:R-:W-:-:S12]  /*1200*/  IMAD.MOV.U32 R22, RZ, RZ, R27 ;  /* 0x000000ffff167224 */ /* 0x000fd800078e001b */
[----:B------:R-:W-:-:S07]  /*1210*/  @P2 FADD.FTZ R22, R27, 1 ;  /* 0x3f8000001b162421 */ /* 0x000fce0000010000 */
.L_x_616:
[----:B------:R-:W-:Y:S05]  /*1220*/  BSYNC.RECONVERGENT B1 ;  /* 0x0000000000017941 */ /* 0x000fea0003800200 */
.L_x_615:
[----:B------:R-:W-:Y:S01]  /*1230*/  BSSY.RECONVERGENT B1, `(.L_x_617) ;  /* 0x0000006000017945 */ /* 0x000fe20003800200 */
[----:B------:R-:W-:-:S03]  /*1240*/  FADD.FTZ R23, |R23|, -RZ ;  /* 0x800000ff17177221 */ /* 0x000fc60000010200 */
[----:B------:R-:W-:Y:S05]  /*1250*/  @P0 BRA `(.L_x_618) ;  /* 0x00000000000c0947 */ /* 0x000fea0003800000 */
[----:B------:R-:W-:Y:S02]  /*1260*/  FSETP.NEU.FTZ.AND P0, PT, R23, RZ, PT ;  /* 0x000000ff1700720b */ /* 0x000fe40003f1d000 */
[----:B------:R-:W-:-:S11]  /*1270*/  MOV R23, R22 ;  /* 0x0000001600177202 */ /* 0x000fd60000000f00 */
[----:B------:R-:W-:-:S07]  /*1280*/  @P0 FADD.FTZ R23, R22, 1 ;  /* 0x3f80000016170421 */ /* 0x000fce0000010000 */
.L_x_618:
[----:B------:R-:W-:Y:S05]  /*1290*/  BSYNC.RECONVERGENT B1 ;  /* 0x0000000000017941 */ /* 0x000fea0003800200 */
.L_x_617:
[----:B------:R-:W-:Y:S01]  /*12a0*/  BSSY.RECONVERGENT B1, `(.L_x_619) ;  /* 0x0000006000017945 */ /* 0x000fe20003800200 */
[----:B------:R-:W-:-:S03]  /*12b0*/  FADD.FTZ R2, |R24|, -RZ ;  /* 0x800000ff18027221 */ /* 0x000fc60000010200 */
[----:B------:R-:W-:Y:S05]  /*12c0*/  @P1 BRA `(.L_x_620) ;  /* 0x00000000000c1947 */ /* 0x000fea0003800000 */
[----:B------:R-:W-:Y:S01]  /*12d0*/  FSETP.NEU.FTZ.AND P0, PT, R2, RZ, PT ;  /* 0x000000ff0200720b */ /* 0x000fe20003f1d000 */
[----:B------:R-:W-:-:S12]  /*12e0*/  IMAD.MOV.U32 R2, RZ, RZ, R23 ;  /* 0x000000ffff027224 */ /* 0x000fd800078e0017 */
[----:B------:R-:W-:-:S07]  /*12f0*/  @P0 FADD.FTZ R2, R23, 1 ;  /* 0x3f80000017020421 */ /* 0x000fce0000010000 */
.L_x_620:
[----:B------:R-:W-:Y:S05]  /*1300*/  BSYNC.RECONVERGENT B1 ;  /* 0x0000000000017941 */ /* 0x000fea0003800200 */
.L_x_619:
[----:B------:R-:W-:-:S04]  /*1310*/  IMAD.U32 R13, RZ, RZ, UR11 ;  /* 0x0000000bff0d7e24 */ /* 0x000fc8000f8e00ff */
[----:B------:R-:W-:-:S03]  /*1320*/  IMAD.WIDE.U32 R20, R13, 0x10, R20 ;  /* 0x000000100d147825 */ /* 0x000fc600078e0014 */
[----:B------:R-:W-:-:S04]  /*1330*/  IADD3 R12, P1, PT, R20, R3, RZ ;  /* 0x00000003140c7210 */ /* 0x000fc80007f3e0ff */
[----:B------:R-:W-:Y:S01]  /*1340*/  ISETP.GE.U32.AND P0, PT, R12, R7, PT ;  /* 0x000000070c00720c */ /* 0x000fe20003f06070 */
[----:B------:R-:W-:-:S05]  /*1350*/  IMAD.X R13, R21, 0x1, R5, P1 ;  /* 0x00000001150d7824 */ /* 0x000fca00008e0605 */
[----:B------:R-:W-:-:S13]  /*1360*/  ISETP.GE.U32.AND.EX P0, PT, R13, R26, PT, P0 ;  /* 0x0000001a0d00720c */ /* 0x000fda0003f06100 */
[----:B------:R-:W-:Y:S05]  /*1370*/  @!P0 BRA `(.L_x_621) ;  /* 0xfffffff800f48947 */ /* 0x000fea000383ffff */
.L_x_603:
[----:B0-----:R-:W-:Y:S05]  /*1380*/  BSYNC.RECONVERGENT B0 ;  /* 0x0000000000007941 */ /* 0x001fea0003800200 */
.L_x_602:
[----:B------:R-:W0:Y:S01]  /*1390*/  SHFL.DOWN PT, R3, R2, 0x10, 0x1f ;  /* 0x0a001f0002037f89 */ /* 0x000e2200000e0000 */
[----:B------:R-:W-:Y:S01]  /*13a0*/  USHF.R.U32.HI UR4, URZ, 0x5, UR11 ;  /* 0x00000005ff047899 */ /* 0x000fe2000801160b */
[----:B------:R-:W-:Y:S05]  /*13b0*/  BAR.SYNC.DEFER_BLOCKING 0x0 ;  /* 0x0000000000007b1d */ /* 0x000fea0000010000 */
[----:B------:R-:W-:-:S13]  /*13c0*/  ISETP.GE.U32.AND P1, PT, R0, UR4, PT ;  /* 0x0000000400007c0c */ /* 0x000fda000bf26070 */
[----:B------:R-:W1:Y:S01]  /*13d0*/  @!P1 S2R R11, SR_CgaCtaId ;  /* 0x00000000000b9919 */ /* 0x000e620000008800 */
[----:B------:R-:W-:Y:S01]  /*13e0*/  @!P1 MOV R8, 0x400 ;  /* 0x0000040000089802 */ /* 0x000fe20000000f00 */
[----:B0-----:R-:W-:-:S05]  /*13f0*/  FADD.FTZ R4, R3, R2 ;  /* 0x0000000203047221 */ /* 0x001fca0000010000 */
[----:B------:R-:W0:Y:S01]  /*1400*/  SHFL.DOWN PT, R3, R4, 0x8, 0x1f ;  /* 0x09001f0004037f89 */ /* 0x000e2200000e0000 */
[----:B-1----:R-:W-:Y:S01]  /*1410*/  @!P1 LEA R8, R11, R8, 0x18 ;  /* 0x000000080b089211 */ /* 0x002fe200078ec0ff */
[----:B0-----:R-:W-:Y:S01]  /*1420*/  FADD.FTZ R5, R4, R3 ;  /* 0x0000000304057221 */ /* 0x001fe20000010000 */
[----:B------:R-:W-:-:S04]  /*1430*/  LOP3.LUT P0, R3, R0, 0x1f, RZ, 0xc0, !PT ;  /* 0x0000001f00037812 */ /* 0x000fc8000780c0ff */
[----:B------:R-:W0:Y:S01]  /*1440*/  SHFL.DOWN PT, R6, R5, 0x4, 0x1f ;  /* 0x08801f0005067f89 */ /* 0x000e2200000e0000 */
[----:B------:R-:W-:-:S08]  /*1450*/  @!P1 IMAD R3, R3, 0x4, R8 ;  /* 0x0000000403039824 */ /* 0x000fd000078e0208 */
[----:B------:R-:W1:Y:S01]  /*1460*/  @!P0 S2R R9, SR_CgaCtaId ;  /* 0x0000000000098919 */ /* 0x000e620000008800 */
[----:B------:R-:W-:Y:S01]  /*1470*/  @!P0 MOV R4, 0x400 ;  /* 0x0000040000048802 */ /* 0x000fe20000000f00 */
[----:B0-----:R-:W-:-:S05]  /*1480*/  FADD.FTZ R6, R5, R6 ;  /* 0x0000000605067221 */ /* 0x001fca0000010000 */
[----:B------:R-:W0:Y:S01]  /*1490*/  SHFL.DOWN PT, R7, R6, 0x2, 0x1f ;  /* 0x08401f0006077f89 */ /* 0x000e2200000e0000 */
[----:B-1----:R-:W-:-:S04]  /*14a0*/  @!P0 LEA R5, R9, R4, 0x18 ;  /* 0x0000000409058211 */ /* 0x002fc800078ec0ff */
[----:B------:R-:W-:Y:S01]  /*14b0*/  @!P0 LEA.HI R5, R0, R5, RZ, 0x1d ;  /* 0x0000000500058211 */ /* 0x000fe200078fe8ff */
[----:B0-----:R-:W-:-:S05]  /*14c0*/  FADD.FTZ R7, R6, R7 ;  /* 0x0000000706077221 */ /* 0x001fca0000010000 */
[----:B------:R-:W0:Y:S02]  /*14d0*/  SHFL.DOWN PT, R2, R7, 0x1, 0x1f ;  /* 0x08201f0007027f89 */ /* 0x000e2400000e0000 */
[----:B0-----:R-:W-:Y:S01]  /*14e0*/  FADD.FTZ R4, R7, R2 ;  /* 0x0000000207047221 */ /* 0x001fe20000010000 */
[----:B------:R-:W-:-:S04]  /*14f0*/  IMAD.MOV.U32 R2, RZ, RZ, RZ ;  /* 0x000000ffff027224 */ /* 0x000fc800078e00ff */
        /* <DEDUP_REMOVED lines=24> */
        .weak           $__internal_62_$__cuda_sm20_div_s64
        .type           $__internal_62_$__cuda_sm20_div_s64,@function
        .size           $__internal_62_$__cuda_sm20_div_s64,($__internal_63_$__cuda_sm20_div_u64 - $__internal_62_$__cuda_sm20_div_s64)
$__internal_62_$__cuda_sm20_div_s64:
        /* <DEDUP_REMOVED lines=91> */
[----:B------:R-:W-:Y:S11]  /*1c30*/  RET.REL.NODEC R2 `(_ZN2at6native55_GLOBAL__N__6c1c77d0_17_DistanceKernel_cu_7dd49032_311422cdist_kernel_cuda_implIfNS1_5distsIfE4zeroEEEvPT_PKS6_S9_S6_lllll) ;  /* 0xffffffe002f07950 */ /* 0x000ff60003c3ffff */
        .weak           $__internal_63_$__cuda_sm20_div_u64
        .type           $__internal_63_$__cuda_sm20_div_u64,@function
        .size           $__internal_63_$__cuda_sm20_div_u64,(.L_x_857 - $__internal_63_$__cuda_sm20_div_u64)
$__internal_63_$__cuda_sm20_div_u64:
        /* <DEDUP_REMOVED lines=57> */
[----:B------:R-:W-:Y:S02]  /*1fd0*/  SEL R16, R16, R17, P0 ;  /* 0x0000001110107207 */ /* 0x000fe40000000000 */
[----:B------:R-:W-:Y:S01]  /*1fe0*/  ISETP.GE.U32.AND P0, PT, R9, R10, PT ;  /* 0x0000000a0900720c */ /* 0x000fe20003f06070 */
[----:B------:R-:W-:Y:S01]  /*1ff0*/  IMAD.MOV.U32 R9, RZ, RZ, 0x0 ;  /* 0x00000000ff097424 */ /* 0x000fe200078e00ff */
[----:B------:R-:W-:-:S02]  /*2000*/  IADD3 R14, P2, PT, R19, 0x1, RZ ;  /* 0x00000001130e7810 */ /* 0x000fc40007f5e0ff */
[----:B------:R-:W-:Y:S02]  /*2010*/  ISETP.GE.U32.AND.EX P0, PT, R15, R11, PT, P0 ;  /* 0x0000000b0f00720c */ /* 0x000fe40003f06100 */
[----:B------:R-:W-:Y:S01]  /*2020*/  ISETP.NE.U32.AND P1, PT, R10, RZ, PT ;  /* 0x000000ff0a00720c */ /* 0x000fe20003f25070 */
[----:B------:R-:W-:Y:S01]  /*2030*/  IMAD.X R15, RZ, RZ, R16, P2 ;  /* 0x000000ffff0f7224 */ /* 0x000fe200010e0610 */
[----:B------:R-:W-:Y:S02]  /*2040*/  SEL R14, R14, R19, P0 ;  /* 0x000000130e0e7207 */ /* 0x000fe40000000000 */
[----:B------:R-:W-:Y:S02]  /*2050*/  ISETP.NE.AND.EX P1, PT, R11, RZ, PT, P1 ;  /* 0x000000ff0b00720c */ /* 0x000fe40003f25310 */
[----:B------:R-:W-:Y:S02]  /*2060*/  SEL R15, R15, R16, P0 ;  /* 0x000000100f0f7207 */ /* 0x000fe40000000000 */
[----:B------:R-:W-:-:S02]  /*2070*/  SEL R14, R14, 0xffffffff, P1 ;  /* 0xffffffff0e0e7807 */ /* 0x000fc40000800000 */
[----:B------:R-:W-:Y:S01]  /*2080*/  SEL R15, R15, 0xffffffff, P1 ;  /* 0xffffffff0f0f7807 */ /* 0x000fe20000800000 */
[----:B------:R-:W-:Y:S06]  /*2090*/  RET.REL.NODEC R8 `(_ZN2at6native55_GLOBAL__N__6c1c77d0_17_DistanceKernel_cu_7dd49032_311422cdist_kernel_cuda_implIfNS1_5distsIfE4zeroEEEvPT_PKS6_S9_S6_lllll) ;  /* 0xffffffdc08d87950 */ /* 0x000fec0003c3ffff */
.L_x_622:
        /* <DEDUP_REMOVED lines=14> */
.L_x_857:


//--------------------- .text._ZN2at6native55_GLOBAL__N__6c1c77d0_17_DistanceKernel_cu_7dd49032_311422cdist_kernel_cuda_implIfNS1_5distsIfE1pEEEvPT_PKS6_S9_S6_lllll --------------------------
	.section	.text._ZN2at6native55_GLOBAL__N__6c1c77d0_17_DistanceKernel_cu_7dd49032_311422cdist_kernel_cuda_implIfNS1_5distsIfE1pEEEvPT_PKS6_S9_S6_lllll,"ax",@progbits
	.align	128
.text._ZN2at6native55_GLOBAL__N__6c1c77d0_17_DistanceKernel_cu_7dd49032_311422cdist_kernel_cuda_implIfNS1_5distsIfE1pEEEvPT_PKS6_S9_S6_lllll:
        .type           _ZN2at6native55_GLOBAL__N__6c1c77d0_17_DistanceKernel_cu_7dd49032_311422cdist_kernel_cuda_implIfNS1_5distsIfE1pEEEvPT_PKS6_S9_S6_lllll,@function
        .size           _ZN2at6native55_GLOBAL__N__6c1c77d0_17_DistanceKernel_cu_7dd49032_311422cdist_kernel_cuda_implIfNS1_5distsIfE1pEEEvPT_PKS6_S9_S6_lllll,(.L_x_860 - _ZN2at6native55_GLOBAL__N__6c1c77d0_17_DistanceKernel_cu_7dd49032_311422cdist_kernel_cuda_implIfNS1_5distsIfE1pEEEvPT_PKS6_S9_S6_lllll)
        .other          _ZN2at6native55_GLOBAL__N__6c1c77d0_17_DistanceKernel_cu_7dd49032_311422cdist_kernel_cuda_implIfNS1_5distsIfE1pEEEvPT_PKS6_S9_S6_lllll,@"STO_CUDA_ENTRY STV_DEFAULT"
_ZN2at6native55_GLOBAL__N__6c1c77d0_17_DistanceKernel_cu_7dd49032_311422cdist_kernel_cuda_implIfNS1_5distsIfE1pEEEvPT_PKS6_S9_S6_lllll:
        /* <DEDUP_REMOVED lines=31> */
.L_x_623:
[----:B------:R-:W-:Y:S01]  /*01f0*/  MOV R4, 0x240 ;  /* 0x0000024000047802 */ /* 0x000fe20000000f00 */
[----:B------:R-:W0:Y:S01]  /*0200*/  LDCU.64 UR20, c[0x0][0x3b0] ;  /* 0x00007600ff1477ac */ /* 0x000e220008000a00 */
[----:B-1----:R-:W-:Y:S01]  /*0210*/  UMOV UR14, UR10 ;  /* 0x0000000a000e7c82 */ /* 0x002fe20008000000 */
[----:B------:R-:W-:-:S05]  /*0220*/  UMOV UR7, URZ ;  /* 0x000000ff00077c82 */ /* 0x000fca0008000000 */
[----:B0-----:R-:W-:Y:S05]  /*0230*/  CALL.REL.NOINC `($__internal_64_$__cuda_sm20_div_s64) ;  /* 0x0000001000fc7944 */ /* 0x001fea0003c00000 */
        /* <DEDUP_REMOVED lines=11> */
.L_x_624:
        /* <DEDUP_REMOVED lines=30> */
.L_x_625:
[----:B------:R-:W-:Y:S01]  /*04d0*/  MOV R4, 0x500 ;  /* 0x0000050000047802 */ /* 0x000fe20000000f00 */
[----:B------:R-:W0:Y:S06]  /*04e0*/  LDCU.64 UR20, c[0x0][0x3a0] ;  /* 0x00007400ff1477ac */ /* 0x000e2c0008000a00 */
[----:B0-----:R-:W-:Y:S05]  /*04f0*/  CALL.REL.NOINC `($__internal_64_$__cuda_sm20_div_s64) ;  /* 0x00000010004c7944 */ /* 0x001fea0003c00000 */
        /* <DEDUP_REMOVED lines=11> */
.L_x_626:
        /* <DEDUP_REMOVED lines=16> */
[----:B------:R-:W-:Y:S01]  /*06b0*/  UIADD3 UR15, UPT, UPT, UR15, UR9, URZ ;  /* 0x000000090f0f7290 */ /* 0x000fe2000fffe0ff */
[----:B------:R-:W0:Y:S02]  /*06c0*/  LDCU.64 UR18, c[0x0][0x388] ;  /* 0x00007100ff1277ac */ /* 0x000e240008000a00 */
[----:B------:R-:W-:Y:S01]  /*06d0*/  ISETP.GE.AND.EX P0, PT, RZ, UR21, PT, P0 ;  /* 0x00000015ff007c0c */ /* 0x000fe2000bf06300 */
[----:B------:R-:W-:-:S02]  /*06e0*/  UIMAD UR8, UR8, UR20, URZ ;  /* 0x00000014080872a4 */ /* 0x000fc4000f8e02ff */
[----:B------:R-:W-:Y:S02]  /*06f0*/  UIMAD UR4, UR6, UR21, UR4 ;  /* 0x00000015060472a4 */ /* 0x000fe4000f8e0204 */
[----:B------:R-:W-:Y:S02]  /*0700*/  UIMAD.WIDE.U32 UR26, UR16, UR20, URZ ;  /* 0x00000014101a72a5 */ /* 0x000fe4000f8e00ff */
[----:B------:R-:W-:Y:S02]  /*0710*/  UIMAD.WIDE.U32 UR6, UR6, UR20, UR14 ;  /* 0x00000014060672a5 */ /* 0x000fe4000f8e000e */
[----:B------:R-:W-:Y:S02]  /*0720*/  UIMAD UR8, UR16, UR21, UR8 ;  /* 0x00000015100872a4 */ /* 0x000fe4000f8e0208 */
[----:B------:R-:W-:Y:S01]  /*0730*/  UIADD3 UR4, UPT, UPT, UR7, UR4, URZ ;  /* 0x0000000407047290 */ /* 0x000fe2000fffe0ff */
[----:B------:R-:W-:Y:S01]  /*0740*/  IMAD.U32 R17, RZ, RZ, UR26 ;  /* 0x0000001aff117e24 */ /* 0x000fe2000f8e00ff */
[----:B------:R-:W-:-:S02]  /*0750*/  UIADD3 UR8, UPT, UPT, UR27, UR8, URZ ;  /* 0x000000081b087290 */ /* 0x000fc4000fffe0ff */
[----:B------:R-:W-:Y:S02]  /*0760*/  USHF.L.U32 UR7, UR6, 0x2, URZ ;  /* 0x0000000206077899 */ /* 0x000fe400080006ff */
[----:B------:R-:W-:Y:S01]  /*0770*/  USHF.L.U64.HI UR4, UR6, 0x2, UR4 ;  /* 0x0000000206047899 */ /* 0x000fe20008010204 */
[----:B------:R-:W-:Y:S01]  /*0780*/  IADD3 R17, P1, P2, R17, UR12, R0 ;  /* 0x0000000c11117c10 */ /* 0x000fe2000fa3e000 */
[----:B------:R-:W-:Y:S01]  /*0790*/  UIADD3 UR6, UPT, UPT, UR13, UR5, URZ ;  /* 0x000000050d067290 */ /* 0x000fe2000fffe0ff */
[----:B------:R-:W-:Y:S01]  /*07a0*/  MOV R2, UR8 ;  /* 0x0000000800027c02 */ /* 0x000fe20008000f00 */
[----:B0-----:R-:W-:Y:S01]  /*07b0*/  UIADD3 UR7, UP0, UPT, UR7, UR18, URZ ;  /* 0x0000001207077290 */ /* 0x001fe2000ff1e0ff */
[C---:B----4-:R-:W-:Y:S01]  /*07c0*/  LEA R16, P3, R17.reuse, UR24, 0x2 ;  /* 0x0000001811107c11 */ /* 0x050fe2000f8610ff */
[----:B------:R-:W0:Y:S02]  /*07d0*/  LDCU.64 UR22, c[0x0][0x358] ;  /* 0x00006b00ff1677ac */ /* 0x000e240008000a00 */
[----:B------:R-:W-:Y:S01]  /*07e0*/  IADD3.X R2, PT, PT, R2, UR6, RZ, P1, P2 ;  /* 0x0000000602027c10 */ /* 0x000fe20008fe44ff */
[----:B------:R-:W1:Y:S03]  /*07f0*/  LDCU UR17, c[0x0][0x398] ;  /* 0x00007300ff1177ac */ /* 0x000e660008000800 */
[----:B------:R-:W-:Y:S01]  /*0800*/  LEA.HI.X R17, R17, UR25, R2, 0x2, P3 ;  /* 0x0000001911117c11 */ /* 0x000fe200098f1402 */
[----:B------:R-:W2:Y:S01]  /*0810*/  LDCU UR9, c[0x0][0x398] ;  /* 0x00007300ff0977ac */ /* 0x000ea20008000800 */
[----:B------:R-:W-:Y:S01]  /*0820*/  UIADD3.X UR19, UPT, UPT, UR4, UR19, URZ, UP0, !UPT ;  /* 0x0000001304137290 */ /* 0x000fe200087fe4ff */
[----:B------:R-:W-:Y:S11]  /*0830*/  @P0 BRA `(.L_x_628) ;  /* 0x0000000800a80947 */ /* 0x000ff60003800000 */
[----:B------:R-:W-:Y:S01]  /*0840*/  IMAD.U32 R12, RZ, RZ, UR11 ;  /* 0x0000000bff0c7e24 */ /* 0x000fe2000f8e00ff */
[----:B------:R-:W-:Y:S01]  /*0850*/  BSSY.RECONVERGENT B1, `(.L_x_629) ;  /* 0x0000036000017945 */ /* 0x000fe20003800200 */
[----:B------:R-:W-:-:S04]  /*0860*/  IMAD.WIDE.U32 R4, R0, 0x4, RZ ;  /* 0x0000000400047825 */ /* 0x000fc800078e00ff */
[----:B------:R-:W-:Y:S01]  /*0870*/  IMAD.U32 R11, RZ, RZ, UR20 ;  /* 0x00000014ff0b7e24 */ /* 0x000fe2000f8e00ff */
[----:B------:R-:W-:Y:S01]  /*0880*/  MOV R7, R4 ;  /* 0x0000000400077202 */ /* 0x000fe20000000f00 */
[----:B------:R-:W-:Y:S01]  /*0890*/  IMAD.WIDE.U32 R12, R12, 0x4, RZ ;  /* 0x000000040c0c7825 */ /* 0x000fe200078e00ff */
[----:B------:R-:W-:-:S03]  /*08a0*/  MOV R15, R5 ;  /* 0x00000005000f7202 */ /* 0x000fc60000000f00 */
[----:B------:R-:W-:Y:S01]  /*08b0*/  IMAD.SHL.U32 R11, R11, 0x4, RZ ;  /* 0x000000040b0b7824 */ /* 0x000fe200078e00ff */
[----:B------:R-:W-:Y:S01]  /*08c0*/  IADD3 R6, P1, P2, R12, UR7, R7 ;  /* 0x000000070c067c10 */ /* 0x000fe2000fa3e007 */
[----:B------:R-:W-:Y:S02]  /*08d0*/  IMAD.U32 R2, RZ, RZ, UR20 ;  /* 0x00000014ff027e24 */ /* 0x000fe4000f8e00ff */
[----:B------:R-:W-:Y:S01]  /*08e0*/  IMAD.U32 R3, RZ, RZ, UR21 ;  /* 0x00000015ff037e24 */ /* 0x000fe2000f8e00ff */
[----:B------:R-:W-:-:S04]  /*08f0*/  IADD3 R9, P3, PT, R11, UR7, RZ ;  /* 0x000000070b097c10 */ /* 0x000fc8000ff7e0ff */
[----:B------:R-:W-:Y:S02]  /*0900*/  SHF.L.U64.HI R2, R2, 0x2, R3 ;  /* 0x0000000202027819 */ /* 0x000fe40000010203 */
[-C--:B------:R-:W-:Y:S02]  /*0910*/  ISETP.GT.U32.AND P0, PT, R6, R9.reuse, PT ;  /* 0x000000090600720c */ /* 0x080fe40003f04070 */
[----:B------:R-:W-:Y:S02]  /*0920*/  IADD3.X R3, PT, PT, R13, UR19, R15, P1, P2 ;  /* 0x000000130d037c10 */ /* 0x000fe40008fe440f */
        /* <DEDUP_REMOVED lines=15> */
[----:B------:R-:W3:Y:S01]  /*0a20*/  I2F.U32.RP R10, R12 ;  /* 0x0000000c000a7306 */ /* 0x000ee20000209000 */
[----:B------:R-:W-:Y:S02]  /*0a30*/  IADD3 R19, PT, PT, RZ, -R12, RZ ;  /* 0x8000000cff137210 */ /* 0x000fe40007ffe0ff */
[----:B------:R-:W-:-:S05]  /*0a40*/  ISETP.NE.U32.AND P2, PT, R12, RZ, PT ;  /* 0x000000ff0c00720c */ /* 0x000fca0003f45070 */
[----:B---3--:R-:W3:Y:S02]  /*0a50*/  MUFU.RCP R10, R10 ;  /* 0x0000000a000a7308 */ /* 0x008ee40000001000 */
[----:B---3--:R-:W-:-:S06]  /*0a60*/  VIADD R16, R10, 0xffffffe ;  /* 0x0ffffffe0a107836 */ /* 0x008fcc0000000000 */
[----:B------:R3:W4:Y:S02]  /*0a70*/  F2I.FTZ.U32.TRUNC.NTZ R17, R16 ;  /* 0x0000001000117305 */ /* 0x000724000021f000 */
[----:B---3--:R-:W-:Y:S02]  /*0a80*/  IMAD.MOV.U32 R16, RZ, RZ, RZ ;  /* 0x000000ffff107224 */ /* 0x008fe400078e00ff */
[----:B----4-:R-:W-:-:S04]  /*0a90*/  IMAD R19, R19, R17, RZ ;  /* 0x0000001113137224 */ /* 0x010fc800078e02ff */
        /* <DEDUP_REMOVED lines=10> */
[----:B------:R-:W-:-:S05]  /*0b40*/  @!P2 LOP3.LUT R14, RZ, R12, RZ, 0x33, !PT ;  /* 0x0000000cff0ea212 */ /* 0x000fca00078e33ff */
[----:B------:R-:W-:Y:S01]  /*0b50*/  IMAD.MOV.U32 R16, RZ, RZ, R14 ;  /* 0x000000ffff107224 */ /* 0x000fe200078e000e */
[----:B------:R-:W-:Y:S06]  /*0b60*/  BRA `(.L_x_631) ;  /* 0x0000000000107947 */ /* 0x000fec0003800000 */
.L_x_630:
[----:B------:R-:W-:-:S07]  /*0b70*/  MOV R10, 0xb90 ;  /* 0x00000b90000a7802 */ /* 0x000fce0000000f00 */
[----:B012---:R-:W-:Y:S05]  /*0b80*/  CALL.REL.NOINC `($__internal_65_$__cuda_sm20_div_u64) ;  /* 0x0000001000187944 */ /* 0x007fea0003c00000 */
[----:B------:R-:W-:Y:S01]  /*0b90*/  MOV R16, R9 ;  /* 0x0000000900107202 */ /* 0x000fe20000000f00 */
[----:B------:R-:W-:-:S07]  /*0ba0*/  IMAD.MOV.U32 R17, RZ, RZ, R14 ;  /* 0x000000ffff117224 */ /* 0x000fce00078e000e */
.L_x_631:
[----:B012---:R-:W-:Y:S05]  /*0bb0*/  BSYNC.RECONVERGENT B1 ;  /* 0x0000000000017941 */ /* 0x007fea0003800200 */
.L_x_629:
        /* <DEDUP_REMOVED lines=11> */
[----:B------:R-:W-:Y:S01]  /*0c70*/  IADD3 R18, PT, PT, R14, 0x1, RZ ;  /* 0x000000010e127810 */ /* 0x000fe20007ffe0ff */
[----:B------:R-:W-:Y:S01]  /*0c80*/  BSSY.RECONVERGENT B2, `(.L_x_634) ;  /* 0x0000020000027945 */ /* 0x000fe20003800200 */
[----:B------:R-:W-:Y:S01]  /*0c90*/  IMAD.MOV.U32 R10, RZ, RZ, RZ ;  /* 0x000000ffff0a7224 */ /* 0x000fe200078e00ff */
[----:B------:R-:W-:Y:S01]  /*0ca0*/  USHF.L.U32 UR4, UR26, 0x2, URZ ;  /* 0x000000021a047899 */ /* 0x000fe200080006ff */
[----:B------:R-:W-:Y:S01]  /*0cb0*/  LOP3.LUT R18, R18, 0x3, RZ, 0xc0, !PT ;  /* 0x0000000312127812 */ /* 0x000fe200078ec0ff */
[----:B------:R-:W-:Y:S02]  /*0cc0*/  USHF.L.U64.HI UR5, UR26, 0x2, UR8 ;  /* 0x000000021a057899 */ /* 0x000fe40008010208 */
[----:B------:R-:W-:Y:S01]  /*0cd0*/  ULEA UR4, UP0, UR12, UR4, 0x2 ;  /* 0x000000040c047291 */ /* 0x000fe2000f8010ff */
[----:B------:R-:W-:-:S03]  /*0ce0*/  IADD3 R18, P1, PT, RZ, -R18, RZ ;  /* 0x80000012ff127210 */ /* 0x000fc60007f3e0ff */
[----:B------:R-:W-:Y:S01]  /*0cf0*/  ULEA.HI.X UR5, UR12, UR5, UR6, 0x2, UP0 ;  /* 0x000000050c057291 */ /* 0x000fe200080f1406 */
[----:B------:R-:W-:Y:S01]  /*0d00*/  IADD3.X R19, PT, PT, RZ, -0x1, RZ, P1, !PT ;  /* 0xffffffffff137810 */ /* 0x000fe20000ffe4ff */
[----:B0-----:R-:W-:Y:S02]  /*0d10*/  IMAD.U32 R20, RZ, RZ, UR14 ;  /* 0x0000000eff147e24 */ /* 0x001fe4000f8e00ff */
[----:B------:R-:W-:-:S03]  /*0d20*/  IMAD.U32 R6, RZ, RZ, UR15 ;  /* 0x0000000fff067e24 */ /* 0x000fc6000f8e00ff */
[----:B------:R-:W-:-:S04]  /*0d30*/  IADD3 R20, P0, PT, R20, UR4, RZ ;  /* 0x0000000414147c10 */ /* 0x000fc8000ff1e0ff */
[----:B------:R-:W-:-:S09]  /*0d40*/  IADD3.X R6, PT, PT, R6, UR5, RZ, P0, !PT ;  /* 0x0000000506067c10 */ /* 0x000fd200087fe4ff */
.L_x_635:
        /* <DEDUP_REMOVED lines=8> */
[----:B--2---:R-:W-:-:S04]  /*0dd0*/  FADD.FTZ R3, R8, -R5 ;  /* 0x8000000508037221 */ /* 0x004fc80000010000 */
[----:B------:R-:W-:-:S06]  /*0de0*/  FADD.FTZ R3, |R3|, -RZ ;  /* 0x800000ff03037221 */ /* 0x000fcc0000010200 */
[----:B------:R-:W0:Y:S01]  /*0df0*/  MUFU.LG2 R3, R3 ;  /* 0x0000000300037308 */ /* 0x000e220000000c00 */
[C---:B------:R-:W-:Y:S02]  /*0e00*/  IADD3 R8, P1, P2, R12.reuse, UR7, R7 ;  /* 0x000000070c087c10 */ /* 0x040fe4000fa3e007 */
[----:B------:R-:W-:Y:S01]  /*0e10*/  IADD3 R7, P3, PT, R12, R7, RZ ;  /* 0x000000070c077210 */ /* 0x000fe20007f7e0ff */
[----:B0-----:R-:W-:-:S06]  /*0e20*/  FMUL.FTZ R17, R3, UR17 ;  /* 0x0000001103117c20 */ /* 0x001fcc0008410000 */
[----:B------:R-:W0:Y:S01]  /*0e30*/  MUFU.EX2 R17, R17 ;  /* 0x0000001100117308 */ /* 0x000e220000000800 */
[C-C-:B------:R-:W-:Y:S01]  /*0e40*/  IADD3.X R9, PT, PT, R13.reuse, UR19, R15.reuse, P1, P2 ;  /* 0x000000130d097c10 */ /* 0x140fe20008fe440f */
[----:B------:R-:W-:Y:S02]  /*0e50*/  IMAD.X R15, R13, 0x1, R15, P3 ;  /* 0x000000010d0f7824 */ /* 0x000fe400018e060f */
[----:B0-----:R-:W-:Y:S01]  /*0e60*/  FADD.FTZ R10, R17, R10 ;  /* 0x0000000a110a7221 */ /* 0x001fe20000010000 */
[----:B------:R-:W-:Y:S06]  /*0e70*/  @P0 BRA `(.L_x_635) ;  /* 0xfffffffc00b40947 */ /* 0x000fec000383ffff */
[----:B------:R-:W-:Y:S05]  /*0e80*/  BSYNC.RECONVERGENT B2 ;  /* 0x0000000000027941 */ /* 0x000fea0003800200 */
.L_x_634:
[----:B------:R-:W-:Y:S01]  /*0e90*/  IADD3 R4, P0, PT, R20, R7, RZ ;  /* 0x0000000714047210 */ /* 0x000fe20007f1e0ff */
[----:B------:R-:W-:Y:S01]  /*0ea0*/  IMAD.MOV.U32 R5, RZ, RZ, R9 ;  /* 0x000000ffff057224 */ /* 0x000fe200078e0009 */
[----:B------:R-:W-:-:S03]  /*0eb0*/  MOV R3, R8 ;  /* 0x0000000800037202 */ /* 0x000fc60000000f00 */
[----:B------:R-:W-:-:S08]  /*0ec0*/  IMAD.X R6, R6, 0x1, R15, P0 ;  /* 0x0000000106067824 */ /* 0x000fd000000e060f */
.L_x_633:
[----:B------:R-:W-:Y:S05]  /*0ed0*/  BSYNC.RECONVERGENT B1 ;  /* 0x0000000000017941 */ /* 0x000fea0003800200 */
.L_x_632:
[----:B------:R-:W-:-:S04]  /*0ee0*/  ISETP.GE.U32.AND P0, PT, R14, 0x3, PT ;  /* 0x000000030e00780c */ /* 0x000fc80003f06070 */
[----:B------:R-:W-:-:S13]  /*0ef0*/  ISETP.GE.U32.AND.EX P0, PT, R16, RZ, PT, P0 ;  /* 0x000000ff1000720c */ /* 0x000fda0003f06100 */
[----:B------:R-:W-:Y:S05]  /*0f00*/  @!P0 BRA `(.L_x_628) ;  /* 0x0000000000f48947 */ /* 0x000fea0003800000 */
[----:B------:R-:W-:Y:S01]  /*0f10*/  IADD3 R7, P0, PT, R11, UR7, RZ ;  /* 0x000000070b077c10 */ /* 0x000fe2000ff1e0ff */
[----:B------:R-:W-:Y:S02]  /*0f20*/  HFMA2 R11, -RZ, RZ, 0, 0 ;  /* 0x00000000ff0b7431 */ /* 0x000fe400000001ff */
[----:B------:R-:W-:Y:S01]  /*0f30*/  IMAD.MOV.U32 R26, RZ, RZ, RZ ;  /* 0x000000ffff1a7224 */ /* 0x000fe200078e00ff */
[----:B------:R-:W-:-:S09]  /*0f40*/  IADD3.X R2, PT, PT, R2, UR19, RZ, P0, !PT ;  /* 0x0000001302027c10 */ /* 0x000fd200087fe4ff */
.L_x_636:
[-C--:B------:R-:W-:Y:S02]  /*0f50*/  IADD3 R28, P1, PT, R8, R26.reuse, RZ ;  /* 0x0000001a081c7210 */ /* 0x080fe40007f3e0ff */
[----:B------:R-:W-:-:S03]  /*0f60*/  IADD3 R20, P0, PT, R4, R26, RZ ;  /* 0x0000001a04147210 */ /* 0x000fc60007f1e0ff */
[--C-:B------:R-:W-:Y:S01]  /*0f70*/  IMAD.X R29, R9, 0x1, R11.reuse, P1 ;  /* 0x00000001091d7824 */ /* 0x100fe200008e060b */
[----:B------:R-:W-:Y:S01]  /*0f80*/  IADD3 R22, P1, PT, R12, R20, RZ ;  /* 0x000000140c167210 */ /* 0x000fe20007f3e0ff */
[----:B------:R-:W-:Y:S01]  /*0f90*/  IMAD.X R21, R6, 0x1, R11, P0 ;  /* 0x0000000106157824 */ /* 0x000fe200000e060b */
[C---:B------:R-:W-:Y:S02]  /*0fa0*/  IADD3 R18, P0, PT, R12.reuse, R28, RZ ;  /* 0x0000001c0c127210 */ /* 0x040fe40007f1e0ff */
[----:B------:R-:W2:Y:S01]  /*0fb0*/  LDG.E R28, desc[UR22][R28.64] ;  /* 0x000000161c1c7981 */ /* 0x000ea2000c1e1900 */
[C---:B------:R-:W-:Y:S01]  /*0fc0*/  IMAD.X R23, R13.reuse, 0x1, R21, P1 ;  /* 0x000000010d177824 */ /* 0x040fe200008e0615 */
[----:B------:R-:W-:Y:S02]  /*0fd0*/  IADD3.X R19, PT, PT, R13, R29, RZ, P0, !PT ;  /* 0x0000001d0d137210 */ /* 0x000fe400007fe4ff */
[----:B------:R0:W2:Y:S01]  /*0fe0*/  LDG.E R27, desc[UR22][R20.64] ;  /* 0x00000016141b7981 */ /* 0x0000a2000c1e1900 */
[----:B------:R-:W-:-:S02]  /*0ff0*/  IADD3 R16, P0, PT, R12, R18, RZ ;  /* 0x000000120c107210 */ /* 0x000fc40007f1e0ff */
[C---:B------:R-:W-:Y:S01]  /*1000*/  IADD3 R14, P1, PT, R12.reuse, R22, RZ ;  /* 0x000000160c0e7210 */ /* 0x040fe20007f3e0ff */
[----:B------:R-:W3:Y:S02]  /*1010*/  LDG.E R18, desc[UR22][R18.64] ;  /* 0x0000001612127981 */ /* 0x000ee4000c1e1900 */
[C---:B------:R-:W-:Y:S02]  /*1020*/  IMAD.X R17, R13.reuse, 0x1, R19, P0 ;  /* 0x000000010d117824 */ /* 0x040fe400000e0613 */
[C---:B------:R-:W-:Y:S01]  /*1030*/  IMAD.X R15, R13.reuse, 0x1, R23, P1 ;  /* 0x000000010d0f7824 */ /* 0x040fe200008e0617 */
[----:B------:R-:W3:Y:S01]  /*1040*/  LDG.E R29, desc[UR22][R22.64] ;  /* 0x00000016161d7981 */ /* 0x000ee2000c1e1900 */
[C---:B0-----:R-:W-:Y:S02]  /*1050*/  IADD3 R20, P0, PT, R12.reuse, R16, RZ ;  /* 0x000000100c147210 */ /* 0x041fe40007f1e0ff */
[----:B------:R-:W-:Y:S01]  /*1060*/  IADD3 R24, P1, PT, R12, R14, RZ ;  /* 0x0000000e0c187210 */ /* 0x000fe20007f3e0ff */
[----:B------:R-:W4:Y:S02]  /*1070*/  LDG.E R16, desc[UR22][R16.64] ;  /* 0x0000001610107981 */ /* 0x000f24000c1e1900 */
[C---:B------:R-:W-:Y:S01]  /*1080*/  IMAD.X R21, R13.reuse, 0x1, R17, P0 ;  /* 0x000000010d157824 */ /* 0x040fe200000e0611 */
[----:B------:R-:W-:Y:S01]  /*1090*/  IADD3.X R25, PT, PT, R13, R15, RZ, P1, !PT ;  /* 0x0000000f0d197210 */ /* 0x000fe20000ffe4ff */
[----:B------:R-:W4:Y:S04]  /*10a0*/  LDG.E R14, desc[UR22][R14.64] ;  /* 0x000000160e0e7981 */ /* 0x000f28000c1e1900 */
[----:B------:R0:W5:Y:S04]  /*10b0*/  LDG.E R20, desc[UR22][R20.64] ;  /* 0x0000001614147981 */ /* 0x000168000c1e1900 */
[----:B------:R-:W5:Y:S01]  /*10c0*/  LDG.E R25, desc[UR22][R24.64] ;  /* 0x0000001618197981 */ /* 0x000f62000c1e1900 */
[----:B0-----:R-:W-:-:S02]  /*10d0*/  IMAD.U32 R21, RZ, RZ, UR11 ;  /* 0x0000000bff157e24 */ /* 0x001fc4000f8e00ff */
[----:B--2---:R-:W-:-:S04]  /*10e0*/  FADD.FTZ R27, R28, -R27 ;  /* 0x8000001b1c1b7221 */ /* 0x004fc80000010000 */
[----:B------:R-:W-:Y:S01]  /*10f0*/  FADD.FTZ R27, |R27|, -RZ ;  /* 0x800000ff1b1b7221 */ /* 0x000fe20000010200 */
[----:B---3--:R-:W-:-:S05]  /*1100*/  FADD.FTZ R18, R18, -R29 ;  /* 0x8000001d12127221 */ /* 0x008fca0000010000 */
[----:B------:R-:W0:Y:S01]  /*1110*/  MUFU.LG2 R27, R27 ;  /* 0x0000001b001b7308 */ /* 0x000e220000000c00 */
[----:B------:R-:W-:Y:S01]  /*1120*/  FADD.FTZ R18, |R18|, -RZ ;  /* 0x800000ff12127221 */ /* 0x000fe20000010200 */
[----:B----4-:R-:W-:-:S06]  /*1130*/  FADD.FTZ R16, R16, -R14 ;  /* 0x8000000e10107221 */ /* 0x010fcc0000010000 */
[----:B------:R-:W1:Y:S01]  /*1140*/  MUFU.LG2 R18, R18 ;  /* 0x0000001200127308 */ /* 0x000e620000000c00 */
[----:B------:R-:W-:Y:S01]  /*1150*/  FADD.FTZ R16, |R16|, -RZ ;  /* 0x800000ff10107221 */ /* 0x000fe20000010200 */
[----:B-----5:R-:W-:-:S06]  /*1160*/  FADD.FTZ R14, R20, -R25 ;  /* 0x80000019140e7221 */ /* 0x020fcc0000010000 */
[----:B------:R-:W2:Y:S01]  /*1170*/  MUFU.LG2 R16, R16 ;  /* 0x0000001000107308 */ /* 0x000ea20000000c00 */
[----:B------:R-:W-:Y:S01]  /*1180*/  FADD.FTZ R19, |R14|, -RZ ;  /* 0x800000ff0e137221 */ /* 0x000fe20000010200 */
[----:B0-----:R-:W-:Y:S01]  /*1190*/  FMUL.FTZ R15, R27, UR9 ;  /* 0x000000091b0f7c20 */ /* 0x001fe20008410000 */
[----:B------:R-:W-:-:S05]  /*11a0*/  IMAD.MOV.U32 R27, RZ, RZ, R11 ;  /* 0x000000ffff1b7224 */ /* 0x000fca00078e000b */
[----:B------:R-:W0:Y:S01]  /*11b0*/  MUFU.LG2 R19, R19 ;  /* 0x0000001300137308 */ /* 0x000e220000000c00 */
[----:B------:R-:W-:-:S04]  /*11c0*/  IMAD.WIDE.U32 R26, R21, 0x10, R26 ;  /* 0x00000010151a7825 */ /* 0x000fc800078e001a */
[----:B-1----:R-:W-:Y:S01]  /*11d0*/  FMUL.FTZ R14, R18, UR9 ;  /* 0x00000009120e7c20 */ /* 0x002fe20008410000 */
[----:B------:R-:W-:Y:S02]  /*11e0*/  IADD3 R18, P1, PT, R26, R3, RZ ;  /* 0x000000031a127210 */ /* 0x000fe40007f3e0ff */
[----:B------:R-:W1:Y:S01]  /*11f0*/  MUFU.EX2 R15, R15 ;  /* 0x0000000f000f7308 */ /* 0x000e620000000800 */
[----:B--2---:R-:W-:-:S03]  /*1200*/  FMUL.FTZ R17, R16, UR9 ;  /* 0x0000000910117c20 */ /* 0x004fc60008410000 */
[----:B------:R-:W2:Y:S01]  /*1210*/  MUFU.EX2 R14, R14 ;  /* 0x0000000e000e7308 */ /* 0x000ea20000000800 */
[----:B------:R-:W-:Y:S01]  /*1220*/  IMAD.X R11, R27, 0x1, R5, P1 ;  /* 0x000000011b0b7824 */ /* 0x000fe200008e0605 */
[----:B------:R-:W-:Y:S02]  /*1230*/  ISETP.GE.U32.AND P0, PT, R18, R7, PT ;  /* 0x000000071200720c */ /* 0x000fe40003f06070 */
[----:B------:R-:W3:Y:S01]  /*1240*/  MUFU.EX2 R17, R17 ;  /* 0x0000001100117308 */ /* 0x000ee20000000800 */
[----:B0-----:R-:W-:Y:S01]  /*1250*/  FMUL.FTZ R16, R19, UR9 ;  /* 0x0000000913107c20 */ /* 0x001fe20008410000 */
[----:B------:R-:W-:-:S03]  /*1260*/  ISETP.GE.U32.AND.EX P0, PT, R11, R2, PT, P0 ;  /* 0x000000020b00720c */ /* 0x000fc60003f06100 */
[----:B------:R-:W0:Y:S01]  /*1270*/  MUFU.EX2 R19, R16 ;  /* 0x0000001000137308 */ /* 0x000e220000000800 */
[----:B-1----:R-:W-:-:S04]  /*1280*/  FADD.FTZ R15, R15, R10 ;  /* 0x0000000a0f0f7221 */ /* 0x002fc80000010000 */
[----:B--2---:R-:W-:-:S04]  /*1290*/  FADD.FTZ R14, R15, R14 ;  /* 0x0000000e0f0e7221 */ /* 0x004fc80000010000 */
[----:B---3--:R-:W-:Y:S01]  /*12a0*/  FADD.FTZ R14, R14, R17 ;  /* 0x000000110e0e7221 */ /* 0x008fe20000010000 */
[----:B------:R-:W-:-:S03]  /*12b0*/  MOV R11, R27 ;  /* 0x0000001b000b7202 */ /* 0x000fc60000000f00 */
[----:B0-----:R-:W-:Y:S01]  /*12c0*/  FADD.FTZ R10, R14, R19 ;  /* 0x000000130e0a7221 */ /* 0x001fe20000010000 */
[----:B------:R-:W-:Y:S06]  /*12d0*/  @!P0 BRA `(.L_x_636) ;  /* 0xfffffffc001c8947 */ /* 0x000fec000383ffff */
.L_x_628:
[----:B012---:R-:W-:Y:S05]  /*12e0*/  BSYNC.RECONVERGENT B0 ;  /* 0x0000000000007941 */ /* 0x007fea0003800200 */
.L_x_627:
        /* <DEDUP_REMOVED lines=52> */
        .weak           $__internal_64_$__cuda_sm20_div_s64
        .type           $__internal_64_$__cuda_sm20_div_s64,@function
        .size           $__internal_64_$__cuda_sm20_div_s64,($__internal_65_$__cuda_sm20_div_u64 - $__internal_64_$__cuda_sm20_div_s64)
$__internal_64_$__cuda_sm20_div_s64:
        /* <DEDUP_REMOVED lines=91> */
[----:B------:R-:W-:Y:S11]  /*1be0*/  RET.REL.NODEC R2 `(_ZN2at6native55_GLOBAL__N__6c1c77d0_17_DistanceKernel_cu_7dd49032_311422cdist_kernel_cuda_implIfNS1_5distsIfE1pEEEvPT_PKS6_S9_S6_lllll) ;  /* 0xffffffe402047950 */ /* 0x000ff60003c3ffff */
        .weak           $__internal_65_$__cuda_sm20_div_u64
        .type           $__internal_65_$__cuda_sm20_div_u64,@function
        .size           $__internal_65_$__cuda_sm20_div_u64,(.L_x_860 - $__internal_65_$__cuda_sm20_div_u64)
$__internal_65_$__cuda_sm20_div_u64:
        /* <DEDUP_REMOVED lines=40> */
[----:B------:R-:W-:-:S04]  /*1e70*/  IADD3 R21, P1, PT, R23, R16, RZ ;  /* 0x0000001017157210 */ /* 0x000fc80007f3e0ff */
[----:B------:R-:W-:Y:S01]  /*1e80*/  IADD3.X R19, PT, PT, R19, RZ, RZ, P0, !PT ;  /* 0x000000ff13137210 */ /* 0x000fe200007fe4ff */
        /* <DEDUP_REMOVED lines=20> */
[----:B------:R-:W-:Y:S01]  /*1fd0*/  ISETP.NE.U32.AND P1, PT, R12, RZ, PT ;  /* 0x000000ff0c00720c */ /* 0x000fe20003f25070 */
[----:B------:R-:W-:Y:S01]  /*1fe0*/  IMAD.X R14, RZ, RZ, R19, P2 ;  /* 0x000000ffff0e7224 */ /* 0x000fe200010e0613 */
[----:B------:R-:W-:Y:S02]  /*1ff0*/  SEL R9, R9, R16, P0 ;  /* 0x0000001009097207 */ /* 0x000fe40000000000 */
[----:B------:R-:W-:-:S02]  /*2000*/  MOV R16, R10 ;  /* 0x0000000a00107202 */ /* 0x000fc40000000f00 */
[----:B------:R-:W-:Y:S02]  /*2010*/  ISETP.NE.AND.EX P1, PT, R13, RZ, PT, P1 ;  /* 0x000000ff0d00720c */ /* 0x000fe40003f25310 */
[----:B------:R-:W-:Y:S02]  /*2020*/  SEL R14, R14, R19, P0 ;  /* 0x000000130e0e7207 */ /* 0x000fe40000000000 */
[----:B------:R-:W-:Y:S02]  /*2030*/  SEL R9, R9, 0xffffffff, P1 ;  /* 0xffffffff09097807 */ /* 0x000fe40000800000 */
[----:B------:R-:W-:Y:S01]  /*2040*/  SEL R14, R14, 0xffffffff, P1 ;  /* 0xffffffff0e0e7807 */ /* 0x000fe20000800000 */
[----:B------:R-:W-:Y:S06]  /*2050*/  RET.REL.NODEC R16 `(_ZN2at6native55_GLOBAL__N__6c1c77d0_17_DistanceKernel_cu_7dd49032_311422cdist_kernel_cuda_implIfNS1_5distsIfE1pEEEvPT_PKS6_S9_S6_lllll) ;  /* 0xffffffdc10e87950 */ /* 0x000fec0003c3ffff */
.L_x_637:
        /* <DEDUP_REMOVED lines=10> */
.L_x_860:


//--------------------- .text._ZN2at6native55_GLOBAL__N__6c1c77d0_17_DistanceKernel_cu_7dd49032_311422cdist_kernel_cuda_implIdNS1_5distsIdE3infEEEvPT_PKS6_S9_S6_lllll --------------------------
	.section	.text._ZN2at6native55_GLOBAL__N__6c1c77d0_17_DistanceKernel_cu_7dd49032_311422cdist_kernel_cuda_implIdNS1_5distsIdE3infEEEvPT_PKS6_S9_S6_lllll,"ax",@progbits
	.align	128
.text._ZN2at6native55_GLOBAL__N__6c1c77d0_17_DistanceKernel_cu_7dd49032_311422cdist_kernel_cuda_implIdNS1_5distsIdE3infEEEvPT_PKS6_S9_S6_lllll:
        .type           _ZN2at6native55_GLOBAL__N__6c1c77d0_17_DistanceKernel_cu_7dd49032_311422cdist_kernel_cuda_implIdNS1_5distsIdE3infEEEvPT_PKS6_S9_S6_lllll,@function
        .size           _ZN2at6native55_GLOBAL__N__6c1c77d0_17_DistanceKernel_cu_7dd49032_311422cdist_kernel_cuda_implIdNS1_5distsIdE3infEEEvPT_PKS6_S9_S6_lllll,(.L_x_863 - _ZN2at6native55_GLOBAL__N__6c1c77d0_17_DistanceKernel_cu_7dd49032_311422cdist_kernel_cuda_implIdNS1_5distsIdE3infEEEvPT_PKS6_S9_S6_lllll)
        .other          _ZN2at6native55_GLOBAL__N__6c1c77d0_17_DistanceKernel_cu_7dd49032_311422cdist_kernel_cuda_implIdNS1_5distsIdE3infEEEvPT_PKS6_S9_S6_lllll,@"STO_CUDA_ENTRY STV_DEFAULT"
_ZN2at6native55_GLOBAL__N__6c1c77d0_17_DistanceKernel_cu_7dd49032_311422cdist_kernel_cuda_implIdNS1_5distsIdE3infEEEvPT_PKS6_S9_S6_lllll:
[----:B------:R-:W-:Y:S01]  /*0000*/  LDC R1, c[0x0][0x37c] ;  /* 0x0000df00ff017b82 */ /* 0x000fe20000000800 */
[----:B------:R-:W0:Y:S07]  /*0010*/  LDCU UR4, c[0x0][0x3b4] ;  /* 0x00007680ff0477ac */ /* 0x000e2e0008000800 */
[----:B------:R-:W1:Y:S01]  /*0020*/  S2UR UR6, SR_CTAID.X ;  /* 0x00000000000679c3 */ /* 0x000e620000002500 */
[----:B0-----:R-:W-:-:S09]  /*0030*/  UISETP.NE.U32.AND UP0, UPT, UR4, URZ, UPT ;  /* 0x000000ff0400728c */ /* 0x001fd2000bf05070 */
[----:B------:R-:W-:Y:S05]  /*0040*/  BRA.U UP0, `(.L_x_638) ;  /* 0x0000000100607547 */ /* 0x000fea000b800000 */
[----:B------:R-:W0:Y:S01]  /*0050*/  LDC R4, c[0x0][0x3b0] ;  /* 0x0000ec00ff047b82 */ /* 0x000e220000000800 */
[----:B------:R-:W-:Y:S01]  /*0060*/  IMAD.MOV.U32 R15, RZ, RZ, RZ ;  /* 0x000000ffff0f7224 */ /* 0x000fe200078e00ff */
[----:B0-----:R-:W0:Y:S01]  /*0070*/  I2F.U32.RP R0, R4 ;  /* 0x0000000400007306 */ /* 0x001e220000209000 */
[----:B------:R-:W-:-:S07]  /*0080*/  ISETP.NE.U32.AND P2, PT, R4, RZ, PT ;  /* 0x000000ff0400720c */ /* 0x000fce0003f45070 */
[----:B0-----:R-:W0:Y:S02]  /*0090*/  MUFU.RCP R0, R0 ;  /* 0x0000000000007308 */ /* 0x001e240000001000 */
[----:B0-----:R-:W-:-:S06]  /*00a0*/  VIADD R2, R0, 0xffffffe ;  /* 0x0ffffffe00027836 */ /* 0x001fcc0000000000 */
[----:B------:R0:W2:Y:S02]  /*00b0*/  F2I.FTZ.U32.TRUNC.NTZ R3, R2 ;  /* 0x0000000200037305 */ /* 0x0000a4000021f000 */
[----:B0-----:R-:W-:Y:S02]  /*00c0*/  IMAD.MOV.U32 R2, RZ, RZ, RZ ;  /* 0x000000ffff027224 */ /* 0x001fe400078e00ff */
[----:B--2---:R-:W-:-:S04]  /*00d0*/  IMAD.MOV R5, RZ, RZ, -R3 ;  /* 0x000000ffff057224 */ /* 0x004fc800078e0a03 */
[----:B------:R-:W-:-:S04]  /*00e0*/  IMAD R5, R5, R4, RZ ;  /* 0x0000000405057224 */ /* 0x000fc800078e02ff */
[----:B------:R-:W-:-:S04]  /*00f0*/  IMAD.HI.U32 R3, R3, R5, R2 ;  /* 0x0000000503037227 */ /* 0x000fc800078e0002 */
[----:B------:R-:W-:Y:S02]  /*0100*/  IMAD.MOV.U32 R5, RZ, RZ, RZ ;  /* 0x000000ffff057224 */ /* 0x000fe400078e00ff */
[----:B-1----:R-:W-:-:S04]  /*0110*/  IMAD.HI.U32 R14, R3, UR6, RZ ;  /* 0x00000006030e7c27 */ /* 0x002fc8000f8e00ff */
[----:B------:R-:W-:-:S04]  /*0120*/  IMAD.MOV R3, RZ, RZ, -R14 ;  /* 0x000000ffff037224 */ /* 0x000fc800078e0a0e */
[----:B------:R-:W-:-:S05]  /*0130*/  IMAD R3, R4, R3, UR6 ;  /* 0x0000000604037e24 */ /* 0x000fca000f8e0203 */
[----:B------:R-:W-:-:S13]  /*0140*/  ISETP.GE.U32.AND P0, PT, R3, R4, PT ;  /* 0x000000040300720c */ /* 0x000fda0003f06070 */
[----:B------:R-:W-:Y:S02]  /*0150*/  @P0 IMAD.IADD R3, R3, 0x1, -R4 ;  /* 0x0000000103030824 */ /* 0x000fe400078e0a04 */
[----:B------:R-:W-:-:S03]  /*0160*/  @P0 VIADD R14, R14, 0x1 ;  /* 0x000000010e0e0836 */ /* 0x000fc60000000000 */
[----:B------:R-:W-:-:S13]  /*0170*/  ISETP.GE.U32.AND P1, PT, R3, R4, PT ;  /* 0x000000040300720c */ /* 0x000fda0003f26070 */
[----:B------:R-:W-:Y:S01]  /*0180*/  @P1 VIADD R14, R14, 0x1 ;  /* 0x000000010e0e1836 */ /* 0x000fe20000000000 */
[----:B------:R-:W-:-:S05]  /*0190*/  @!P2 LOP3.LUT R14, RZ, R4, RZ, 0x33, !PT ;  /* 0x00000004ff0ea212 */ /* 0x000fca00078e33ff */
[----:B------:R-:W-:-:S04]  /*01a0*/  IMAD.MOV R3, RZ, RZ, -R14 ;  /* 0x000000ffff037224 */ /* 0x000fc800078e0a0e */
[----:B------:R-:W-:Y:S01]  /*01b0*/  IMAD R0, R4, R3, UR6 ;  /* 0x0000000604007e24 */ /* 0x000fe2000f8e0203 */
[----:B------:R-:W-:Y:S06]  /*01c0*/  BRA `(.L_x_639) ;  /* 0x0000000000487947 */ /* 0x000fec0003800000 */
.L_x_638:
[----:B------:R-:W0:Y:S01]  /*01d0*/  LDC R7, c[0x0][0x3b0] ;  /* 0x0000ec00ff077b82 */ /* 0x000e220000000800 */
[----:B-1----:R-:W-:Y:S01]  /*01e0*/  IMAD.U32 R0, RZ, RZ, UR6 ;  /* 0x00000006ff007e24 */ /* 0x002fe2000f8e00ff */
[----:B------:R-:W-:Y:S01]  /*01f0*/  MOV R4, 0x230 ;  /* 0x0000023000047802 */ /* 0x000fe20000000f00 */
[----:B------:R-:W-:-:S05]  /*0200*/  IMAD.MOV.U32 R5, RZ, RZ, RZ ;  /* 0x000000ffff057224 */ /* 0x000fca00078e00ff */
[----:B------:R-:W1:Y:S02]  /*0210*/  LDC R6, c[0x0][0x3b4] ;  /* 0x0000ed00ff067b82 */ /* 0x000e640000000800 */
[----:B01----:R-:W-:Y:S05]  /*0220*/  CALL.REL.NOINC `($__internal_66_$__cuda_sm20_div_s64) ;  /* 0x0000001800207944 */ /* 0x003fea0003c00000 */
[----:B------:R-:W0:Y:S01]  /*0230*/  LDC.64 R8, c[0x0][0x3b0] ;  /* 0x0000ec00ff087b82 */ /* 0x000e220000000a00 */
[----:B------:R-:W-:Y:S01]  /*0240*/  IADD3 R5, P0, PT, RZ, -R6, RZ ;  /* 0x80000006ff057210 */ /* 0x000fe20007f1e0ff */
[----:B------:R-:W-:Y:S01]  /*0250*/  IMAD.MOV.U32 R14, RZ, RZ, R6 ;  /* 0x000000ffff0e7224 */ /* 0x000fe200078e0006 */
[----:B------:R-:W-:Y:S01]  /*0260*/  MOV R2, UR6 ;  /* 0x0000000600027c02 */ /* 0x000fe20008000f00 */
[--C-:B------:R-:W-:Y:S02]  /*0270*/  IMAD.MOV.U32 R15, RZ, RZ, R7.reuse ;  /* 0x000000ffff0f7224 */ /* 0x100fe400078e0007 */
[----:B------:R-:W-:-:S04]  /*0280*/  IMAD.X R3, RZ, RZ, ~R7, P0 ;  /* 0x000000ffff037224 */ /* 0x000fc800000e0e07 */
[-C--:B0-----:R-:W-:Y:S02]  /*0290*/  IMAD R0, R3, R8.reuse, RZ ;  /* 0x0000000803007224 */ /* 0x081fe400078e02ff */
[----:B------:R-:W-:Y:S02]  /*02a0*/  IMAD.MOV.U32 R3, RZ, RZ, RZ ;  /* 0x000000ffff037224 */ /* 0x000fe400078e00ff */
[----:B------:R-:W-:-:S04]  /*02b0*/  IMAD.WIDE.U32 R2, R5, R8, R2 ;  /* 0x0000000805027225 */ /* 0x000fc800078e0002 */
[----:B------:R-:W-:Y:S02]  /*02c0*/  IMAD R5, R5, R9, R0 ;  /* 0x0000000905057224 */ /* 0x000fe400078e0200 */
[----:B------:R-:W-:Y:S02]  /*02d0*/  IMAD.MOV.U32 R0, RZ, RZ, R2 ;  /* 0x000000ffff007224 */ /* 0x000fe400078e0002 */
[----:B------:R-:W-:-:S07]  /*02e0*/  IMAD.IADD R5, R3, 0x1, R5 ;  /* 0x0000000103057824 */ /* 0x000fce00078e0205 */
.L_x_639:
[----:B------:R-:W0:Y:S02]  /*02f0*/  LDCU UR4, c[0x0][0x3a4] ;  /* 0x00007480ff0477ac */ /* 0x000e240008000800 */
        /* <DEDUP_REMOVED lines=22> */
[----:B------:R-:W-:-:S05]  /*0460*/  @!P2 LOP3.LUT R3, RZ, UR4, RZ, 0x33, !PT ;  /* 0x00000004ff03ac12 */ /* 0x000fca000f8e33ff */
[--C-:B------:R-:W-:Y:S02]  /*0470*/  IMAD.MOV R5, RZ, RZ, -R3.reuse ;  /* 0x000000ffff057224 */ /* 0x100fe400078e0a03 */
[----:B------:R-:W-:Y:S02]  /*0480*/  IMAD.MOV.U32 R4, RZ, RZ, R3 ;  /* 0x000000ffff047224 */ /* 0x000fe400078e0003 */
[----:B------:R-:W-:Y:S02]  /*0490*/  IMAD R2, R5, UR4, R0 ;  /* 0x0000000405027c24 */ /* 0x000fe4000f8e0200 */
[----:B------:R-:W-:Y:S01]  /*04a0*/  IMAD.MOV.U32 R5, RZ, RZ, RZ ;  /* 0x000000ffff057224 */ /* 0x000fe200078e00ff */
[----:B------:R-:W-:Y:S06]  /*04b0*/  BRA `(.L_x_641) ;  /* 0x0000000000387947 */ /* 0x000fec0003800000 */
.L_x_640:
[----:B------:R-:W0:Y:S01]  /*04c0*/  LDC R7, c[0x0][0x3a0] ;  /* 0x0000e800ff077b82 */ /* 0x000e220000000800 */
[----:B------:R-:W-:-:S07]  /*04d0*/  MOV R4, 0x500 ;  /* 0x0000050000047802 */ /* 0x000fce0000000f00 */
[----:B------:R-:W1:Y:S02]  /*04e0*/  LDC R6, c[0x0][0x3a4] ;  /* 0x0000e900ff067b82 */ /* 0x000e640000000800 */
[----:B01----:R-:W-:Y:S05]  /*04f0*/  CALL.REL.NOINC `($__internal_66_$__cuda_sm20_div_s64) ;  /* 0x00000014006c7944 */ /* 0x003fea0003c00000 */
[----:B------:R-:W0:Y:S01]  /*0500*/  LDC.64 R10, c[0x0][0x3a0] ;  /* 0x0000e800ff0a7b82 */ /* 0x000e220000000a00 */
[----:B------:R-:W-:Y:S01]  /*0510*/  IADD3 R9, P0, PT, RZ, -R6, RZ ;  /* 0x80000006ff097210 */ /* 0x000fe20007f1e0ff */
[----:B------:R-:W-:-:S04]  /*0520*/  IMAD.MOV.U32 R4, RZ, RZ, R0 ;  /* 0x000000ffff047224 */ /* 0x000fc800078e0000 */
[----:B------:R-:W-:-:S04]  /*0530*/  IMAD.X R3, RZ, RZ, ~R7, P0 ;  /* 0x000000ffff037224 */ /* 0x000fc800000e0e07 */
[-C--:B0-----:R-:W-:Y:S02]  /*0540*/  IMAD R8, R3, R10.reuse, RZ ;  /* 0x0000000a03087224 */ /* 0x081fe400078e02ff */
[----:B------:R-:W-:-:S04]  /*0550*/  IMAD.WIDE.U32 R2, R9, R10, R4 ;  /* 0x0000000a09027225 */ /* 0x000fc800078e0004 */
[----:B------:R-:W-:Y:S02]  /*0560*/  IMAD R9, R9, R11, R8 ;  /* 0x0000000b09097224 */ /* 0x000fe400078e0208 */
[----:B------:R-:W-:Y:S02]  /*0570*/  IMAD.MOV.U32 R4, RZ, RZ, R6 ;  /* 0x000000ffff047224 */ /* 0x000fe400078e0006 */
[----:B------:R-:W-:Y:S02]  /*0580*/  IMAD.IADD R9, R3, 0x1, R9 ;  /* 0x0000000103097824 */ /* 0x000fe400078e0209 */
[----:B------:R-:W-:-:S07]  /*0590*/  IMAD.MOV.U32 R5, RZ, RZ, R7 ;  /* 0x000000ffff057224 */ /* 0x000fce00078e0007 */
.L_x_641:
[----:B------:R-:W0:Y:S01]  /*05a0*/  S2R R3, SR_TID.X ;  /* 0x0000000000037919 */ /* 0x000e220000002100 */
[----:B------:R-:W1:Y:S01]  /*05b0*/  LDCU.64 UR4, c[0x0][0x3b8] ;  /* 0x00007700ff0477ac */ /* 0x000e620008000a00 */
[----:B------:R-:W2:Y:S01]  /*05c0*/  LDC.64 R10, c[0x0][0x3a8] ;  /* 0x0000ea00ff0a7b82 */ /* 0x000ea20000000a00 */
[----:B------:R-:W-:Y:S01]  /*05d0*/  BSSY.RECONVERGENT B0, `(.L_x_642) ;  /* 0x00000eb000007945 */ /* 0x000fe20003800200 */
[----:B------:R-:W-:Y:S01]  /*05e0*/  CS2R R20, SRZ ;  /* 0x0000000000147805 */ /* 0x000fe2000001ff00 */
[----:B------:R-:W3:Y:S01]  /*05f0*/  LDCU.64 UR8, c[0x0][0x3c0] ;  /* 0x00007800ff0877ac */ /* 0x000ee20008000a00 */
[----:B------:R-:W4:Y:S04]  /*0600*/  LDCU.64 UR10, c[0x0][0x390] ;  /* 0x00007200ff0a77ac */ /* 0x000f280008000a00 */
[----:B------:R-:W4:Y:S01]  /*0610*/  LDC R0, c[0x0][0x360] ;  /* 0x0000d800ff007b82 */ /* 0x000f220000000800 */
[----:B-1----:R-:W-:-:S02]  /*0620*/  IMAD R13, R15, UR4, RZ ;  /* 0x000000040f0d7c24 */ /* 0x002fc4000f8e02ff */
[----:B------:R-:W-:-:S04]  /*0630*/  IMAD.WIDE.U32 R6, R14, UR4, RZ ;  /* 0x000000040e067c25 */ /* 0x000fc8000f8e00ff */
[C---:B------:R-:W-:Y:S01]  /*0640*/  IMAD R13, R14.reuse, UR5, R13 ;  /* 0x000000050e0d7c24 */ /* 0x040fe2000f8e020d */
[----:B------:R-:W1:Y:S01]  /*0650*/  LDCU.64 UR4, c[0x0][0x388] ;  /* 0x00007100ff0477ac */ /* 0x000e620008000a00 */
[-C--:B--2---:R-:W-:Y:S02]  /*0660*/  IMAD R9, R9, R10.reuse, RZ ;  /* 0x0000000a09097224 */ /* 0x084fe400078e02ff */
[----:B------:R-:W-:Y:S02]  /*0670*/  IMAD.IADD R7, R7, 0x1, R13 ;  /* 0x0000000107077824 */ /* 0x000fe400078e020d */
[----:B---3--:R-:W-:Y:S01]  /*0680*/  IMAD R13, R15, UR8, RZ ;  /* 0x000000080f0d7c24 */ /* 0x008fe2000f8e02ff */
[-C--:B0-----:R-:W-:Y:S01]  /*0690*/  ISETP.GE.U32.AND P0, PT, R3, R10.reuse, PT ;  /* 0x0000000a0300720c */ /* 0x081fe20003f06070 */
[----:B------:R-:W-:Y:S02]  /*06a0*/  IMAD R5, R5, R10, RZ ;  /* 0x0000000a05057224 */ /* 0x000fe400078e02ff */
[C---:B------:R-:W-:Y:S01]  /*06b0*/  IMAD R13, R14.reuse, UR9, R13 ;  /* 0x000000090e0d7c24 */ /* 0x040fe2000f8e020d */
[-C--:B------:R-:W-:Y:S01]  /*06c0*/  ISETP.GE.AND.EX P0, PT, RZ, R11.reuse, PT, P0 ;  /* 0x0000000bff00720c */ /* 0x080fe20003f06300 */
[----:B------:R-:W-:Y:S01]  /*06d0*/  IMAD.WIDE.U32 R14, R14, UR8, RZ ;  /* 0x000000080e0e7c25 */ /* 0x000fe2000f8e00ff */
[----:B------:R-:W0:Y:S03]  /*06e0*/  LDCU.64 UR8, c[0x0][0x358] ;  /* 0x00006b00ff0877ac */ /* 0x000e260008000a00 */
[----:B------:R-:W-:-:S02]  /*06f0*/  IMAD R19, R2, R11, R9 ;  /* 0x0000000b02137224 */ /* 0x000fc400078e0209 */
[----:B------:R-:W-:-:S04]  /*0700*/  IMAD.WIDE.U32 R16, R2, R10, RZ ;  /* 0x0000000a02107225 */ /* 0x000fc800078e00ff */
[----:B------:R-:W-:Y:S01]  /*0710*/  IMAD R9, R4, R11, R5 ;  /* 0x0000000b04097224 */ /* 0x000fe200078e0205 */
[----:B------:R-:W-:Y:S01]  /*0720*/  IADD3 R25, P1, P2, R16, R14, R3 ;  /* 0x0000000e10197210 */ /* 0x000fe20007a3e003 */
[----:B------:R-:W-:Y:S01]  /*0730*/  IMAD.WIDE.U32 R6, R4, R10, R6 ;  /* 0x0000000a04067225 */ /* 0x000fe200078e0006 */
[----:B------:R-:W-:Y:S02]  /*0740*/  IADD3 R5, PT, PT, R17, R19, RZ ;  /* 0x0000001311057210 */ /* 0x000fe40007ffe0ff */
[----:B----4-:R-:W-:Y:S01]  /*0750*/  LEA R24, P3, R25, UR10, 0x3 ;  /* 0x0000000a19187c11 */ /* 0x010fe2000f8618ff */
[----:B------:R-:W-:Y:S02]  /*0760*/  IMAD.IADD R2, R15, 0x1, R13 ;  /* 0x000000010f027824 */ /* 0x000fe400078e020d */
[----:B------:R-:W-:Y:S02]  /*0770*/  IMAD.SHL.U32 R4, R6, 0x8, RZ ;  /* 0x0000000806047824 */ /* 0x000fe400078e00ff */
[----:B------:R-:W-:Y:S01]  /*0780*/  IMAD.IADD R7, R7, 0x1, R9 ;  /* 0x0000000107077824 */ /* 0x000fe200078e0209 */
[----:B------:R-:W-:-:S02]  /*0790*/  IADD3.X R8, PT, PT, R5, R2, RZ, P1, P2 ;  /* 0x0000000205087210 */ /* 0x000fc40000fe44ff */
[----:B-1----:R-:W-:Y:S02]  /*07a0*/  IADD3 R4, P1, PT, R4, UR4, RZ ;  /* 0x0000000404047c10 */ /* 0x002fe4000ff3e0ff */
[----:B------:R-:W-:Y:S02]  /*07b0*/  SHF.L.U64.HI R6, R6, 0x3, R7 ;  /* 0x0000000306067819 */ /* 0x000fe40000010207 */
[----:B------:R-:W-:Y:S02]  /*07c0*/  LEA.HI.X R25, R25, UR11, R8, 0x3, P3 ;  /* 0x0000000b19197c11 */ /* 0x000fe400098f1c08 */
[----:B------:R-:W-:Y:S01]  /*07d0*/  IADD3.X R6, PT, PT, R6, UR5, RZ, P1, !PT ;  /* 0x0000000506067c10 */ /* 0x000fe20008ffe4ff */
[----:B0-----:R-:W-:Y:S06]  /*07e0*/  @P0 BRA `(.L_x_643) ;  /* 0x0000000c00240947 */ /* 0x001fec0003800000 */
[----:B------:R-:W-:Y:S01]  /*07f0*/  IMAD.WIDE.U32 R20, R3, 0x8, RZ ;  /* 0x0000000803147825 */ /* 0x000fe200078e00ff */
[C---:B------:R-:W-:Y:S01]  /*0800*/  SHF.L.U64.HI R11, R10.reuse, 0x3, R11 ;  /* 0x000000030a0b7819 */ /* 0x040fe2000001020b */
[----:B------:R-:W-:Y:S02]  /*0810*/  BSSY.RECONVERGENT B1, `(.L_x_644) ;  /* 0x000002c000017945 */ /* 0x000fe40003800200 */
[----:B------:R-:W-:Y:S02]  /*0820*/  IMAD.SHL.U32 R7, R10, 0x8, RZ ;  /* 0x000000080a077824 */ /* 0x000fe400078e00ff */
[----:B------:R-:W-:-:S03]  /*0830*/  IMAD.WIDE.U32 R18, R0, 0x8, RZ ;  /* 0x0000000800127825 */ /* 0x000fc600078e00ff */
[-C--:B------:R-:W-:Y:S01]  /*0840*/  IADD3 R27, P0, PT, R7, R4.reuse, RZ ;  /* 0x00000004071b7210 */ /* 0x080fe20007f1e0ff */
[----:B------:R-:W-:Y:S02]  /*0850*/  IMAD.MOV.U32 R9, RZ, RZ, R20 ;  /* 0x000000ffff097224 */ /* 0x000fe400078e0014 */
[----:B------:R-:W-:Y:S02]  /*0860*/  IMAD.MOV.U32 R13, RZ, RZ, R21 ;  /* 0x000000ffff0d7224 */ /* 0x000fe400078e0015 */
[----:B------:R-:W-:Y:S01]  /*0870*/  IMAD.X R28, R11, 0x1, R6, P0 ;  /* 0x000000010b1c7824 */ /* 0x000fe200000e0606 */
[----:B------:R-:W-:-:S04]  /*0880*/  IADD3 R22, P1, P2, R18, R4, R9 ;  /* 0x0000000412167210 */ /* 0x000fc80007a3e009 */
[----:B------:R-:W-:Y:S02]  /*0890*/  IADD3.X R23, PT, PT, R19, R6, R13, P1, P2 ;  /* 0x0000000613177210 */ /* 0x000fe40000fe440d */
[CC--:B------:R-:W-:Y:S02]  /*08a0*/  ISETP.GT.U32.AND P0, PT, R22.reuse, R27.reuse, PT ;  /* 0x0000001b1600720c */ /* 0x0c0fe40003f04070 */
[----:B------:R-:W-:Y:S02]  /*08b0*/  ISETP.GE.U32.AND P1, PT, R22, R27, PT ;  /* 0x0000001b1600720c */ /* 0x000fe40003f26070 */
[CC--:B------:R-:W-:Y:S02]  /*08c0*/  ISETP.GT.U32.AND.EX P0, PT, R23.reuse, R28.reuse, PT, P0 ;  /* 0x0000001c1700720c */ /* 0x0c0fe40003f04100 */
[----:B------:R-:W-:Y:S02]  /*08d0*/  ISETP.GE.U32.AND.EX P1, PT, R23, R28, PT, P1 ;  /* 0x0000001c1700720c */ /* 0x000fe40003f26110 */
[----:B------:R-:W-:-:S02]  /*08e0*/  IADD3 R8, P2, PT, R20, R4, RZ ;  /* 0x0000000414087210 */ /* 0x000fc40007f5e0ff */
[----:B------:R-:W-:Y:S02]  /*08f0*/  SEL R27, R22, R27, P0 ;  /* 0x0000001b161b7207 */ /* 0x000fe40000000000 */
[----:B------:R-:W-:Y:S01]  /*0900*/  SEL R10, RZ, 0x1, P1 ;  /* 0x00000001ff0a7807 */ /* 0x000fe20000800000 */
[----:B------:R-:W-:Y:S01]  /*0910*/  IMAD.X R12, R21, 0x1, R6, P2 ;  /* 0x00000001150c7824 */ /* 0x000fe200010e0606 */
[----:B------:R-:W-:Y:S02]  /*0920*/  SEL R28, R23, R28, P0 ;  /* 0x0000001c171c7207 */ /* 0x000fe40000000000 */
[----:B------:R-:W-:-:S04]  /*0930*/  IADD3 R27, P1, P2, R27, -R22, -R10 ;  /* 0x800000161b1b7210 */ /* 0x000fc80007a3e80a */
[----:B------:R-:W-:-:S04]  /*0940*/  IADD3.X R28, PT, PT, R28, -0x1, ~R23, P1, P2 ;  /* 0xffffffff1c1c7810 */ /* 0x000fc80000fe4c17 */
[----:B------:R-:W-:-:S13]  /*0950*/  ISETP.NE.U32.AND P0, PT, R28, RZ, PT ;  /* 0x000000ff1c00720c */ /* 0x000fda0003f05070 */
        /* <DEDUP_REMOVED lines=19> */
[----:B------:R-:W-:Y:S01]  /*0a90*/  @!P2 LOP3.LUT R20, RZ, R18, RZ, 0x33, !PT ;  /* 0x00000012ff14a212 */ /* 0x000fe200078e33ff */
[----:B------:R-:W-:Y:S06]  /*0aa0*/  BRA `(.L_x_646) ;  /* 0x0000000000087947 */ /* 0x000fec0003800000 */
.L_x_645:
[----:B------:R-:W-:-:S07]  /*0ab0*/  MOV R26, 0xad0 ;  /* 0x00000ad0001a7802 */ /* 0x000fce0000000f00 */
[----:B------:R-:W-:Y:S05]  /*0ac0*/  CALL.REL.NOINC `($__internal_67_$__cuda_sm20_div_u64) ;  /* 0x0000001400547944 */ /* 0x000fea0003c00000 */
.L_x_646:
[----:B------:R-:W-:Y:S05]  /*0ad0*/  BSYNC.RECONVERGENT B1 ;  /* 0x0000000000017941 */ /* 0x000fea0003800200 */
.L_x_644:
[----:B------:R-:W-:Y:S01]  /*0ae0*/  IADD3 R22, P2, PT, R20, R10, RZ ;  /* 0x0000000a14167210 */ /* 0x000fe20007f5e0ff */
[----:B------:R-:W-:Y:S03]  /*0af0*/  BSSY.RECONVERGENT B1, `(.L_x_647) ;  /* 0x0000037000017945 */ /* 0x000fe60003800200 */
[----:B------:R-:W-:Y:S01]  /*0b00*/  LOP3.LUT R10, R22, 0x3, RZ, 0xc0, !PT ;  /* 0x00000003160a7812 */ /* 0x000fe200078ec0ff */
[----:B------:R-:W-:Y:S01]  /*0b10*/  IMAD.X R26, RZ, RZ, R21, P2 ;  /* 0x000000ffff1a7224 */ /* 0x000fe200010e0615 */
[----:B------:R-:W-:Y:S02]  /*0b20*/  CS2R R20, SRZ ;  /* 0x0000000000147805 */ /* 0x000fe4000001ff00 */
[----:B------:R-:W-:Y:S02]  /*0b30*/  ISETP.NE.U32.AND P0, PT, R10, 0x3, PT ;  /* 0x000000030a00780c */ /* 0x000fe40003f05070 */
[----:B------:R-:W-:-:S02]  /*0b40*/  IADD3 R10, P1, PT, R9, R4, RZ ;  /* 0x00000004090a7210 */ /* 0x000fc40007f3e0ff */
[----:B------:R-:W-:-:S03]  /*0b50*/  ISETP.NE.AND.EX P0, PT, RZ, RZ, PT, P0 ;  /* 0x000000ffff00720c */ /* 0x000fc60003f05300 */
[----:B------:R-:W-:-:S10]  /*0b60*/  IMAD.X R23, R13, 0x1, R6, P1 ;  /* 0x000000010d177824 */ /* 0x000fd400008e0606 */
[----:B------:R-:W-:Y:S05]  /*0b70*/  @!P0 BRA `(.L_x_648) ;  /* 0x0000000000b88947 */ /* 0x000fea0003800000 */
[----:B------:R-:W0:Y:S01]  /*0b80*/  LDCU.64 UR4, c[0x0][0x390] ;  /* 0x00007200ff0477ac */ /* 0x000e220008000a00 */
[C---:B------:R-:W-:Y:S01]  /*0b90*/  IMAD.SHL.U32 R15, R16.reuse, 0x8, RZ ;  /* 0x00000008100f7824 */ /* 0x040fe200078e00ff */
[----:B------:R-:W-:Y:S01]  /*0ba0*/  SHF.L.U64.HI R17, R16, 0x3, R5 ;  /* 0x0000000310117819 */ /* 0x000fe20000010205 */
[----:B------:R-:W-:Y:S01]  /*0bb0*/  VIADD R8, R22, 0x1 ;  /* 0x0000000116087836 */ /* 0x000fe20000000000 */
[----:B------:R-:W-:Y:S01]  /*0bc0*/  BSSY.RECONVERGENT B2, `(.L_x_649) ;  /* 0x0000025000027945 */ /* 0x000fe20003800200 */
[----:B------:R-:W-:Y:S02]  /*0bd0*/  CS2R R20, SRZ ;  /* 0x0000000000147805 */ /* 0x000fe4000001ff00 */
[----:B------:R-:W-:Y:S02]  /*0be0*/  LEA R24, P0, R14, R15, 0x3 ;  /* 0x0000000f0e187211 */ /* 0x000fe400078018ff */
[----:B------:R-:W-:Y:S02]  /*0bf0*/  LOP3.LUT R8, R8, 0x3, RZ, 0xc0, !PT ;  /* 0x0000000308087812 */ /* 0x000fe400078ec0ff */
[----:B------:R-:W-:-:S02]  /*0c00*/  LEA.HI.X R2, R14, R17, R2, 0x3, P0 ;  /* 0x000000110e027211 */ /* 0x000fc400000f1c02 */
[----:B------:R-:W-:Y:S02]  /*0c10*/  IADD3 R5, P2, PT, RZ, -R8, RZ ;  /* 0x80000008ff057210 */ /* 0x000fe40007f5e0ff */
[----:B0-----:R-:W-:-:S04]  /*0c20*/  IADD3 R24, P1, PT, R24, UR4, RZ ;  /* 0x0000000418187c10 */ /* 0x001fc8000ff3e0ff */
[----:B------:R-:W-:Y:S01]  /*0c30*/  IADD3.X R30, PT, PT, R2, UR5, RZ, P1, !PT ;  /* 0x00000005021e7c10 */ /* 0x000fe20008ffe4ff */
[----:B------:R-:W-:-:S08]  /*0c40*/  IMAD.X R2, RZ, RZ, -0x1, P2 ;  /* 0xffffffffff027424 */ /* 0x000fd000010e06ff */
.L_x_650:
[----:B------:R-:W-:Y:S01]  /*0c50*/  IADD3 R14, P0, PT, R9, R24, RZ ;  /* 0x00000018090e7210 */ /* 0x000fe20007f1e0ff */
[----:B------:R-:W-:Y:S02]  /*0c60*/  IMAD.MOV.U32 R28, RZ, RZ, R10 ;  /* 0x000000ffff1c7224 */ /* 0x000fe400078e000a */
[----:B------:R-:W-:Y:S02]  /*0c70*/  IMAD.MOV.U32 R29, RZ, RZ, R23 ;  /* 0x000000ffff1d7224 */ /* 0x000fe400078e0017 */
[----:B------:R-:W-:-:S03]  /*0c80*/  IMAD.X R15, R13, 0x1, R30, P0 ;  /* 0x000000010d0f7824 */ /* 0x000fc600000e061e */
[----:B------:R-:W2:Y:S04]  /*0c90*/  LDG.E.64 R16, desc[UR8][R28.64] ;  /* 0x000000081c107981 */ /* 0x000ea8000c1e1b00 */
[----:B------:R-:W2:Y:S01]  /*0ca0*/  LDG.E.64 R14, desc[UR8][R14.64] ;  /* 0x000000080e0e7981 */ /* 0x000ea2000c1e1b00 */
[----:B------:R-:W-:Y:S02]  /*0cb0*/  IADD3 R5, P0, PT, R5, 0x1, RZ ;  /* 0x0000000105057810 */ /* 0x000fe40007f1e0ff */
[----:B------:R-:W-:Y:S02]  /*0cc0*/  IADD3 R10, P2, P3, R18, R4, R9 ;  /* 0x00000004120a7210 */ /* 0x000fe40007b5e009 */
[----:B------:R-:W-:Y:S02]  /*0cd0*/  IADD3.X R2, PT, PT, RZ, R2, RZ, P0, !PT ;  /* 0x00000002ff027210 */ /* 0x000fe400007fe4ff */
[----:B------:R-:W-:-:S02]  /*0ce0*/  ISETP.NE.U32.AND P0, PT, R5, RZ, PT ;  /* 0x000000ff0500720c */ /* 0x000fc40003f05070 */
[----:B------:R-:W-:Y:S02]  /*0cf0*/  IADD3 R9, P4, PT, R18, R9, RZ ;  /* 0x0000000912097210 */ /* 0x000fe40007f9e0ff */
[----:B------:R-:W-:Y:S02]  /*0d00*/  ISETP.NE.AND.EX P0, PT, R2, RZ, PT, P0 ;  /* 0x000000ff0200720c */ /* 0x000fe40003f05300 */
[C-C-:B------:R-:W-:Y:S01]  /*0d10*/  IADD3.X R23, PT, PT, R19.reuse, R6, R13.reuse, P2, P3 ;  /* 0x0000000613177210 */ /* 0x140fe200017e640d */
[----:B------:R-:W-:Y:S01]  /*0d20*/  IMAD.X R13, R19, 0x1, R13, P4 ;  /* 0x00000001130d7824 */ /* 0x000fe200020e060d */
[----:B--2---:R-:W0:-:S15]  /*0d30*/  DADD R16, R16, -R14 ;  /* 0x0000000010107229 */ /* 0x004e1e000000080e */
[----:B------:R-:W-:-:S15]  /*0d40*/  NOP ;  /* 0x0000000000007918 */ /* 0x000fde0000000000 */
[----:B------:R-:W-:-:S15]  /*0d50*/  NOP ;  /* 0x0000000000007918 */ /* 0x000fde0000000000 */
[----:B------:R-:W-:-:S15]  /*0d60*/  NOP ;  /* 0x0000000000007918 */ /* 0x000fde0000000000 */
[----:B------:R-:W-:-:S04]  /*0d70*/  NOP ;  /* 0x0000000000007918 */ /* 0x000fc80000000000 */
[----:B0-----:R-:W-:-:S15]  /*0d80*/  DSETP.GT.AND P1, PT, |R16|, R20, PT ;  /* 0x000000141000722a */ /* 0x001fde0003f24200 */
        /* <DEDUP_REMOVED lines=9> */
.L_x_649:
[----:B------:R-:W-:Y:S01]  /*0e20*/  IADD3 R24, P0, PT, R24, R9, RZ ;  /* 0x0000000918187210 */ /* 0x000fe20007f1e0ff */
[----:B------:R-:W-:Y:S02]  /*0e30*/  IMAD.MOV.U32 R8, RZ, RZ, R10 ;  /* 0x000000ffff087224 */ /* 0x000fe400078e000a */
[----:B------:R-:W-:Y:S02]  /*0e40*/  IMAD.MOV.U32 R12, RZ, RZ, R23 ;  /* 0x000000ffff0c7224 */ /* 0x000fe400078e0017 */
[----:B------:R-:W-:-:S08]  /*0e50*/  IMAD.X R25, R30, 0x1, R13, P0 ;  /* 0x000000011e197824 */ /* 0x000fd000000e060d */
.L_x_648:
[----:B------:R-:W-:Y:S05]  /*0e60*/  BSYNC.RECONVERGENT B1 ;  /* 0x0000000000017941 */ /* 0x000fea0003800200 */
.L_x_647:
[----:B------:R-:W-:-:S04]  /*0e70*/  ISETP.GE.U32.AND P0, PT, R22, 0x3, PT ;  /* 0x000000031600780c */ /* 0x000fc80003f06070 */
[----:B------:R-:W-:-:S13]  /*0e80*/  ISETP.GE.U32.AND.EX P0, PT, R26, RZ, PT, P0 ;  /* 0x000000ff1a00720c */ /* 0x000fda0003f06100 */
[----:B------:R-:W-:Y:S05]  /*0e90*/  @!P0 BRA `(.L_x_643) ;  /* 0x0000000400788947 */ /* 0x000fea0003800000 */
[----:B------:R-:W-:Y:S01]  /*0ea0*/  IADD3 R4, P0, PT, R7, R4, RZ ;  /* 0x0000000407047210 */ /* 0x000fe20007f1e0ff */
[----:B------:R-:W-:Y:S02]  /*0eb0*/  IMAD.MOV.U32 R5, RZ, RZ, RZ ;  /* 0x000000ffff057224 */ /* 0x000fe400078e00ff */
[----:B------:R-:W-:Y:S02]  /*0ec0*/  IMAD.MOV.U32 R2, RZ, RZ, RZ ;  /* 0x000000ffff027224 */ /* 0x000fe400078e00ff */
[----:B------:R-:W-:-:S08]  /*0ed0*/  IMAD.X R11, R11, 0x1, R6, P0 ;  /* 0x000000010b0b7824 */ /* 0x000fd000000e0606 */
.L_x_651:
        /* <DEDUP_REMOVED lines=9> */
[----:B------:R-:W-:-:S05]  /*0f70*/  IMAD.X R15, R19, 0x1, R31, P1 ;  /* 0x00000001130f7824 */ /* 0x000fca00008e061f */
[----:B------:R0:W3:Y:S01]  /*0f80*/  LDG.E.64 R26, desc[UR8][R14.64] ;  /* 0x000000080e1a7981 */ /* 0x0000e2000c1e1b00 */
[----:B--2---:R1:W2:Y:S03]  /*0f90*/  DADD R28, R28, -R16 ;  /* 0x000000001c1c7229 */ /* 0x0042a60000000810 */
[----:B-1----:R-:W3:-:S15]  /*0fa0*/  LDG.E.64 R16, desc[UR8][R6.64] ;  /* 0x0000000806107981 */ /* 0x002ede000c1e1b00 */
[----:B------:R-:W-:-:S15]  /*0fb0*/  NOP ;  /* 0x0000000000007918 */ /* 0x000fde0000000000 */
[----:B------:R-:W-:-:S15]  /*0fc0*/  NOP ;  /* 0x0000000000007918 */ /* 0x000fde0000000000 */
[----:B------:R-:W-:-:S15]  /*0fd0*/  NOP ;  /* 0x0000000000007918 */ /* 0x000fde0000000000 */
[----:B------:R-:W-:-:S01]  /*0fe0*/  NOP ;  /* 0x0000000000007918 */ /* 0x000fc20000000000 */
[----:B--2---:R-:W-:-:S15]  /*0ff0*/  DSETP.GT.AND P0, PT, |R28|, R20, PT ;  /* 0x000000141c00722a */ /* 0x004fde0003f04200 */
[----:B------:R-:W-:-:S15]  /*1000*/  NOP ;  /* 0x0000000000007918 */ /* 0x000fde0000000000 */
[----:B------:R-:W-:-:S15]  /*1010*/  NOP ;  /* 0x0000000000007918 */ /* 0x000fde0000000000 */
[----:B------:R-:W-:-:S15]  /*1020*/  NOP ;  /* 0x0000000000007918 */ /* 0x000fde0000000000 */
[----:B------:R-:W-:-:S04]  /*1030*/  NOP ;  /* 0x0000000000007918 */ /* 0x000fc80000000000 */
[----:B------:R-:W1:Y:S02]  /*1040*/  DADD R28, -RZ, |R28| ;  /* 0x00000000ff1c7229 */ /* 0x000e64000000051c */
[----:B-1----:R-:W-:Y:S02]  /*1050*/  FSEL R20, R28, R20, P0 ;  /* 0x000000141c147208 */ /* 0x002fe40000000000 */
[C---:B------:R-:W-:Y:S02]  /*1060*/  IADD3 R28, P1, PT, R18.reuse, R14, RZ ;  /* 0x0000000e121c7210 */ /* 0x040fe40007f3e0ff */
[----:B------:R-:W-:Y:S02]  /*1070*/  FSEL R21, R29, R21, P0 ;  /* 0x000000151d157208 */ /* 0x000fe40000000000 */
[----:B0-----:R-:W-:Y:S01]  /*1080*/  IADD3 R14, P2, PT, R18, R28, RZ ;  /* 0x0000001c120e7210 */ /* 0x001fe20007f5e0ff */
[----:B------:R-:W-:-:S04]  /*1090*/  IMAD.X R29, R19, 0x1, R15, P1 ;  /* 0x00000001131d7824 */ /* 0x000fc800008e060f */
[----:B------:R-:W-:Y:S02]  /*10a0*/  IMAD.X R15, R19, 0x1, R29, P2 ;  /* 0x00000001130f7824 */ /* 0x000fe400010e061d */
[----:B------:R-:W2:Y:S04]  /*10b0*/  LDG.E.64 R28, desc[UR8][R28.64] ;  /* 0x000000081c1c7981 */ /* 0x000ea8000c1e1b00 */
[----:B------:R-:W4:-:S15]  /*10c0*/  LDG.E.64 R14, desc[UR8][R14.64] ;  /* 0x000000080e0e7981 */ /* 0x000f1e000c1e1b00 */
[----:B------:R-:W-:-:S15]  /*10d0*/  NOP ;  /* 0x0000000000007918 */ /* 0x000fde0000000000 */
[----:B------:R-:W-:-:S15]  /*10e0*/  NOP ;  /* 0x0000000000007918 */ /* 0x000fde0000000000 */
[----:B---3--:R0:W1:Y:S02]  /*10f0*/  DADD R16, R16, -R26 ;  /* 0x0000000010107229 */ /* 0x008064000000081a */
[----:B0-----:R-:W-:-:S04]  /*1100*/  IADD3 R26, P0, PT, R18, R6, RZ ;  /* 0x00000006121a7210 */ /* 0x001fc80007f1e0ff */
[----:B------:R-:W-:Y:S02]  /*1110*/  IADD3.X R27, PT, PT, R19, R7, RZ, P0, !PT ;  /* 0x00000007131b7210 */ /* 0x000fe400007fe4ff */
[----:B------:R-:W-:-:S05]  /*1120*/  IADD3 R6, P1, PT, R18, R26, RZ ;  /* 0x0000001a12067210 */ /* 0x000fca0007f3e0ff */
[----:B------:R-:W-:Y:S02]  /*1130*/  IMAD.X R7, R19, 0x1, R27, P1 ;  /* 0x0000000113077824 */ /* 0x000fe400008e061b */
[----:B------:R-:W2:Y:S04]  /*1140*/  LDG.E.64 R26, desc[UR8][R26.64] ;  /* 0x000000081a1a7981 */ /* 0x000ea8000c1e1b00 */
[----:B------:R-:W4:-:S15]  /*1150*/  LDG.E.64 R6, desc[UR8][R6.64] ;  /* 0x0000000806067981 */ /* 0x000f1e000c1e1b00 */
[----:B------:R-:W-:-:S15]  /*1160*/  NOP ;  /* 0x0000000000007918 */ /* 0x000fde0000000000 */
[----:B------:R-:W-:-:S15]  /*1170*/  NOP ;  /* 0x0000000000007918 */ /* 0x000fde0000000000 */
[----:B-1----:R-:W-:-:S15]  /*1180*/  DSETP.GT.AND P0, PT, |R16|, R20, PT ;  /* 0x000000141000722a */ /* 0x002fde0003f04200 */
[----:B------:R-:W-:-:S15]  /*1190*/  NOP ;  /* 0x0000000000007918 */ /* 0x000fde0000000000 */
[----:B------:R-:W-:-:S15]  /*11a0*/  NOP ;  /* 0x0000000000007918 */ /* 0x000fde0000000000 */
[----:B------:R-:W-:-:S15]  /*11b0*/  NOP ;  /* 0x0000000000007918 */ /* 0x000fde0000000000 */
[----:B------:R-:W-:-:S04]  /*11c0*/  NOP ;  /* 0x0000000000007918 */ /* 0x000fc80000000000 */
[----:B------:R-:W0:Y:S02]  /*11d0*/  DADD R34, -RZ, |R16| ;  /* 0x00000000ff227229 */ /* 0x000e240000000510 */
[----:B0-----:R-:W-:Y:S02]  /*11e0*/  FSEL R20, R34, R20, P0 ;  /* 0x0000001422147208 */ /* 0x001fe40000000000 */
[----:B------:R-:W-:-:S15]  /*11f0*/  FSEL R21, R35, R21, P0 ;  /* 0x0000001523157208 */ /* 0x000fde0000000000 */
[----:B------:R-:W-:-:S15]  /*1200*/  NOP ;  /* 0x0000000000007918 */ /* 0x000fde0000000000 */
[----:B------:R-:W-:-:S15]  /*1210*/  NOP ;  /* 0x0000000000007918 */ /* 0x000fde0000000000 */
[----:B------:R-:W-:-:S15]  /*1220*/  NOP ;  /* 0x0000000000007918 */ /* 0x000fde0000000000 */
[----:B----4-:R0:W-:Y:S02]  /*1230*/  DADD R32, R6, -R14 ;  /* 0x0000000006207229 */ /* 0x0101e4000000080e */
[----:B0-----:R-:W-:Y:S02]  /*1240*/  IMAD.MOV.U32 R6, RZ, RZ, R5 ;  /* 0x000000ffff067224 */ /* 0x001fe400078e0005 */
[----:B------:R-:W-:Y:S02]  /*1250*/  IMAD.MOV.U32 R7, RZ, RZ, R2 ;  /* 0x000000ffff077224 */ /* 0x000fe400078e0002 */
[----:B------:R-:W-:-:S03]  /*1260*/  IMAD.WIDE.U32 R6, R0, 0x20, R6 ;  /* 0x0000002000067825 */ /* 0x000fc600078e0006 */
[----:B------:R-:W-:-:S04]  /*1270*/  IADD3 R5, P2, PT, R6, R8, RZ ;  /* 0x0000000806057210 */ /* 0x000fc80007f5e0ff */
[----:B------:R-:W-:Y:S01]  /*1280*/  ISETP.GE.U32.AND P0, PT, R5, R4, PT ;  /* 0x000000040500720c */ /* 0x000fe20003f06070 */
[----:B------:R-:W-:-:S05]  /*1290*/  IMAD.X R2, R7, 0x1, R12, P2 ;  /* 0x0000000107027824 */ /* 0x000fca00010e060c */
[----:B------:R-:W-:Y:S01]  /*12a0*/  ISETP.GE.U32.AND.EX P0, PT, R2, R11, PT, P0 ;  /* 0x0000000b0200720c */ /* 0x000fe20003f06100 */
[----:B------:R-:W-:Y:S02]  /*12b0*/  IMAD.MOV.U32 R5, RZ, RZ, R6 ;  /* 0x000000ffff057224 */ /* 0x000fe400078e0006 */
[----:B------:R-:W-:-:S15]  /*12c0*/  IMAD.MOV.U32 R2, RZ, RZ, R7 ;  /* 0x000000ffff027224 */ /* 0x000fde00078e0007 */
[----:B------:R-:W-:-:S15]  /*12d0*/  NOP ;  /* 0x0000000000007918 */ /* 0x000fde0000000000 */
[----:B------:R-:W-:-:S12]  /*12e0*/  NOP ;  /* 0x0000000000007918 */ /* 0x000fd80000000000 */
        /* <DEDUP_REMOVED lines=11> */
[----:B0-----:R-:W-:Y:S02]  /*13a0*/  FSEL R14, R16, R20, P1 ;  /* 0x00000014100e7208 */ /* 0x001fe40000800000 */
[----:B------:R-:W-:-:S15]  /*13b0*/  FSEL R15, R17, R21, P1 ;  /* 0x00000015110f7208 */ /* 0x000fde0000800000 */
[----:B------:R-:W-:-:S15]  /*13c0*/  NOP ;  /* 0x0000000000007918 */ /* 0x000fde0000000000 */
[----:B------:R-:W-:-:S15]  /*13d0*/  NOP ;  /* 0x0000000000007918 */ /* 0x000fde0000000000 */
[----:B------:R-:W-:-:S15]  /*13e0*/  NOP ;  /* 0x0000000000007918 */ /* 0x000fde0000000000 */
        /* <DEDUP_REMOVED lines=9> */
.L_x_643:
[----:B------:R-:W-:Y:S05]  /*1480*/  BSYNC.RECONVERGENT B0 ;  /* 0x0000000000007941 */ /* 0x000fea0003800200 */
.L_x_642:
[----:B------:R-:W-:Y:S01]  /*1490*/  SHFL.DOWN PT, R5, R21, 0x10, 0x1f ;  /* 0x0a001f0015057f89 */ /* 0x000fe200000e0000 */
[----:B------:R-:W-:Y:S01]  /*14a0*/  SHF.R.U32.HI R2, RZ, 0x5, R0 ;  /* 0x00000005ff027819 */ /* 0x000fe20000011600 */
[----:B------:R-:W-:Y:S01]  /*14b0*/  BAR.SYNC.DEFER_BLOCKING 0x0 ;  /* 0x0000000000007b1d */ /* 0x000fe20000010000 */
[C---:B------:R-:W-:Y:S02]  /*14c0*/  LOP3.LUT P1, R0, R3.reuse, 0x1f, RZ, 0xc0, !PT ;  /* 0x0000001f03007812 */ /* 0x040fe4000782c0ff */
[----:B------:R-:W-:-:S03]  /*14d0*/  ISETP.GE.U32.AND P2, PT, R3, R2, PT ;  /* 0x000000020300720c */ /* 0x000fc60003f46070 */
[----:B------:R-:W0:Y:S08]  /*14e0*/  SHFL.DOWN PT, R4, R20, 0x10, 0x1f ;  /* 0x0a001f0014047f89 */ /* 0x000e3000000e0000 */
[----:B------:R-:W-:Y:S02]  /*14f0*/  @!P1 MOV R2, 0x400 ;  /* 0x0000040000029802 */ /* 0x000fe40000000f00 */
[----:B------:R-:W1:Y:S01]  /*1500*/  @!P2 S2R R13, SR_CgaCtaId ;  /* 0x00000000000da919 */ /* 0x000e620000008800 */
[----:B0-----:R-:W0:Y:S02]  /*1510*/  DSETP.GT.AND P0, PT, R4, R20, PT ;  /* 0x000000140400722a */ /* 0x001e240003f04000 */
[----:B0-----:R-:W-:-:S02]  /*1520*/  FSEL R7, R5, R21, P0 ;  /* 0x0000001505077208 */ /* 0x001fc40000000000 */
        /* <DEDUP_REMOVED lines=19> */
[----:B------:R-:W-:Y:S03]  /*1660*/  SHFL.DOWN PT, R5, R11, 0x2, 0x1f ;  /* 0x08401f000b057f89 */ /* 0x000fe600000e0000 */
[----:B-1----:R-:W-:Y:S01]  /*1670*/  @!P2 LEA R13, R13, R8, 0x18 ;  /* 0x000000080d0da211 */ /* 0x002fe200078ec0ff */
[----:B------:R-:W1:Y:S04]  /*1680*/  SHFL.DOWN PT, R4, R10, 0x2, 0x1f ;  /* 0x08401f000a047f89 */ /* 0x000e6800000e0000 */
[----:B------:R-:W-:Y:S01]  /*1690*/  @!P2 IMAD R0, R0, 0x8, R13 ;  /* 0x000000080000a824 */ /* 0x000fe200078e020d */
[----:B0-----:R-:W-:-:S15]  /*16a0*/  @!P1 LEA R2, R9, R2, 0x18 ;  /* 0x0000000209029211 */ /* 0x001fde00078ec0ff */
[----:B------:R-:W-:-:S15]  /*16b0*/  NOP ;  /* 0x0000000000007918 */ /* 0x000fde0000000000 */
[----:B------:R-:W-:-:S15]  /*16c0*/  NOP ;  /* 0x0000000000007918 */ /* 0x000fde0000000000 */
[----:B------:R-:W-:-:S03]  /*16d0*/  NOP ;  /* 0x0000000000007918 */ /* 0x000fc60000000000 */
[----:B-1----:R-:W0:Y:S02]  /*16e0*/  DSETP.GT.AND P0, PT, R4, R10, PT ;  /* 0x0000000a0400722a */ /* 0x002e240003f04000 */
[----:B0-----:R-:W-:Y:S02]  /*16f0*/  FSEL R7, R5, R11, P0 ;  /* 0x0000000b05077208 */ /* 0x001fe40000000000 */
[----:B------:R-:W-:Y:S02]  /*1700*/  FSEL R6, R4, R10, P0 ;  /* 0x0000000a04067208 */ /* 0x000fe40000000000 */
[----:B------:R-:W-:Y:S01]  /*1710*/  @!P1 LEA.HI R11, R3, R2, RZ, 0x1e ;  /* 0x00000002030b9211 */ /* 0x000fe200078ff0ff */
[----:B------:R-:W-:Y:S04]  /*1720*/  SHFL.DOWN PT, R5, R7, 0x1, 0x1f ;  /* 0x08201f0007057f89 */ /* 0x000fe800000e0000 */
[----:B------:R-:W0:-:S15]  /*1730*/  SHFL.DOWN PT, R4, R6, 0x1, 0x1f ;  /* 0x08201f0006047f89 */ /* 0x000e1e00000e0000 */
[----:B------:R-:W-:-:S15]  /*1740*/  NOP ;  /* 0x0000000000007918 */ /* 0x000fde0000000000 */
[----:B------:R-:W-:-:S15]  /*1750*/  NOP ;  /* 0x0000000000007918 */ /* 0x000fde0000000000 */
[----:B------:R-:W-:-:S08]  /*1760*/  NOP ;  /* 0x0000000000007918 */ /* 0x000fd00000000000 */
        /* <DEDUP_REMOVED lines=52> */
        .weak           $__internal_66_$__cuda_sm20_div_s64
        .type           $__internal_66_$__cuda_sm20_div_s64,@function
        .size           $__internal_66_$__cuda_sm20_div_s64,($__internal_67_$__cuda_sm20_div_u64 - $__internal_66_$__cuda_sm20_div_s64)
$__internal_66_$__cuda_sm20_div_s64:
[-C--:B------:R-:W-:Y:S02]  /*1ab0*/  IADD3 R2, P1, PT, RZ, -R7.reuse, RZ ;  /* 0x80000007ff027210 */ /* 0x080fe40007f3e0ff */
[----:B------:R-:W-:Y:S02]  /*1ac0*/  ISETP.GE.AND P0, PT, R6, RZ, PT ;  /* 0x000000ff0600720c */ /* 0x000fe40003f06270 */
[-C--:B------:R-:W-:Y:S02]  /*1ad0*/  IADD3.X R3, PT, PT, RZ, ~R6.reuse, RZ, P1, !PT ;  /* 0x80000006ff037210 */ /* 0x080fe40000ffe4ff */
[----:B------:R-:W-:Y:S02]  /*1ae0*/  SEL R2, R2, R7, !P0 ;  /* 0x0000000702027207 */ /* 0x000fe40004000000 */
[----:B------:R-:W-:Y:S02]  /*1af0*/  SEL R3, R3, R6, !P0 ;  /* 0x0000000603037207 */ /* 0x000fe40004000000 */
[----:B------:R-:W-:-:S02]  /*1b00*/  ISETP.GE.AND P3, PT, R5, RZ, PT ;  /* 0x000000ff0500720c */ /* 0x000fc40003f66270 */
        /* <DEDUP_REMOVED lines=17> */
[----:B------:R-:W-:-:S05]  /*1c20*/  IMAD.HI.U32 R10, P1, R9, R13, R10 ;  /* 0x0000000d090a7227 */ /* 0x000fca000782000a */
[----:B------:R-:W-:Y:S01]  /*1c30*/  IADD3 R11, P2, PT, R19, R10, RZ ;  /* 0x0000000a130b7210 */ /* 0x000fe20007f5e0ff */
[----:B------:R-:W-:Y:S01]  /*1c40*/  IMAD.X R10, R17, 0x1, R9, P0 ;  /* 0x00000001110a7824 */ /* 0x000fe200000e0609 */
[----:B------:R-:W-:-:S03]  /*1c50*/  IADD3 R19, P4, PT, RZ, -R0, RZ ;  /* 0x80000000ff137210 */ /* 0x000fc60007f9e0ff */
[----:B------:R-:W-:Y:S01]  /*1c60*/  IMAD.WIDE.U32 R8, R11, R2, RZ ;  /* 0x000000020b087225 */ /* 0x000fe200078e00ff */
[----:B------:R-:W-:Y:S02]  /*1c70*/  IADD3.X R13, PT, PT, RZ, RZ, R10, P2, P1 ;  /* 0x000000ffff0d7210 */ /* 0x000fe400017e240a */
[----:B------:R-:W-:Y:S01]  /*1c80*/  SEL R19, R19, R0, !P3 ;  /* 0x0000000013137207 */ /* 0x000fe20005800000 */
[----:B------:R-:W-:Y:S01]  /*1c90*/  IMAD R9, R11, R3, R9 ;  /* 0x000000030b097224 */ /* 0x000fe200078e0209 */
[----:B------:R-:W-:Y:S01]  /*1ca0*/  IADD3 R17, P0, PT, RZ, -R8, RZ ;  /* 0x80000008ff117210 */ /* 0x000fe20007f1e0ff */
[----:B------:R-:W-:Y:S02]  /*1cb0*/  IMAD.X R12, RZ, RZ, ~R5, P4 ;  /* 0x000000ffff0c7224 */ /* 0x000fe400020e0e05 */
[----:B------:R-:W-:Y:S02]  /*1cc0*/  IMAD R9, R13, R2, R9 ;  /* 0x000000020d097224 */ /* 0x000fe400078e0209 */
[----:B------:R-:W-:Y:S01]  /*1cd0*/  IMAD.HI.U32 R10, R11, R17, RZ ;  /* 0x000000110b0a7227 */ /* 0x000fe200078e00ff */
[----:B------:R-:W-:-:S03]  /*1ce0*/  SEL R12, R12, R5, !P3 ;  /* 0x000000050c0c7207 */ /* 0x000fc60005800000 */
[----:B------:R-:W-:Y:S02]  /*1cf0*/  IMAD.X R8, RZ, RZ, ~R9, P0 ;  /* 0x000000ffff087224 */ /* 0x000fe400000e0e09 */
[----:B------:R-:W-:Y:S02]  /*1d00*/  IMAD.MOV.U32 R9, RZ, RZ, RZ ;  /* 0x000000ffff097224 */ /* 0x000fe400078e00ff */
[----:B------:R-:W-:-:S04]  /*1d10*/  IMAD.WIDE.U32 R10, P0, R11, R8, R10 ;  /* 0x000000080b0a7225 */ /* 0x000fc8000780000a */
[----:B------:R-:W-:-:S04]  /*1d20*/  IMAD.HI.U32 R11, P1, R13, R17, R10 ;  /* 0x000000110d0b7227 */ /* 0x000fc8000782000a */
[CC--:B------:R-:W-:Y:S02]  /*1d30*/  IMAD R10, R13.reuse, R8.reuse, RZ ;  /* 0x000000080d0a7224 */ /* 0x0c0fe400078e02ff */
[----:B------:R-:W-:-:S03]  /*1d40*/  IMAD.HI.U32 R8, R13, R8, RZ ;  /* 0x000000080d087227 */ /* 0x000fc600078e00ff */
[----:B------:R-:W-:Y:S01]  /*1d50*/  IADD3 R11, P2, PT, R10, R11, RZ ;  /* 0x0000000b0a0b7210 */ /* 0x000fe20007f5e0ff */
[----:B------:R-:W-:-:S04]  /*1d60*/  IMAD.X R13, R8, 0x1, R13, P0 ;  /* 0x00000001080d7824 */ /* 0x000fc800000e060d */
        /* <DEDUP_REMOVED lines=42> */
[----:B------:R-:W-:Y:S06]  /*2010*/  RET.REL.NODEC R2 `(_ZN2at6native55_GLOBAL__N__6c1c77d0_17_DistanceKernel_cu_7dd49032_311422cdist_kernel_cuda_implIdNS1_5distsIdE3infEEEvPT_PKS6_S9_S6_lllll) ;  /* 0xffffffdc02f87950 */ /* 0x000fec0003c3ffff */
        .weak           $__internal_67_$__cuda_sm20_div_u64
        .type           $__internal_67_$__cuda_sm20_div_u64,@function
        .size           $__internal_67_$__cuda_sm20_div_u64,(.L_x_863 - $__internal_67_$__cuda_sm20_div_u64)
$__internal_67_$__cuda_sm20_div_u64:
        /* <DEDUP_REMOVED lines=14> */
[----:B------:R-:W-:-:S04]  /*2100*/  IMAD.HI.U32 R29, R21, R33, RZ ;  /* 0x00000021151d7227 */ /* 0x000fc800078e00ff */
[----:B------:R-:W-:-:S04]  /*2110*/  IMAD.WIDE.U32 R22, P0, R20, R33, R22 ;  /* 0x0000002114167225 */ /* 0x000fc80007800016 */
[----:B------:R-:W-:Y:S02]  /*2120*/  IMAD.X R29, R29, 0x1, R21, P0 ;  /* 0x000000011d1d7824 */ /* 0x000fe400000e0615 */
[----:B------:R-:W-:-:S04]  /*2130*/  IMAD.HI.U32 R22, P1, R21, R31, R22 ;  /* 0x0000001f15167227 */ /* 0x000fc80007820016 */
[----:B------:R-:W-:-:S05]  /*2140*/  IMAD R21, R21, R33, RZ ;  /* 0x0000002115157224 */ /* 0x000fca00078e02ff */
[----:B------:R-:W-:-:S04]  /*2150*/  IADD3 R21, P0, PT, R21, R22, RZ ;  /* 0x0000001615157210 */ /* 0x000fc80007f1e0ff */
[----:B------:R-:W-:Y:S01]  /*2160*/  IADD3.X R29, PT, PT, RZ, RZ, R29, P0, P1 ;  /* 0x000000ffff1d7210 */ /* 0x000fe200007e241d */
[----:B------:R-:W-:-:S04]  /*2170*/  IMAD.WIDE.U32 R22, R21, R18, RZ ;  /* 0x0000001215167225 */ /* 0x000fc800078e00ff */
[----:B------:R-:W-:Y:S01]  /*2180*/  IMAD R20, R21, R19, R23 ;  /* 0x0000001315147224 */ /* 0x000fe200078e0217 */
[----:B------:R-:W-:-:S03]  /*2190*/  IADD3 R23, P0, PT, RZ, -R22, RZ ;  /* 0x80000016ff177210 */ /* 0x000fc60007f1e0ff */
[----:B------:R-:W-:-:S05]  /*21a0*/  IMAD R20, R29, R18, R20 ;  /* 0x000000121d147224 */ /* 0x000fca00078e0214 */
[----:B------:R-:W-:Y:S01]  /*21b0*/  IADD3.X R30, PT, PT, RZ, ~R20, RZ, P0, !PT ;  /* 0x80000014ff1e7210 */ /* 0x000fe200007fe4ff */
[----:B------:R-:W-:-:S04]  /*21c0*/  IMAD.HI.U32 R20, R21, R23, RZ ;  /* 0x0000001715147227 */ /* 0x000fc800078e00ff */
[----:B------:R-:W-:-:S04]  /*21d0*/  IMAD.HI.U32 R22, R29, R30, RZ ;  /* 0x0000001e1d167227 */ /* 0x000fc800078e00ff */
[----:B------:R-:W-:-:S04]  /*21e0*/  IMAD.WIDE.U32 R20, P0, R21, R30, R20 ;  /* 0x0000001e15147225 */ /* 0x000fc80007800014 */
[----:B------:R-:W-:Y:S02]  /*21f0*/  IMAD.X R22, R22, 0x1, R29, P0 ;  /* 0x0000000116167824 */ /* 0x000fe400000e061d */
[----:B------:R-:W-:-:S04]  /*2200*/  IMAD.HI.U32 R20, P1, R29, R23, R20 ;  /* 0x000000171d147227 */ /* 0x000fc80007820014 */
[----:B------:R-:W-:Y:S02]  /*2210*/  IMAD R23, R29, R30, RZ ;  /* 0x0000001e1d177224 */ /* 0x000fe400078e02ff */
[----:B------:R-:W-:-:S03]  /*2220*/  IMAD.MOV.U32 R21, RZ, RZ, RZ ;  /* 0x000000ffff157224 */ /* 0x000fc600078e00ff */
[----:B------:R-:W-:-:S04]  /*2230*/  IADD3 R23, P0, PT, R23, R20, RZ ;  /* 0x0000001417177210 */ /* 0x000fc80007f1e0ff */
[----:B------:R-:W-:Y:S01]  /*2240*/  IADD3.X R29, PT, PT, RZ, RZ, R22, P0, P1 ;  /* 0x000000ffff1d7210 */ /* 0x000fe200007e2416 */
[----:B------:R-:W-:-:S04]  /*2250*/  IMAD.HI.U32 R20, R23, R27, RZ ;  /* 0x0000001b17147227 */ /* 0x000fc800078e00ff */
[----:B------:R-:W-:-:S04]  /*2260*/  IMAD.WIDE.U32 R20, R23, R28, R20 ;  /* 0x0000001c17147225 */ /* 0x000fc800078e0014 */
[C---:B------:R-:W-:Y:S02]  /*2270*/  IMAD R23, R29.reuse, R28, RZ ;  /* 0x0000001c1d177224 */ /* 0x040fe400078e02ff */
[----:B------:R-:W-:-:S05]  /*2280*/  IMAD.HI.U32 R20, P0, R29, R27, R20 ;  /* 0x0000001b1d147227 */ /* 0x000fca0007800014 */
[----:B------:R-:W-:-:S05]  /*2290*/  IADD3 R23, P1, PT, R23, R20, RZ ;  /* 0x0000001417177210 */ /* 0x000fca0007f3e0ff */
[----:B------:R-:W-:-:S04]  /*22a0*/  IMAD.WIDE.U32 R20, R23, R18, RZ ;  /* 0x0000001217147225 */ /* 0x000fc800078e00ff */
[----:B------:R-:W-:Y:S01]  /*22b0*/  IMAD R22, R23, R19, R21 ;  /* 0x0000001317167224 */ /* 0x000fe200078e0215 */
[----:B------:R-:W-:Y:S01]  /*22c0*/  IADD3 R31, P2, PT, -R20, R27, RZ ;  /* 0x0000001b141f7210 */ /* 0x000fe20007f5e1ff */
[----:B------:R-:W-:-:S04]  /*22d0*/  IMAD.HI.U32 R20, R29, R28, RZ ;  /* 0x0000001c1d147227 */ /* 0x000fc800078e00ff */
[----:B------:R-:W-:Y:S01]  /*22e0*/  IMAD.X R20, RZ, RZ, R20, P0 ;  /* 0x000000ffff147224 */ /* 0x000fe200000e0614 */
[----:B------:R-:W-:-:S03]  /*22f0*/  ISETP.GE.U32.AND P0, PT, R31, R18, PT ;  /* 0x000000121f00720c */ /* 0x000fc60003f06070 */
[----:B------:R-:W-:-:S04]  /*2300*/  IMAD.X R21, RZ, RZ, R20, P1 ;  /* 0x000000ffff157224 */ /* 0x000fc800008e0614 */
[----:B------:R-:W-:-:S04]  /*2310*/  IMAD R27, R21, R18, R22 ;  /* 0x00000012151b7224 */ /* 0x000fc800078e0216 */
[----:B------:R-:W-:Y:S01]  /*2320*/  IMAD.X R29, R28, 0x1, ~R27, P2 ;  /* 0x000000011c1d7824 */ /* 0x000fe200010e0e1b */
[----:B------:R-:W-:-:S04]  /*2330*/  IADD3 R27, P2, PT, -R18, R31, RZ ;  /* 0x0000001f121b7210 */ /* 0x000fc80007f5e1ff */
[----:B------:R-:W-:-:S04]  /*2340*/  ISETP.GE.U32.AND.EX P0, PT, R29, R19, PT, P0 ;  /* 0x000000131d00720c */ /* 0x000fc80003f06100 */
[----:B------:R-:W-:-:S04]  /*2350*/  SEL R27, R27, R31, P0 ;  /* 0x0000001f1b1b7207 */ /* 0x000fc80000000000 */
[----:B------:R-:W-:Y:S01]  /*2360*/  ISETP.GE.U32.AND P1, PT, R27, R18, PT ;  /* 0x000000121b00720c */ /* 0x000fe20003f26070 */
[----:B------:R-:W-:Y:S01]  /*2370*/  IMAD.X R27, R29, 0x1, ~R19, P2 ;  /* 0x000000011d1b7824 */ /* 0x000fe200010e0e13 */
[----:B------:R-:W-:-:S04]  /*2380*/  IADD3 R20, P2, PT, R23, 0x1, RZ ;  /* 0x0000000117147810 */ /* 0x000fc80007f5e0ff */
[----:B------:R-:W-:Y:S01]  /*2390*/  SEL R23, R20, R23, P0 ;  /* 0x0000001714177207 */ /* 0x000fe20000000000 */
[----:B------:R-:W-:Y:S01]  /*23a0*/  IMAD.X R22, RZ, RZ, R21, P2 ;  /* 0x000000ffff167224 */ /* 0x000fe200010e0615 */
[----:B------:R-:W-:Y:S02]  /*23b0*/  SEL R27, R27, R29, P0 ;  /* 0x0000001d1b1b7207 */ /* 0x000fe40000000000 */
[----:B------:R-:W-:Y:S02]  /*23c0*/  IADD3 R20, P2, PT, R23, 0x1, RZ ;  /* 0x0000000117147810 */ /* 0x000fe40007f5e0ff */
[----:B------:R-:W-:Y:S02]  /*23d0*/  SEL R22, R22, R21, P0 ;  /* 0x0000001516167207 */ /* 0x000fe40000000000 */
[----:B------:R-:W-:Y:S01]  /*23e0*/  ISETP.GE.U32.AND.EX P1, PT, R27, R19, PT, P1 ;  /* 0x000000131b00720c */ /* 0x000fe20003f26110 */
[----:B------:R-:W-:Y:S01]  /*23f0*/  IMAD.MOV.U32 R27, RZ, RZ, 0x0 ;  /* 0x00000000ff1b7424 */ /* 0x000fe200078e00ff */
[----:B------:R-:W-:Y:S01]  /*2400*/  ISETP.NE.U32.AND P0, PT, R18, RZ, PT ;  /* 0x000000ff1200720c */ /* 0x000fe20003f05070 */
[----:B------:R-:W-:Y:S01]  /*2410*/  IMAD.X R21, RZ, RZ, R22, P2 ;  /* 0x000000ffff157224 */ /* 0x000fe200010e0616 */
[----:B------:R-:W-:-:S02]  /*2420*/  SEL R20, R20, R23, P1 ;  /* 0x0000001714147207 */ /* 0x000fc40000800000 */
[----:B------:R-:W-:Y:S02]  /*2430*/  ISETP.NE.AND.EX P0, PT, R19, RZ, PT, P0 ;  /* 0x000000ff1300720c */ /* 0x000fe40003f05300 */
[----:B------:R-:W-:Y:S02]  /*2440*/  SEL R21, R21, R22, P1 ;  /* 0x0000001615157207 */ /* 0x000fe40000800000 */
[----:B------:R-:W-:Y:S02]  /*2450*/  SEL R20, R20, 0xffffffff, P0 ;  /* 0xffffffff14147807 */ /* 0x000fe40000000000 */
[----:B------:R-:W-:Y:S01]  /*2460*/  SEL R21, R21, 0xffffffff, P0 ;  /* 0xffffffff15157807 */ /* 0x000fe20000000000 */
[----:B------:R-:W-:Y:S06]  /*2470*/  RET.REL.NODEC R26 `(_ZN2at6native55_GLOBAL__N__6c1c77d0_17_DistanceKernel_cu_7dd49032_311422cdist_kernel_cuda_implIdNS1_5distsIdE3infEEEvPT_PKS6_S9_S6_lllll) ;  /* 0xffffffd81ae07950 */ /* 0x000fec0003c3ffff */
.L_x_652:
        /* <DEDUP_REMOVED lines=16> */
.L_x_863:


//--------------------- .text._ZN2at6native55_GLOBAL__N__6c1c77d0_17_DistanceKernel_cu_7dd49032_311422cdist_kernel_cuda_implIdNS1_5distsIdE3twoEEEvPT_PKS6_S9_S6_lllll --------------------------
	.section	.text._ZN2at6native55_GLOBAL__N__6c1c77d0_17_DistanceKernel_cu_7dd49032_311422cdist_kernel_cuda_implIdNS1_5distsIdE3twoEEEvPT_PKS6_S9_S6_lllll,"ax",@progbits
	.align	128
.text._ZN2at6native55_GLOBAL__N__6c1c77d0_17_DistanceKernel_cu_7dd49032_311422cdist_kernel_cuda_implIdNS1_5distsIdE3twoEEEvPT_PKS6_S9_S6_lllll:
        .type           _ZN2at6native55_GLOBAL__N__6c1c77d0_17_DistanceKernel_cu_7dd49032_311422cdist_kernel_cuda_implIdNS1_5distsIdE3twoEEEvPT_PKS6_S9_S6_lllll,@function
        .size           _ZN2at6native55_GLOBAL__N__6c1c77d0_17_DistanceKernel_cu_7dd49032_311422cdist_kernel_cuda_implIdNS1_5distsIdE3twoEEEvPT_PKS6_S9_S6_lllll,(.L_x_866 - _ZN2at6native55_GLOBAL__N__6c1c77d0_17_DistanceKernel_cu_7dd49032_311422cdist_kernel_cuda_implIdNS1_5distsIdE3twoEEEvPT_PKS6_S9_S6_lllll)
        .other          _ZN2at6native55_GLOBAL__N__6c1c77d0_17_DistanceKernel_cu_7dd49032_311422cdist_kernel_cuda_implIdNS1_5distsIdE3twoEEEvPT_PKS6_S9_S6_lllll,@"STO_CUDA_ENTRY STV_DEFAULT"
_ZN2at6native55_GLOBAL__N__6c1c77d0_17_DistanceKernel_cu_7dd49032_311422cdist_kernel_cuda_implIdNS1_5distsIdE3twoEEEvPT_PKS6_S9_S6_lllll:
[----:B------:R-:W-:Y:S01]  /*0000*/  LDC R1, c[0x0][0x37c] ;  /* 0x0000df00ff017b82 */ /* 0x000fe20000000800 */
[----:B------:R-:W0:Y:S07]  /*0010*/  LDCU UR4, c[0x0][0x3b4] ;  /* 0x00007680ff0477ac */ /* 0x000e2e0008000800 */
[----:B------:R-:W1:Y:S01]  /*0020*/  S2UR UR6, SR_CTAID.X ;  /* 0x00000000000679c3 */ /* 0x000e620000002500 */
[----:B0-----:R-:W-:-:S09]  /*0030*/  UISETP.NE.U32.AND UP0, UPT, UR4, URZ, UPT ;  /* 0x000000ff0400728c */ /* 0x001fd2000bf05070 */
[----:B------:R-:W-:Y:S05]  /*0040*/  BRA.U UP0, `(.L_x_653) ;  /* 0x0000000100607547 */ /* 0x000fea000b800000 */
[----:B------:R-:W0:Y:S01]  /*0050*/  LDC R4, c[0x0][0x3b0] ;  /* 0x0000ec00ff047b82 */ /* 0x000e220000000800 */
[----:B------:R-:W-:Y:S01]  /*0060*/  HFMA2 R15, -RZ, RZ, 0, 0 ;  /* 0x00000000ff0f7431 */ /* 0x000fe200000001ff */
        /* <DEDUP_REMOVED lines=14> */
[----:B------:R-:W-:Y:S01]  /*0150*/  @P0 IADD3 R3, PT, PT, R3, -R4, RZ ;  /* 0x8000000403030210 */ /* 0x000fe20007ffe0ff */
[----:B------:R-:W-:-:S03]  /*0160*/  @P0 VIADD R14, R14, 0x1 ;  /* 0x000000010e0e0836 */ /* 0x000fc60000000000 */
[----:B------:R-:W-:-:S13]  /*0170*/  ISETP.GE.U32.AND P1, PT, R3, R4, PT ;  /* 0x000000040300720c */ /* 0x000fda0003f26070 */
[----:B------:R-:W-:Y:S01]  /*0180*/  @P1 VIADD R14, R14, 0x1 ;  /* 0x000000010e0e1836 */ /* 0x000fe20000000000 */
[----:B------:R-:W-:-:S05]  /*0190*/  @!P2 LOP3.LUT R14, RZ, R4, RZ, 0x33, !PT ;  /* 0x00000004ff0ea212 */ /* 0x000fca00078e33ff */
[----:B------:R-:W-:-:S04]  /*01a0*/  IMAD.MOV R3, RZ, RZ, -R14 ;  /* 0x000000ffff037224 */ /* 0x000fc800078e0a0e */
[----:B------:R-:W-:Y:S01]  /*01b0*/  IMAD R0, R4, R3, UR6 ;  /* 0x0000000604007e24 */ /* 0x000fe2000f8e0203 */
[----:B------:R-:W-:Y:S06]  /*01c0*/  BRA `(.L_x_654) ;  /* 0x0000000000487947 */ /* 0x000fec0003800000 */
.L_x_653:
[----:B------:R-:W0:Y:S01]  /*01d0*/  LDC R7, c[0x0][0x3b0] ;  /* 0x0000ec00ff077b82 */ /* 0x000e220000000800 */
[----:B-1----:R-:W-:Y:S01]  /*01e0*/  IMAD.U32 R0, RZ, RZ, UR6 ;  /* 0x00000006ff007e24 */ /* 0x002fe2000f8e00ff */
[----:B------:R-:W-:Y:S01]  /*01f0*/  MOV R4, 0x230 ;  /* 0x0000023000047802 */ /* 0x000fe20000000f00 */
[----:B------:R-:W-:-:S05]  /*0200*/  IMAD.MOV.U32 R5, RZ, RZ, RZ ;  /* 0x000000ffff057224 */ /* 0x000fca00078e00ff */
[----:B------:R-:W1:Y:S02]  /*0210*/  LDC R6, c[0x0][0x3b4] ;  /* 0x0000ed00ff067b82 */ /* 0x000e640000000800 */
[----:B01----:R-:W-:Y:S05]  /*0220*/  CALL.REL.NOINC `($__internal_68_$__cuda_sm20_div_s64) ;  /* 0x0000001800147944 */ /* 0x003fea0003c00000 */
[----:B------:R-:W0:Y:S01]  /*0230*/  LDC.64 R8, c[0x0][0x3b0] ;  /* 0x0000ec00ff087b82 */ /* 0x000e220000000a00 */
[----:B------:R-:W-:Y:S01]  /*0240*/  IADD3 R5, P0, PT, RZ, -R6, RZ ;  /* 0x80000006ff057210 */ /* 0x000fe20007f1e0ff */
[----:B------:R-:W-:Y:S02]  /*0250*/  IMAD.U32 R2, RZ, RZ, UR6 ;  /* 0x00000006ff027e24 */ /* 0x000fe4000f8e00ff */
[----:B------:R-:W-:Y:S02]  /*0260*/  IMAD.MOV.U32 R14, RZ, RZ, R6 ;  /* 0x000000ffff0e7224 */ /* 0x000fe400078e0006 */
[--C-:B------:R-:W-:Y:S02]  /*0270*/  IMAD.X R3, RZ, RZ, ~R7.reuse, P0 ;  /* 0x000000ffff037224 */ /* 0x100fe400000e0e07 */
[----:B------:R-:W-:Y:S02]  /*0280*/  IMAD.MOV.U32 R15, RZ, RZ, R7 ;  /* 0x000000ffff0f7224 */ /* 0x000fe400078e0007 */
[----:B0-----:R-:W-:-:S02]  /*0290*/  IMAD R0, R3, R8, RZ ;  /* 0x0000000803007224 */ /* 0x001fc400078e02ff */
[----:B------:R-:W-:-:S03]  /*02a0*/  HFMA2 R3, -RZ, RZ, 0, 0 ;  /* 0x00000000ff037431 */ /* 0x000fc600000001ff */
[----:B------:R-:W-:-:S04]  /*02b0*/  IMAD.WIDE.U32 R2, R5, R8, R2 ;  /* 0x0000000805027225 */ /* 0x000fc800078e0002 */
[----:B------:R-:W-:Y:S02]  /*02c0*/  IMAD R5, R5, R9, R0 ;  /* 0x0000000905057224 */ /* 0x000fe400078e0200 */
[----:B------:R-:W-:Y:S02]  /*02d0*/  IMAD.MOV.U32 R0, RZ, RZ, R2 ;  /* 0x000000ffff007224 */ /* 0x000fe400078e0002 */
[----:B------:R-:W-:-:S07]  /*02e0*/  IMAD.IADD R5, R3, 0x1, R5 ;  /* 0x0000000103057824 */ /* 0x000fce00078e0205 */
.L_x_654:
        /* <DEDUP_REMOVED lines=24> */
[--C-:B------:R-:W-:Y:S02]  /*0470*/  IMAD.MOV R5, RZ, RZ, -R3.reuse ;  /* 0x000000ffff057224 */ /* 0x100fe400078e0a03 */
[----:B------:R-:W-:Y:S02]  /*0480*/  IMAD.MOV.U32 R4, RZ, RZ, R3 ;  /* 0x000000ffff047224 */ /* 0x000fe400078e0003 */
[----:B------:R-:W-:Y:S01]  /*0490*/  IMAD R2, R5, UR4, R0 ;  /* 0x0000000405027c24 */ /* 0x000fe2000f8e0200 */
[----:B------:R-:W-:Y:S01]  /*04a0*/  MOV R5, RZ ;  /* 0x000000ff00057202 */ /* 0x000fe20000000f00 */
[----:B------:R-:W-:Y:S06]  /*04b0*/  BRA `(.L_x_656) ;  /* 0x0000000000387947 */ /* 0x000fec0003800000 */
.L_x_655:
[----:B------:R-:W0:Y:S01]  /*04c0*/  LDC R7, c[0x0][0x3a0] ;  /* 0x0000e800ff077b82 */ /* 0x000e220000000800 */
[----:B------:R-:W-:-:S07]  /*04d0*/  MOV R4, 0x500 ;  /* 0x0000050000047802 */ /* 0x000fce0000000f00 */
[----:B------:R-:W1:Y:S02]  /*04e0*/  LDC R6, c[0x0][0x3a4] ;  /* 0x0000e900ff067b82 */ /* 0x000e640000000800 */
[----:B01----:R-:W-:Y:S05]  /*04f0*/  CALL.REL.NOINC `($__internal_68_$__cuda_sm20_div_s64) ;  /* 0x0000001400607944 */ /* 0x003fea0003c00000 */
[----:B------:R-:W0:Y:S01]  /*0500*/  LDC.64 R10, c[0x0][0x3a0] ;  /* 0x0000e800ff0a7b82 */ /* 0x000e220000000a00 */
[----:B------:R-:W-:Y:S01]  /*0510*/  IADD3 R9, P0, PT, RZ, -R6, RZ ;  /* 0x80000006ff097210 */ /* 0x000fe20007f1e0ff */
[----:B------:R-:W-:-:S04]  /*0520*/  IMAD.MOV.U32 R4, RZ, RZ, R0 ;  /* 0x000000ffff047224 */ /* 0x000fc800078e0000 */
[----:B------:R-:W-:-:S04]  /*0530*/  IMAD.X R3, RZ, RZ, ~R7, P0 ;  /* 0x000000ffff037224 */ /* 0x000fc800000e0e07 */
[-C--:B0-----:R-:W-:Y:S02]  /*0540*/  IMAD R8, R3, R10.reuse, RZ ;  /* 0x0000000a03087224 */ /* 0x081fe400078e02ff */
[----:B------:R-:W-:Y:S01]  /*0550*/  IMAD.WIDE.U32 R2, R9, R10, R4 ;  /* 0x0000000a09027225 */ /* 0x000fe200078e0004 */
[----:B------:R-:W-:-:S03]  /*0560*/  MOV R5, R7 ;  /* 0x0000000700057202 */ /* 0x000fc60000000f00 */
[----:B------:R-:W-:Y:S02]  /*0570*/  IMAD R9, R9, R11, R8 ;  /* 0x0000000b09097224 */ /* 0x000fe400078e0208 */
[----:B------:R-:W-:Y:S02]  /*0580*/  IMAD.MOV.U32 R4, RZ, RZ, R6 ;  /* 0x000000ffff047224 */ /* 0x000fe400078e0006 */
[----:B------:R-:W-:-:S07]  /*0590*/  IMAD.IADD R9, R3, 0x1, R9 ;  /* 0x0000000103097824 */ /* 0x000fce00078e0209 */
.L_x_656:
        /* <DEDUP_REMOVED lines=25> */
[----:B------:R-:W-:-:S03]  /*0730*/  IMAD.WIDE.U32 R6, R4, R10, R6 ;  /* 0x0000000a04067225 */ /* 0x000fc600078e0006 */
[----:B----4-:R-:W-:Y:S01]  /*0740*/  LEA R24, P3, R25, UR10, 0x3 ;  /* 0x0000000a19187c11 */ /* 0x010fe2000f8618ff */
[----:B------:R-:W-:Y:S01]  /*0750*/  IMAD.IADD R2, R15, 0x1, R13 ;  /* 0x000000010f027824 */ /* 0x000fe200078e020d */
[----:B------:R-:W-:Y:S01]  /*0760*/  IADD3 R7, PT, PT, R7, R9, RZ ;  /* 0x0000000907077210 */ /* 0x000fe20007ffe0ff */
[----:B------:R-:W-:Y:S02]  /*0770*/  IMAD.IADD R5, R17, 0x1, R19 ;  /* 0x0000000111057824 */ /* 0x000fe400078e0213 */
[C---:B------:R-:W-:Y:S01]  /*0780*/  IMAD.SHL.U32 R4, R6.reuse, 0x8, RZ ;  /* 0x0000000806047824 */ /* 0x040fe200078e00ff */
[----:B------:R-:W-:Y:S02]  /*0790*/  SHF.L.U64.HI R6, R6, 0x3, R7 ;  /* 0x0000000306067819 */ /* 0x000fe40000010207 */
[----:B------:R-:W-:Y:S02]  /*07a0*/  IADD3.X R8, PT, PT, R5, R2, RZ, P1, P2 ;  /* 0x0000000205087210 */ /* 0x000fe40000fe44ff */
[----:B-1----:R-:W-:-:S02]  /*07b0*/  IADD3 R4, P1, PT, R4, UR4, RZ ;  /* 0x0000000404047c10 */ /* 0x002fc4000ff3e0ff */
[----:B------:R-:W-:Y:S02]  /*07c0*/  LEA.HI.X R25, R25, UR11, R8, 0x3, P3 ;  /* 0x0000000b19197c11 */ /* 0x000fe400098f1c08 */
[----:B------:R-:W-:Y:S01]  /*07d0*/  IADD3.X R6, PT, PT, R6, UR5, RZ, P1, !PT ;  /* 0x0000000506067c10 */ /* 0x000fe20008ffe4ff */
[----:B0-----:R-:W-:Y:S08]  /*07e0*/  @P0 BRA `(.L_x_658) ;  /* 0x0000000800a00947 */ /* 0x001ff00003800000 */
        /* <DEDUP_REMOVED lines=17> */
[----:B------:R-:W-:Y:S02]  /*0900*/  SEL R10, RZ, 0x1, P1 ;  /* 0x00000001ff0a7807 */ /* 0x000fe40000800000 */
[----:B------:R-:W-:Y:S02]  /*0910*/  IADD3.X R12, PT, PT, R21, R6, RZ, P2, !PT ;  /* 0x00000006150c7210 */ /* 0x000fe400017fe4ff */
[----:B------:R-:W-:Y:S02]  /*0920*/  IADD3 R27, P1, P2, R27, -R22, -R10 ;  /* 0x800000161b1b7210 */ /* 0x000fe40007a3e80a */
[----:B------:R-:W-:-:S04]  /*0930*/  SEL R28, R23, R28, P0 ;  /* 0x0000001c171c7207 */ /* 0x000fc80000000000 */
        /* <DEDUP_REMOVED lines=23> */
.L_x_660:
[----:B------:R-:W-:-:S07]  /*0ab0*/  MOV R26, 0xad0 ;  /* 0x00000ad0001a7802 */ /* 0x000fce0000000f00 */
[----:B------:R-:W-:Y:S05]  /*0ac0*/  CALL.REL.NOINC `($__internal_69_$__cuda_sm20_div_u64) ;  /* 0x0000001400487944 */ /* 0x000fea0003c00000 */
.L_x_661:
[----:B------:R-:W-:Y:S05]  /*0ad0*/  BSYNC.RECONVERGENT B1 ;  /* 0x0000000000017941 */ /* 0x000fea0003800200 */
.L_x_659:
[----:B------:R-:W-:Y:S01]  /*0ae0*/  IADD3 R22, P2, PT, R20, R10, RZ ;  /* 0x0000000a14167210 */ /* 0x000fe20007f5e0ff */
[----:B------:R-:W-:Y:S03]  /*0af0*/  BSSY.RECONVERGENT B1, `(.L_x_662) ;  /* 0x0000030000017945 */ /* 0x000fe60003800200 */
[----:B------:R-:W-:Y:S01]  /*0b00*/  LOP3.LUT R10, R22, 0x3, RZ, 0xc0, !PT ;  /* 0x00000003160a7812 */ /* 0x000fe200078ec0ff */
[----:B------:R-:W-:Y:S01]  /*0b10*/  IMAD.X R26, RZ, RZ, R21, P2 ;  /* 0x000000ffff1a7224 */ /* 0x000fe200010e0615 */
[----:B------:R-:W-:Y:S02]  /*0b20*/  CS2R R20, SRZ ;  /* 0x0000000000147805 */ /* 0x000fe4000001ff00 */
[----:B------:R-:W-:Y:S02]  /*0b30*/  ISETP.NE.U32.AND P0, PT, R10, 0x3, PT ;  /* 0x000000030a00780c */ /* 0x000fe40003f05070 */
[----:B------:R-:W-:-:S02]  /*0b40*/  IADD3 R10, P1, PT, R9, R4, RZ ;  /* 0x00000004090a7210 */ /* 0x000fc40007f3e0ff */
[----:B------:R-:W-:Y:S02]  /*0b50*/  ISETP.NE.AND.EX P0, PT, RZ, RZ, PT, P0 ;  /* 0x000000ffff00720c */ /* 0x000fe40003f05300 */
[----:B------:R-:W-:-:S11]  /*0b60*/  IADD3.X R23, PT, PT, R13, R6, RZ, P1, !PT ;  /* 0x000000060d177210 */ /* 0x000fd60000ffe4ff */
        /* <DEDUP_REMOVED lines=14> */
.L_x_665:
[----:B------:R-:W-:Y:S01]  /*0c50*/  IADD3 R14, P0, PT, R9, R12, RZ ;  /* 0x0000000c090e7210 */ /* 0x000fe20007f1e0ff */
[----:B------:R-:W-:Y:S01]  /*0c60*/  IMAD.MOV.U32 R25, RZ, RZ, R23 ;  /* 0x000000ffff197224 */ /* 0x000fe200078e0017 */
[----:B------:R-:W-:-:S03]  /*0c70*/  MOV R24, R10 ;  /* 0x0000000a00187202 */ /* 0x000fc60000000f00 */
[----:B------:R-:W-:Y:S02]  /*0c80*/  IMAD.X R15, R13, 0x1, R28, P0 ;  /* 0x000000010d0f7824 */ /* 0x000fe400000e061c */
[----:B------:R-:W2:Y:S04]  /*0c90*/  LDG.E.64 R16, desc[UR8][R24.64] ;  /* 0x0000000818107981 */ /* 0x000ea8000c1e1b00 */
[----:B------:R-:W2:Y:S01]  /*0ca0*/  LDG.E.64 R14, desc[UR8][R14.64] ;  /* 0x000000080e0e7981 */ /* 0x000ea2000c1e1b00 */
[----:B------:R-:W-:Y:S02]  /*0cb0*/  IADD3 R5, P0, PT, R5, 0x1, RZ ;  /* 0x0000000105057810 */ /* 0x000fe40007f1e0ff */
[C---:B------:R-:W-:Y:S02]  /*0cc0*/  IADD3 R10, P1, P2, R18.reuse, R4, R9 ;  /* 0x00000004120a7210 */ /* 0x040fe40007a3e009 */
[----:B------:R-:W-:Y:S01]  /*0cd0*/  IADD3 R9, P3, PT, R18, R9, RZ ;  /* 0x0000000912097210 */ /* 0x000fe20007f7e0ff */
[----:B------:R-:W-:Y:S01]  /*0ce0*/  IMAD.X R2, RZ, RZ, R2, P0 ;  /* 0x000000ffff027224 */ /* 0x000fe200000e0602 */
[----:B------:R-:W-:-:S02]  /*0cf0*/  ISETP.NE.U32.AND P0, PT, R5, RZ, PT ;  /* 0x000000ff0500720c */ /* 0x000fc40003f05070 */
[C-C-:B------:R-:W-:Y:S01]  /*0d00*/  IADD3.X R23, PT, PT, R19.reuse, R6, R13.reuse, P1, P2 ;  /* 0x0000000613177210 */ /* 0x140fe20000fe440d */
[----:B------:R-:W-:Y:S01]  /*0d10*/  IMAD.X R13, R19, 0x1, R13, P3 ;  /* 0x00000001130d7824 */ /* 0x000fe200018e060d */
[----:B------:R-:W-:Y:S01]  /*0d20*/  ISETP.NE.AND.EX P0, PT, R2, RZ, PT, P0 ;  /* 0x000000ff0200720c */ /* 0x000fe20003f05300 */
[----:B--2---:R-:W0:-:S15]  /*0d30*/  DADD R16, R16, -R14 ;  /* 0x0000000010107229 */ /* 0x004e1e000000080e */
[----:B------:R-:W-:-:S15]  /*0d40*/  NOP ;  /* 0x0000000000007918 */ /* 0x000fde0000000000 */
[----:B------:R-:W-:-:S15]  /*0d50*/  NOP ;  /* 0x0000000000007918 */ /* 0x000fde0000000000 */
[----:B------:R-:W-:-:S15]  /*0d60*/  NOP ;  /* 0x0000000000007918 */ /* 0x000fde0000000000 */
[----:B------:R-:W-:-:S04]  /*0d70*/  NOP ;  /* 0x0000000000007918 */ /* 0x000fc80000000000 */
[----:B0-----:R0:W1:Y:S02]  /*0d80*/  DFMA R20, R16, R16, R20 ;  /* 0x000000101014722b */ /* 0x0010640000000014 */
[----:B01----:R-:W-:Y:S05]  /*0d90*/  @P0 BRA `(.L_x_665) ;  /* 0xfffffffc00ac0947 */ /* 0x003fea000383ffff */
[----:B------:R-:W-:Y:S05]  /*0da0*/  BSYNC.RECONVERGENT B2 ;  /* 0x0000000000027941 */ /* 0x000fea0003800200 */
.L_x_664:
[----:B------:R-:W-:Y:S01]  /*0db0*/  IADD3 R24, P0, PT, R12, R9, RZ ;  /* 0x000000090c187210 */ /* 0x000fe20007f1e0ff */
[----:B------:R-:W-:Y:S01]  /*0dc0*/  IMAD.MOV.U32 R8, RZ, RZ, R10 ;  /* 0x000000ffff087224 */ /* 0x000fe200078e000a */
[----:B------:R-:W-:-:S03]  /*0dd0*/  MOV R12, R23 ;  /* 0x00000017000c7202 */ /* 0x000fc60000000f00 */
[----:B------:R-:W-:-:S08]  /*0de0*/  IMAD.X R25, R28, 0x1, R13, P0 ;  /* 0x000000011c197824 */ /* 0x000fd000000e060d */
.L_x_663:
[----:B------:R-:W-:Y:S05]  /*0df0*/  BSYNC.RECONVERGENT B1 ;  /* 0x0000000000017941 */ /* 0x000fea0003800200 */
.L_x_662:
[----:B------:R-:W-:-:S04]  /*0e00*/  ISETP.GE.U32.AND P0, PT, R22, 0x3, PT ;  /* 0x000000031600780c */ /* 0x000fc80003f06070 */
[----:B------:R-:W-:-:S13]  /*0e10*/  ISETP.GE.U32.AND.EX P0, PT, R26, RZ, PT, P0 ;  /* 0x000000ff1a00720c */ /* 0x000fda0003f06100 */
[----:B------:R-:W-:Y:S05]  /*0e20*/  @!P0 BRA `(.L_x_658) ;  /* 0x0000000400108947 */ /* 0x000fea0003800000 */
[----:B------:R-:W-:Y:S01]  /*0e30*/  IADD3 R4, P0, PT, R7, R4, RZ ;  /* 0x0000000407047210 */ /* 0x000fe20007f1e0ff */
[----:B------:R-:W-:Y:S02]  /*0e40*/  IMAD.MOV.U32 R5, RZ, RZ, RZ ;  /* 0x000000ffff057224 */ /* 0x000fe400078e00ff */
[----:B------:R-:W-:Y:S01]  /*0e50*/  IMAD.MOV.U32 R2, RZ, RZ, RZ ;  /* 0x000000ffff027224 */ /* 0x000fe200078e00ff */
[----:B------:R-:W-:-:S09]  /*0e60*/  IADD3.X R11, PT, PT, R11, R6, RZ, P0, !PT ;  /* 0x000000060b0b7210 */ /* 0x000fd200007fe4ff */
.L_x_666:
        /* <DEDUP_REMOVED lines=8> */
[C---:B------:R-:W-:Y:S01]  /*0ef0*/  IMAD.X R27, R19.reuse, 0x1, R33, P0 ;  /* 0x00000001131b7824 */ /* 0x040fe200000e0621 */
[----:B------:R-:W-:-:S04]  /*0f00*/  IADD3.X R7, PT, PT, R19, R31, RZ, P1, !PT ;  /* 0x0000001f13077210 */ /* 0x000fc80000ffe4ff */
[----:B------:R-:W3:Y:S01]  /*0f10*/  LDG.E.64 R16, desc[UR8][R26.64] ;  /* 0x000000081a107981 */ /* 0x000ee2000c1e1b00 */
[----:B--2---:R0:W1:Y:S03]  /*0f20*/  DADD R28, R14, -R28 ;  /* 0x000000000e1c7229 */ /* 0x004066000000081c */
[----:B0-----:R-:W3:Y:S01]  /*0f30*/  LDG.E.64 R14, desc[UR8][R6.64] ;  /* 0x00000008060e7981 */ /* 0x001ee2000c1e1b00 */
[----:B------:R-:W-:-:S05]  /*0f40*/  IADD3 R30, P1, PT, R18, R6, RZ ;  /* 0x00000006121e7210 */ /* 0x000fca0007f3e0ff */
[----:B------:R-:W-:Y:S01]  /*0f50*/  IMAD.X R31, R19, 0x1, R7, P1 ;  /* 0x00000001131f7824 */ /* 0x000fe200008e0607 */
[----:B------:R-:W-:-:S04]  /*0f60*/  IADD3 R32, P1, PT, R18, R30, RZ ;  /* 0x0000001e12207210 */ /* 0x000fc80007f3e0ff */
[----:B------:R-:W-:Y:S02]  /*0f70*/  IADD3.X R33, PT, PT, R19, R31, RZ, P1, !PT ;  /* 0x0000001f13217210 */ /* 0x000fe40000ffe4ff */
[----:B------:R-:W2:Y:S04]  /*0f80*/  LDG.E.64 R30, desc[UR8][R30.64] ;  /* 0x000000081e1e7981 */ /* 0x000ea8000c1e1b00 */
[----:B------:R-:W4:-:S15]  /*0f90*/  LDG.E.64 R32, desc[UR8][R32.64] ;  /* 0x0000000820207981 */ /* 0x000f1e000c1e1b00 */
[----:B------:R-:W-:-:S15]  /*0fa0*/  NOP ;  /* 0x0000000000007918 */ /* 0x000fde0000000000 */
[----:B------:R-:W-:-:S14]  /*0fb0*/  NOP ;  /* 0x0000000000007918 */ /* 0x000fdc0000000000 */
[----:B-1----:R0:W-:Y:S02]  /*0fc0*/  DFMA R20, R28, R28, R20 ;  /* 0x0000001c1c14722b */ /* 0x0021e40000000014 */
[----:B0-----:R-:W-:-:S05]  /*0fd0*/  IADD3 R28, P0, PT, R18, R26, RZ ;  /* 0x0000001a121c7210 */ /* 0x001fca0007f1e0ff */
[----:B------:R-:W-:-:S15]  /*0fe0*/  IMAD.X R29, R19, 0x1, R27, P0 ;  /* 0x00000001131d7824 */ /* 0x000fde00000e061b */
[----:B------:R-:W-:-:S15]  /*0ff0*/  NOP ;  /* 0x0000000000007918 */ /* 0x000fde0000000000 */
[----:B------:R-:W-:-:S15]  /*1000*/  NOP ;  /* 0x0000000000007918 */ /* 0x000fde0000000000 */
[----:B------:R-:W-:-:S12]  /*1010*/  NOP ;  /* 0x0000000000007918 */ /* 0x000fd80000000000 */
[----:B---3--:R0:W1:Y:S02]  /*1020*/  DADD R14, R16, -R14 ;  /* 0x00000000100e7229 */ /* 0x008064000000080e */
[----:B0-----:R-:W-:-:S05]  /*1030*/  IADD3 R16, P0, PT, R18, R28, RZ ;  /* 0x0000001c12107210 */ /* 0x001fca0007f1e0ff */
[----:B------:R-:W-:Y:S02]  /*1040*/  IMAD.X R17, R19, 0x1, R29, P0 ;  /* 0x0000000113117824 */ /* 0x000fe400000e061d */
[----:B------:R-:W2:Y:S04]  /*1050*/  LDG.E.64 R28, desc[UR8][R28.64] ;  /* 0x000000081c1c7981 */ /* 0x000ea8000c1e1b00 */
[----:B------:R-:W4:-:S15]  /*1060*/  LDG.E.64 R16, desc[UR8][R16.64] ;  /* 0x0000000810107981 */ /* 0x000f1e000c1e1b00 */
[----:B------:R-:W-:-:S15]  /*1070*/  NOP ;  /* 0x0000000000007918 */ /* 0x000fde0000000000 */
[----:B------:R-:W-:-:S15]  /*1080*/  NOP ;  /* 0x0000000000007918 */ /* 0x000fde0000000000 */
[----:B------:R-:W-:-:S06]  /*1090*/  NOP ;  /* 0x0000000000007918 */ /* 0x000fcc0000000000 */
[----:B-1----:R0:W-:Y:S02]  /*10a0*/  DFMA R20, R14, R14, R20 ;  /* 0x0000000e0e14722b */ /* 0x0021e40000000014 */
[----:B0-----:R-:W-:Y:S02]  /*10b0*/  IMAD.MOV.U32 R14, RZ, RZ, R5 ;  /* 0x000000ffff0e7224 */ /* 0x001fe400078e0005 */
[----:B------:R-:W-:Y:S02]  /*10c0*/  IMAD.MOV.U32 R15, RZ, RZ, R2 ;  /* 0x000000ffff0f7224 */ /* 0x000fe400078e0002 */
[----:B------:R-:W-:-:S03]  /*10d0*/  IMAD.WIDE.U32 R14, R0, 0x20, R14 ;  /* 0x00000020000e7825 */ /* 0x000fc600078e000e */
[----:B------:R-:W-:-:S04]  /*10e0*/  IADD3 R5, P1, PT, R14, R8, RZ ;  /* 0x000000080e057210 */ /* 0x000fc80007f3e0ff */
[----:B------:R-:W-:Y:S01]  /*10f0*/  ISETP.GE.U32.AND P0, PT, R5, R4, PT ;  /* 0x000000040500720c */ /* 0x000fe20003f06070 */
[----:B------:R-:W-:-:S05]  /*1100*/  IMAD.X R2, R15, 0x1, R12, P1 ;  /* 0x000000010f027824 */ /* 0x000fca00008e060c */
[----:B------:R-:W-:Y:S01]  /*1110*/  ISETP.GE.U32.AND.EX P0, PT, R2, R11, PT, P0 ;  /* 0x0000000b0200720c */ /* 0x000fe20003f06100 */
[----:B------:R-:W-:Y:S01]  /*1120*/  IMAD.MOV.U32 R2, RZ, RZ, R15 ;  /* 0x000000ffff027224 */ /* 0x000fe200078e000f */
[----:B------:R-:W-:-:S15]  /*1130*/  MOV R5, R14 ;  /* 0x0000000e00057202 */ /* 0x000fde0000000f00 */
[----:B------:R-:W-:-:S15]  /*1140*/  NOP ;  /* 0x0000000000007918 */ /* 0x000fde0000000000 */
[----:B------:R-:W-:-:S13]  /*1150*/  NOP ;  /* 0x0000000000007918 */ /* 0x000fda0000000000 */
[----:B--2---:R-:W0:-:S15]  /*1160*/  DADD R6, R28, -R30 ;  /* 0x000000001c067229 */ /* 0x004e1e000000081e */
        /* <DEDUP_REMOVED lines=16> */
.L_x_658:
[----:B------:R-:W-:Y:S05]  /*1270*/  BSYNC.RECONVERGENT B0 ;  /* 0x0000000000007941 */ /* 0x000fea0003800200 */
.L_x_657:
[----:B------:R-:W-:Y:S01]  /*1280*/  SHFL.DOWN PT, R5, R21, 0x10, 0x1f ;  /* 0x0a001f0015057f89 */ /* 0x000fe200000e0000 */
[----:B------:R-:W-:-:S03]  /*1290*/  SHF.R.U32.HI R0, RZ, 0x5, R0 ;  /* 0x00000005ff007819 */ /* 0x000fc60000011600 */
[----:B------:R-:W0:Y:S01]  /*12a0*/  SHFL.DOWN PT, R4, R20, 0x10, 0x1f ;  /* 0x0a001f0014047f89 */ /* 0x000e2200000e0000 */
[----:B------:R-:W-:Y:S01]  /*12b0*/  BAR.SYNC.DEFER_BLOCKING 0x0 ;  /* 0x0000000000007b1d */ /* 0x000fe20000010000 */
[C---:B------:R-:W-:Y:S02]  /*12c0*/  ISETP.GE.U32.AND P1, PT, R3.reuse, R0, PT ;  /* 0x000000000300720c */ /* 0x040fe40003f26070 */
[----:B------:R-:W-:-:S11]  /*12d0*/  LOP3.LUT P0, R0, R3, 0x1f, RZ, 0xc0, !PT ;  /* 0x0000001f03007812 */ /* 0x000fd6000780c0ff */
[----:B------:R-:W1:Y:S02]  /*12e0*/  @!P1 S2R R15, SR_CgaCtaId ;  /* 0x00000000000f9919 */ /* 0x000e640000008800 */
[----:B------:R-:W-:Y:S01]  /*12f0*/  @!P0 MOV R2, 0x400 ;  /* 0x0000040000028802 */ /* 0x000fe20000000f00 */
[----:B------:R-:W2:Y:S01]  /*1300*/  @!P0 S2R R13, SR_CgaCtaId ;  /* 0x00000000000d8919 */ /* 0x000ea20000008800 */
[----:B0-----:R-:W0:Y:S02]  /*1310*/  DADD R4, R4, R20 ;  /* 0x0000000004047229 */ /* 0x001e240000000014 */
[----:B0-----:R-:W-:Y:S04]  /*1320*/  SHFL.DOWN PT, R7, R5, 0x8, 0x1f ;  /* 0x09001f0005077f89 */ /* 0x001fe800000e0000 */
[----:B------:R-:W0:Y:S01]  /*1330*/  SHFL.DOWN PT, R6, R4, 0x8, 0x1f ;  /* 0x09001f0004067f89 */ /* 0x000e2200000e0000 */
[----:B--2---:R-:W-:-:S15]  /*1340*/  @!P0 LEA R2, R13, R2, 0x18 ;  /* 0x000000020d028211 */ /* 0x004fde00078ec0ff */
[----:B------:R-:W-:-:S15]  /*1350*/  NOP ;  /* 0x0000000000007918 */ /* 0x000fde0000000000 */
[----:B------:R-:W-:-:S15]  /*1360*/  NOP ;  /* 0x0000000000007918 */ /* 0x000fde0000000000 */
[----:B------:R-:W-:-:S12]  /*1370*/  NOP ;  /* 0x0000000000007918 */ /* 0x000fd80000000000 */
        /* <DEDUP_REMOVED lines=10> */
[----:B-1----:R-:W-:Y:S02]  /*1420*/  @!P1 LEA R15, R15, R6, 0x18 ;  /* 0x000000060f0f9211 */ /* 0x002fe400078ec0ff */
[----:B------:R-:W-:-:S03]  /*1430*/  CS2R R6, SRZ ;  /* 0x0000000000067805 */ /* 0x000fc6000001ff00 */
[----:B------:R-:W-:-:S15]  /*1440*/  @!P1 IMAD R0, R0, 0x8, R15 ;  /* 0x0000000800009824 */ /* 0x000fde00078e020f */
[----:B------:R-:W-:-:S15]  /*1450*/  NOP ;  /* 0x0000000000007918 */ /* 0x000fde0000000000 */
[----:B------:R-:W-:-:S15]  /*1460*/  NOP ;  /* 0x0000000000007918 */ /* 0x000fde0000000000 */
[----:B------:R-:W-:-:S07]  /*1470*/  NOP ;  /* 0x0000000000007918 */ /* 0x000fce0000000000 */
[----:B0-----:R-:W0:Y:S02]  /*1480*/  DADD R10, R8, R10 ;  /* 0x00000000080a7229 */ /* 0x001e24000000000a */
[----:B0-----:R-:W-:Y:S01]  /*1490*/  SHFL.DOWN PT, R5, R11, 0x1, 0x1f ;  /* 0x08201f000b057f89 */ /* 0x001fe200000e0000 */
[----:B------:R-:W-:-:S03]  /*14a0*/  @!P0 LEA.HI R9, R3, R2, RZ, 0x1e ;  /* 0x0000000203098211 */ /* 0x000fc600078ff0ff */
        /* <DEDUP_REMOVED lines=83> */
[----:B------:R-:W-:-:S07]  /*19e0*/  MOV R0, 0x1a00 ;  /* 0x00001a0000007802 */ /* 0x000fce0000000f00 */
[----:B------:R-:W-:Y:S05]  /*19f0*/  CALL.REL.NOINC `($__internal_70_$__cuda_sm20_dsqrt_rn_f64_mediumpath_v1) ;  /* 0x0000000800947944 */ /* 0x000fea0003c00000 */
.L_x_668:
[----:B------:R-:W-:Y:S05]  /*1a00*/  BSYNC.RECONVERGENT B0 ;  /* 0x0000000000007941 */ /* 0x000fea0003800200 */
.L_x_667:
[----:B------:R-:W0:Y:S02]  /*1a10*/  LDCU.64 UR4, c[0x0][0x380] ;  /* 0x00007000ff0477ac */ /* 0x000e240008000a00 */
[----:B0-----:R-:W-:-:S04]  /*1a20*/  ULEA UR4, UP0, UR6, UR4, 0x3 ;  /* 0x0000000406047291 */ /* 0x001fc8000f8018ff */
[----:B------:R-:W-:Y:S02]  /*1a30*/  ULEA.HI.X UR5, UR6, UR5, URZ, 0x3, UP0 ;  /* 0x0000000506057291 */ /* 0x000fe400080f1cff */
[----:B------:R-:W-:-:S04]  /*1a40*/  MOV R2, UR4 ;  /* 0x0000000400027c02 */ /* 0x000fc80008000f00 */
[----:B------:R-:W-:-:S05]  /*1a50*/  IMAD.U32 R3, RZ, RZ, UR5 ;  /* 0x00000005ff037e24 */ /* 0x000fca000f8e00ff */
[----:B------:R-:W-:Y:S01]  /*1a60*/  STG.E.64 desc[UR8][R2.64], R4 ;  /* 0x0000000402007986 */ /* 0x000fe2000c101b08 */
[----:B------:R-:W-:Y:S05]  /*1a70*/  EXIT ;  /* 0x000000000000794d */ /* 0x000fea0003800000 */
        .weak           $__internal_68_$__cuda_sm20_div_s64
        .type           $__internal_68_$__cuda_sm20_div_s64,@function
        .size           $__internal_68_$__cuda_sm20_div_s64,($__internal_69_$__cuda_sm20_div_u64 - $__internal_68_$__cuda_sm20_div_s64)
$__internal_68_$__cuda_sm20_div_s64:
        /* <DEDUP_REMOVED lines=17> */
[----:B------:R-:W-:-:S03]  /*1b90*/  IMAD.HI.U32 R10, R8, R13, RZ ;  /* 0x0000000d080a7227 */ /* 0x000fc600078e00ff */
[----:B------:R-:W-:Y:S01]  /*1ba0*/  IADD3.X R17, PT, PT, RZ, ~R11, RZ, P0, !PT ;  /* 0x8000000bff117210 */ /* 0x000fe200007fe4ff */
[----:B------:R-:W-:-:S04]  /*1bb0*/  IMAD.MOV.U32 R11, RZ, RZ, R8 ;  /* 0x000000ffff0b7224 */ /* 0x000fc800078e0008 */
[----:B------:R-:W-:-:S04]  /*1bc0*/  IMAD.WIDE.U32 R10, P0, R8, R17, R10 ;  /* 0x00000011080a7225 */ /* 0x000fc8000780000a */
[C---:B------:R-:W-:Y:S02]  /*1bd0*/  IMAD R19, R9.reuse, R17, RZ ;  /* 0x0000001109137224 */ /* 0x040fe400078e02ff */
[----:B------:R-:W-:-:S04]  /*1be0*/  IMAD.HI.U32 R10, P1, R9, R13, R10 ;  /* 0x0000000d090a7227 */ /* 0x000fc8000782000a */
[----:B------:R-:W-:Y:S01]  /*1bf0*/  IMAD.HI.U32 R17, R9, R17, RZ ;  /* 0x0000001109117227 */ /* 0x000fe200078e00ff */
[----:B------:R-:W-:Y:S02]  /*1c00*/  IADD3 R11, P2, PT, R19, R10, RZ ;  /* 0x0000000a130b7210 */ /* 0x000fe40007f5e0ff */
[----:B------:R-:W-:Y:S01]  /*1c10*/  IADD3 R19, P4, PT, RZ, -R0, RZ ;  /* 0x80000000ff137210 */ /* 0x000fe20007f9e0ff */
[----:B------:R-:W-:Y:S02]  /*1c20*/  IMAD.X R10, R17, 0x1, R9, P0 ;  /* 0x00000001110a7824 */ /* 0x000fe400000e0609 */
[----:B------:R-:W-:Y:S01]  /*1c30*/  IMAD.WIDE.U32 R8, R11, R2, RZ ;  /* 0x000000020b087225 */ /* 0x000fe200078e00ff */
[----:B------:R-:W-:Y:S02]  /*1c40*/  SEL R19, R19, R0, !P3 ;  /* 0x0000000013137207 */ /* 0x000fe40005800000 */
[----:B------:R-:W-:Y:S01]  /*1c50*/  IADD3.X R13, PT, PT, RZ, RZ, R10, P2, P1 ;  /* 0x000000ffff0d7210 */ /* 0x000fe200017e240a */
[----:B------:R-:W-:Y:S01]  /*1c60*/  IMAD R9, R11, R3, R9 ;  /* 0x000000030b097224 */ /* 0x000fe200078e0209 */
[----:B------:R-:W-:-:S02]  /*1c70*/  IADD3 R17, P0, PT, RZ, -R8, RZ ;  /* 0x80000008ff117210 */ /* 0x000fc40007f1e0ff */
[----:B------:R-:W-:Y:S01]  /*1c80*/  IADD3.X R12, PT, PT, RZ, ~R5, RZ, P4, !PT ;  /* 0x80000005ff0c7210 */ /* 0x000fe200027fe4ff */
        /* <DEDUP_REMOVED lines=38> */
[-C--:B------:R-:W-:Y:S02]  /*1ef0*/  IADD3.X R3, PT, PT, RZ, R8.reuse, RZ, P2, !PT ;  /* 0x00000008ff037210 */ /* 0x080fe400017fe4ff */
[----:B------:R-:W-:Y:S02]  /*1f00*/  SEL R2, R2, R11, P0 ;  /* 0x0000000b02027207 */ /* 0x000fe40000000000 */
[----:B------:R-:W-:Y:S02]  /*1f10*/  SEL R3, R3, R8, P0 ;  /* 0x0000000803037207 */ /* 0x000fe40000000000 */
[----:B------:R-:W-:Y:S02]  /*1f20*/  IADD3 R9, P2, PT, RZ, -R2, RZ ;  /* 0x80000002ff097210 */ /* 0x000fe40007f5e0ff */
[----:B------:R-:W-:-:S02]  /*1f30*/  LOP3.LUT R10, R6, R5, RZ, 0x3c, !PT ;  /* 0x00000005060a7212 */ /* 0x000fc400078e3cff */
[----:B------:R-:W-:Y:S01]  /*1f40*/  ISETP.NE.U32.AND P0, PT, R7, RZ, PT ;  /* 0x000000ff0700720c */ /* 0x000fe20003f05070 */
[----:B------:R-:W-:Y:S01]  /*1f50*/  IMAD.X R8, RZ, RZ, ~R3, P2 ;  /* 0x000000ffff087224 */ /* 0x000fe200010e0e03 */
[----:B------:R-:W-:Y:S02]  /*1f60*/  ISETP.GE.AND P1, PT, R10, RZ, PT ;  /* 0x000000ff0a00720c */ /* 0x000fe40003f26270 */
[----:B------:R-:W-:Y:S02]  /*1f70*/  ISETP.NE.AND.EX P0, PT, R6, RZ, PT, P0 ;  /* 0x000000ff0600720c */ /* 0x000fe40003f05300 */
[----:B------:R-:W-:Y:S01]  /*1f80*/  SEL R6, R9, R2, !P1 ;  /* 0x0000000209067207 */ /* 0x000fe20004800000 */
[----:B------:R-:W-:Y:S01]  /*1f90*/  IMAD.MOV.U32 R2, RZ, RZ, R4 ;  /* 0x000000ffff027224 */ /* 0x000fe200078e0004 */
[----:B------:R-:W-:Y:S01]  /*1fa0*/  SEL R7, R8, R3, !P1 ;  /* 0x0000000308077207 */ /* 0x000fe20004800000 */
[----:B------:R-:W-:Y:S01]  /*1fb0*/  IMAD.MOV.U32 R3, RZ, RZ, 0x0 ;  /* 0x00000000ff037424 */ /* 0x000fe200078e00ff */
[----:B------:R-:W-:-:S02]  /*1fc0*/  SEL R6, R6, 0xffffffff, P0 ;  /* 0xffffffff06067807 */ /* 0x000fc40000000000 */
[----:B------:R-:W-:Y:S01]  /*1fd0*/  SEL R7, R7, 0xffffffff, P0 ;  /* 0xffffffff07077807 */ /* 0x000fe20000000000 */
[----:B------:R-:W-:Y:S06]  /*1fe0*/  RET.REL.NODEC R2 `(_ZN2at6native55_GLOBAL__N__6c1c77d0_17_DistanceKernel_cu_7dd49032_311422cdist_kernel_cuda_implIdNS1_5distsIdE3twoEEEvPT_PKS6_S9_S6_lllll) ;  /* 0xffffffe002047950 */ /* 0x000fec0003c3ffff */
        .weak           $__internal_69_$__cuda_sm20_div_u64
        .type           $__internal_69_$__cuda_sm20_div_u64,@function
        .size           $__internal_69_$__cuda_sm20_div_u64,($__internal_70_$__cuda_sm20_dsqrt_rn_f64_mediumpath_v1 - $__internal_69_$__cuda_sm20_div_u64)
$__internal_69_$__cuda_sm20_div_u64:
        /* <DEDUP_REMOVED lines=45> */
[----:B------:R-:W-:-:S04]  /*22c0*/  ISETP.GE.U32.AND P0, PT, R31, R18, PT ;  /* 0x000000121f00720c */ /* 0x000fc80003f06070 */
[----:B------:R-:W-:-:S05]  /*22d0*/  IADD3.X R21, PT, PT, RZ, R20, RZ, P1, !PT ;  /* 0x00000014ff157210 */ /* 0x000fca0000ffe4ff */
        /* <DEDUP_REMOVED lines=15> */
[----:B------:R-:W-:-:S02]  /*23d0*/  ISETP.NE.U32.AND P0, PT, R18, RZ, PT ;  /* 0x000000ff1200720c */ /* 0x000fc40003f05070 */
[-C--:B------:R-:W-:Y:S02]  /*23e0*/  IADD3.X R21, PT, PT, RZ, R22.reuse, RZ, P2, !PT ;  /* 0x00000016ff157210 */ /* 0x080fe400017fe4ff */
[----:B------:R-:W-:Y:S02]  /*23f0*/  SEL R20, R20, R23, P1 ;  /* 0x0000001714147207 */ /* 0x000fe40000800000 */
[----:B------:R-:W-:Y:S02]  /*2400*/  ISETP.NE.AND.EX P0, PT, R19, RZ, PT, P0 ;  /* 0x000000ff1300720c */ /* 0x000fe40003f05300 */
[----:B------:R-:W-:Y:S02]  /*2410*/  SEL R21, R21, R22, P1 ;  /* 0x0000001615157207 */ /* 0x000fe40000800000 */
[----:B------:R-:W-:Y:S02]  /*2420*/  SEL R20, R20, 0xffffffff, P0 ;  /* 0xffffffff14147807 */ /* 0x000fe40000000000 */
[----:B------:R-:W-:Y:S01]  /*2430*/  SEL R21, R21, 0xffffffff, P0 ;  /* 0xffffffff15157807 */ /* 0x000fe20000000000 */
[----:B------:R-:W-:Y:S06]  /*2440*/  RET.REL.NODEC R26 `(_ZN2at6native55_GLOBAL__N__6c1c77d0_17_DistanceKernel_cu_7dd49032_311422cdist_kernel_cuda_implIdNS1_5distsIdE3twoEEEvPT_PKS6_S9_S6_lllll) ;  /* 0xffffffd81aec7950 */ /* 0x000fec0003c3ffff */
        .weak           $__internal_70_$__cuda_sm20_dsqrt_rn_f64_mediumpath_v1
        .type           $__internal_70_$__cuda_sm20_dsqrt_rn_f64_mediumpath_v1,@function
        .size           $__internal_70_$__cuda_sm20_dsqrt_rn_f64_mediumpath_v1,(.L_x_866 - $__internal_70_$__cuda_sm20_dsqrt_rn_f64_mediumpath_v1)
$__internal_70_$__cuda_sm20_dsqrt_rn_f64_mediumpath_v1:
[----:B------:R-:W-:Y:S01]  /*2450*/  ISETP.GE.U32.AND P0, PT, R2, -0x3400000, PT ;  /* 0xfcc000000200780c */ /* 0x000fe20003f06070 */
[----:B------:R-:W-:Y:S01]  /*2460*/  BSSY.RECONVERGENT B1, `(.L_x_669) ;  /* 0x000004e000017945 */ /* 0x000fe20003800200 */
[----:B------:R-:W-:Y:S01]  /*2470*/  IMAD.MOV.U32 R6, RZ, RZ, R8 ;  /* 0x000000ffff067224 */ /* 0x000fe200078e0008 */
[----:B------:R-:W-:Y:S01]  /*2480*/  MOV R5, R15 ;  /* 0x0000000f00057202 */ /* 0x000fe20000000f00 */
[----:B------:R-:W-:Y:S02]  /*2490*/  IMAD.MOV.U32 R4, RZ, RZ, R14 ;  /* 0x000000ffff047224 */ /* 0x000fe400078e000e */
[----:B------:R-:W-:Y:S02]  /*24a0*/  IMAD.MOV.U32 R2, RZ, RZ, R12 ;  /* 0x000000ffff027224 */ /* 0x000fe400078e000c */
[----:B------:R-:W-:-:S05]  /*24b0*/  IMAD.MOV.U32 R3, RZ, RZ, R13 ;  /* 0x000000ffff037224 */ /* 0x000fca00078e000d */
        /* <DEDUP_REMOVED lines=16> */
.L_x_670:
        /* <DEDUP_REMOVED lines=9> */
[----:B------:R-:W-:Y:S01]  /*2650*/  IMAD.MOV.U32 R8, RZ, RZ, 0x0 ;  /* 0x00000000ff087424 */ /* 0x000fe200078e00ff */
[----:B0-----:R-:W0:Y:S01]  /*2660*/  MUFU.RSQ64H R5, R3 ;  /* 0x0000000300057308 */ /* 0x001e220000001c00 */
[----:B------:R-:W-:Y:S01]  /*2670*/  IMAD.MOV.U32 R4, RZ, RZ, RZ ;  /* 0x000000ffff047224 */ /* 0x000fe200078e00ff */
        /* <DEDUP_REMOVED lines=43> */
.L_x_672:
[----:B------:R0:W1:Y:S02]  /*2930*/  DADD R2, R4, R4 ;  /* 0x0000000004027229 */ /* 0x0000640000000004 */
.L_x_671:
[----:B------:R-:W-:Y:S05]  /*2940*/  BSYNC.RECONVERGENT B1 ;  /* 0x0000000000017941 */ /* 0x000fea0003800200 */
.L_x_669:
[----:B01----:R-:W-:Y:S01]  /*2950*/  IMAD.MOV.U32 R4, RZ, RZ, R2 ;  /* 0x000000ffff047224 */ /* 0x003fe200078e0002 */
[----:B------:R-:W-:Y:S01]  /*2960*/  MOV R5, R3 ;  /* 0x0000000300057202 */ /* 0x000fe20000000f00 */
[----:B------:R-:W-:Y:S02]  /*2970*/  IMAD.MOV.U32 R2, RZ, RZ, R0 ;  /* 0x000000ffff027224 */ /* 0x000fe400078e0000 */
[----:B------:R-:W-:-:S04]  /*2980*/  IMAD.MOV.U32 R3, RZ, RZ, 0x0 ;  /* 0x00000000ff037424 */ /* 0x000fc800078e00ff */
[----:B------:R-:W-:Y:S05]  /*2990*/  RET.REL.NODEC R2 `(_ZN2at6native55_GLOBAL__N__6c1c77d0_17_DistanceKernel_cu_7dd49032_311422cdist_kernel_cuda_implIdNS1_5distsIdE3twoEEEvPT_PKS6_S9_S6_lllll) ;  /* 0xffffffd402987950 */ /* 0x000fea0003c3ffff */
.L_x_673:
        /* <DEDUP_REMOVED lines=14> */
.L_x_866:


//--------------------- .text._ZN2at6native55_GLOBAL__N__6c1c77d0_17_DistanceKernel_cu_7dd49032_311422cdist_kernel_cuda_implIdNS1_5distsIdE3oneEEEvPT_PKS6_S9_S6_lllll --------------------------
	.section	.text._ZN2at6native55_GLOBAL__N__6c1c77d0_17_DistanceKernel_cu_7dd49032_311422cdist_kernel_cuda_implIdNS1_5distsIdE3oneEEEvPT_PKS6_S9_S6_lllll,"ax",@progbits
	.align	128
.text._ZN2at6native55_GLOBAL__N__6c1c77d0_17_DistanceKernel_cu_7dd49032_311422cdist_kernel_cuda_implIdNS1_5distsIdE3oneEEEvPT_PKS6_S9_S6_lllll:
        .type           _ZN2at6native55_GLOBAL__N__6c1c77d0_17_DistanceKernel_cu_7dd49032_311422cdist_kernel_cuda_implIdNS1_5distsIdE3oneEEEvPT_PKS6_S9_S6_lllll,@function
        .size           _ZN2at6native55_GLOBAL__N__6c1c77d0_17_DistanceKernel_cu_7dd49032_311422cdist_kernel_cuda_implIdNS1_5distsIdE3oneEEEvPT_PKS6_S9_S6_lllll,(.L_x_870 - _ZN2at6native55_GLOBAL__N__6c1c77d0_17_DistanceKernel_cu_7dd49032_311422cdist_kernel_cuda_implIdNS1_5distsIdE3oneEEEvPT_PKS6_S9_S6_lllll)
        .other          _ZN2at6native55_GLOBAL__N__6c1c77d0_17_DistanceKernel_cu_7dd49032_311422cdist_kernel_cuda_implIdNS1_5distsIdE3oneEEEvPT_PKS6_S9_S6_lllll,@"STO_CUDA_ENTRY STV_DEFAULT"
_ZN2at6native55_GLOBAL__N__6c1c77d0_17_DistanceKernel_cu_7dd49032_311422cdist_kernel_cuda_implIdNS1_5distsIdE3oneEEEvPT_PKS6_S9_S6_lllll:
        /* <DEDUP_REMOVED lines=29> */
.L_x_674:
[----:B------:R-:W0:Y:S01]  /*01d0*/  LDC R7, c[0x0][0x3b0] ;  /* 0x0000ec00ff077b82 */ /* 0x000e220000000800 */
[----:B-1----:R-:W-:Y:S01]  /*01e0*/  IMAD.U32 R0, RZ, RZ, UR6 ;  /* 0x00000006ff007e24 */ /* 0x002fe2000f8e00ff */
[----:B------:R-:W-:Y:S01]  /*01f0*/  MOV R4, 0x230 ;  /* 0x0000023000047802 */ /* 0x000fe20000000f00 */
[----:B------:R-:W-:-:S05]  /*0200*/  IMAD.MOV.U32 R5, RZ, RZ, RZ ;  /* 0x000000ffff057224 */ /* 0x000fca00078e00ff */
[----:B------:R-:W1:Y:S02]  /*0210*/  LDC R6, c[0x0][0x3b4] ;  /* 0x0000ed00ff067b82 */ /* 0x000e640000000800 */
[----:B01----:R-:W-:Y:S05]  /*0220*/  CALL.REL.NOINC `($__internal_71_$__cuda_sm20_div_s64) ;  /* 0x00000014004c7944 */ /* 0x003fea0003c00000 */
        /* <DEDUP_REMOVED lines=12> */
.L_x_675:
        /* <DEDUP_REMOVED lines=29> */
.L_x_676:
[----:B------:R-:W0:Y:S01]  /*04c0*/  LDC R7, c[0x0][0x3a0] ;  /* 0x0000e800ff077b82 */ /* 0x000e220000000800 */
[----:B------:R-:W-:-:S07]  /*04d0*/  MOV R4, 0x500 ;  /* 0x0000050000047802 */ /* 0x000fce0000000f00 */
[----:B------:R-:W1:Y:S02]  /*04e0*/  LDC R6, c[0x0][0x3a4] ;  /* 0x0000e900ff067b82 */ /* 0x000e640000000800 */
[----:B01----:R-:W-:Y:S05]  /*04f0*/  CALL.REL.NOINC `($__internal_71_$__cuda_sm20_div_s64) ;  /* 0x0000001000987944 */ /* 0x003fea0003c00000 */
        /* <DEDUP_REMOVED lines=10> */
.L_x_677:
        /* <DEDUP_REMOVED lines=81> */
.L_x_681:
[----:B------:R-:W-:-:S07]  /*0ab0*/  MOV R26, 0xad0 ;  /* 0x00000ad0001a7802 */ /* 0x000fce0000000f00 */
[----:B------:R-:W-:Y:S05]  /*0ac0*/  CALL.REL.NOINC `($__internal_72_$__cuda_sm20_div_u64) ;  /* 0x0000001000807944 */ /* 0x000fea0003c00000 */
.L_x_682:
[----:B------:R-:W-:Y:S05]  /*0ad0*/  BSYNC.RECONVERGENT B1 ;  /* 0x0000000000017941 */ /* 0x000fea0003800200 */
.L_x_680:
        /* <DEDUP_REMOVED lines=23> */
.L_x_686:
        /* <DEDUP_REMOVED lines=19> */
[----:B0-----:R0:W1:Y:S02]  /*0d80*/  DADD R20, |R16|, R20 ;  /* 0x0000000010147229 */ /* 0x0010640000000214 */
[----:B01----:R-:W-:Y:S05]  /*0d90*/  @P0 BRA `(.L_x_686) ;  /* 0xfffffffc00ac0947 */ /* 0x003fea000383ffff */
[----:B------:R-:W-:Y:S05]  /*0da0*/  BSYNC.RECONVERGENT B2 ;  /* 0x0000000000027941 */ /* 0x000fea0003800200 */
.L_x_685:
[----:B------:R-:W-:Y:S01]  /*0db0*/  IADD3 R24, P0, PT, R12, R9, RZ ;  /* 0x000000090c187210 */ /* 0x000fe20007f1e0ff */
[----:B------:R-:W-:Y:S01]  /*0dc0*/  IMAD.MOV.U32 R8, RZ, RZ, R10 ;  /* 0x000000ffff087224 */ /* 0x000fe200078e000a */
[----:B------:R-:W-:-:S03]  /*0dd0*/  MOV R12, R23 ;  /* 0x00000017000c7202 */ /* 0x000fc60000000f00 */
[----:B------:R-:W-:-:S08]  /*0de0*/  IMAD.X R25, R28, 0x1, R13, P0 ;  /* 0x000000011c197824 */ /* 0x000fd000000e060d */
.L_x_684:
[----:B------:R-:W-:Y:S05]  /*0df0*/  BSYNC.RECONVERGENT B1 ;  /* 0x0000000000017941 */ /* 0x000fea0003800200 */
.L_x_683:
[----:B------:R-:W-:-:S04]  /*0e00*/  ISETP.GE.U32.AND P0, PT, R22, 0x3, PT ;  /* 0x000000031600780c */ /* 0x000fc80003f06070 */
[----:B------:R-:W-:-:S13]  /*0e10*/  ISETP.GE.U32.AND.EX P0, PT, R26, RZ, PT, P0 ;  /* 0x000000ff1a00720c */ /* 0x000fda0003f06100 */
[----:B------:R-:W-:Y:S05]  /*0e20*/  @!P0 BRA `(.L_x_679) ;  /* 0x0000000400108947 */ /* 0x000fea0003800000 */
[----:B------:R-:W-:Y:S01]  /*0e30*/  IADD3 R4, P0, PT, R7, R4, RZ ;  /* 0x0000000407047210 */ /* 0x000fe20007f1e0ff */
[----:B------:R-:W-:Y:S02]  /*0e40*/  IMAD.MOV.U32 R5, RZ, RZ, RZ ;  /* 0x000000ffff057224 */ /* 0x000fe400078e00ff */
[----:B------:R-:W-:Y:S02]  /*0e50*/  IMAD.MOV.U32 R2, RZ, RZ, RZ ;  /* 0x000000ffff027224 */ /* 0x000fe400078e00ff */
[----:B------:R-:W-:-:S08]  /*0e60*/  IMAD.X R11, R11, 0x1, R6, P0 ;  /* 0x000000010b0b7824 */ /* 0x000fd000000e0606 */
.L_x_687:
[-C--:B------:R-:W-:Y:S02]  /*0e70*/  IADD3 R32, P1, PT, R10, R5.reuse, RZ ;  /* 0x000000050a207210 */ /* 0x080fe40007f3e0ff */
[----:B------:R-:W-:-:S03]  /*0e80*/  IADD3 R30, P0, PT, R24, R5, RZ ;  /* 0x00000005181e7210 */ /* 0x000fc60007f1e0ff */
[----:B------:R-:W-:Y:S01]  /*0e90*/  IMAD.X R33, R23, 0x1, R2, P1 ;  /* 0x0000000117217824 */ /* 0x000fe200008e0602 */
[----:B------:R-:W-:-:S04]  /*0ea0*/  IADD3.X R31, PT, PT, R25, R2, RZ, P0, !PT ;  /* 0x00000002191f7210 */ /* 0x000fc800007fe4ff */
        /* <DEDUP_REMOVED lines=8> */
[----:B0-----:R-:W3:Y:S01]  /*0f30*/  LDG.E.64 R14, desc[UR8][R6.64] ;  /* 0x00000008060e7981 */ /* 0x001ee2000c1e1b00 */
[----:B------:R-:W-:-:S04]  /*0f40*/  IADD3 R30, P1, PT, R18, R6, RZ ;  /* 0x00000006121e7210 */ /* 0x000fc80007f3e0ff */
[----:B------:R-:W-:Y:S02]  /*0f50*/  IADD3.X R31, PT, PT, R19, R7, RZ, P1, !PT ;  /* 0x00000007131f7210 */ /* 0x000fe40000ffe4ff */
[----:B------:R-:W-:-:S05]  /*0f60*/  IADD3 R32, P1, PT, R18, R30, RZ ;  /* 0x0000001e12207210 */ /* 0x000fca0007f3e0ff */
[----:B------:R-:W-:Y:S02]  /*0f70*/  IMAD.X R33, R19, 0x1, R31, P1 ;  /* 0x0000000113217824 */ /* 0x000fe400008e061f */
[----:B------:R-:W2:Y:S04]  /*0f80*/  LDG.E.64 R30, desc[UR8][R30.64] ;  /* 0x000000081e1e7981 */ /* 0x000ea8000c1e1b00 */
[----:B------:R-:W4:-:S15]  /*0f90*/  LDG.E.64 R32, desc[UR8][R32.64] ;  /* 0x0000000820207981 */ /* 0x000f1e000c1e1b00 */
[----:B------:R-:W-:-:S15]  /*0fa0*/  NOP ;  /* 0x0000000000007918 */ /* 0x000fde0000000000 */
[----:B------:R-:W-:-:S13]  /*0fb0*/  NOP ;  /* 0x0000000000007918 */ /* 0x000fda0000000000 */
[----:B-1----:R0:W-:Y:S02]  /*0fc0*/  DADD R20, |R28|, R20 ;  /* 0x000000001c147229 */ /* 0x0021e40000000214 */
        /* <DEDUP_REMOVED lines=13> */
[----:B-1----:R-:W-:-:S15]  /*10a0*/  DADD R14, R20, |R14| ;  /* 0x00000000140e7229 */ /* 0x002fde000000040e */
        /* <DEDUP_REMOVED lines=9> */
[----:B0-----:R0:W-:Y:S02]  /*1140*/  DADD R14, R14, |R6| ;  /* 0x000000000e0e7229 */ /* 0x0011e40000000406 */
[----:B0-----:R-:W-:Y:S02]  /*1150*/  IMAD.MOV.U32 R6, RZ, RZ, R5 ;  /* 0x000000ffff067224 */ /* 0x001fe400078e0005 */
[----:B------:R-:W-:Y:S02]  /*1160*/  IMAD.MOV.U32 R7, RZ, RZ, R2 ;  /* 0x000000ffff077224 */ /* 0x000fe400078e0002 */
[----:B------:R-:W-:-:S03]  /*1170*/  IMAD.WIDE.U32 R6, R0, 0x20, R6 ;  /* 0x0000002000067825 */ /* 0x000fc600078e0006 */
[----:B------:R-:W-:-:S04]  /*1180*/  IADD3 R5, P1, PT, R6, R8, RZ ;  /* 0x0000000806057210 */ /* 0x000fc80007f3e0ff */
[----:B------:R-:W-:Y:S02]  /*1190*/  ISETP.GE.U32.AND P0, PT, R5, R4, PT ;  /* 0x000000040500720c */ /* 0x000fe40003f06070 */
[----:B------:R-:W-:-:S04]  /*11a0*/  IADD3.X R2, PT, PT, R7, R12, RZ, P1, !PT ;  /* 0x0000000c07027210 */ /* 0x000fc80000ffe4ff */
[----:B------:R-:W-:Y:S01]  /*11b0*/  ISETP.GE.U32.AND.EX P0, PT, R2, R11, PT, P0 ;  /* 0x0000000b0200720c */ /* 0x000fe20003f06100 */
[----:B------:R-:W-:Y:S02]  /*11c0*/  IMAD.MOV.U32 R5, RZ, RZ, R6 ;  /* 0x000000ffff057224 */ /* 0x000fe400078e0006 */
[----:B------:R-:W-:-:S15]  /*11d0*/  IMAD.MOV.U32 R2, RZ, RZ, R7 ;  /* 0x000000ffff027224 */ /* 0x000fde00078e0007 */
[----:B------:R-:W-:-:S15]  /*11e0*/  NOP ;  /* 0x0000000000007918 */ /* 0x000fde0000000000 */
[----:B------:R-:W-:-:S12]  /*11f0*/  NOP ;  /* 0x0000000000007918 */ /* 0x000fd80000000000 */
[----:B----4-:R-:W0:-:S15]  /*1200*/  DADD R20, R16, -R32 ;  /* 0x0000000010147229 */ /* 0x010e1e0000000820 */
[----:B------:R-:W-:-:S15]  /*1210*/  NOP ;  /* 0x0000000000007918 */ /* 0x000fde0000000000 */
[----:B------:R-:W-:-:S15]  /*1220*/  NOP ;  /* 0x0000000000007918 */ /* 0x000fde0000000000 */
[----:B------:R-:W-:-:S15]  /*1230*/  NOP ;  /* 0x0000000000007918 */ /* 0x000fde0000000000 */
[----:B------:R-:W-:-:S04]  /*1240*/  NOP ;  /* 0x0000000000007918 */ /* 0x000fc80000000000 */
[----:B0-----:R0:W1:Y:S02]  /*1250*/  DADD R20, R14, |R20| ;  /* 0x000000000e147229 */ /* 0x0010640000000414 */
[----:B01----:R-:W-:Y:S05]  /*1260*/  @!P0 BRA `(.L_x_687) ;  /* 0xfffffffc00008947 */ /* 0x003fea000383ffff */
.L_x_679:
[----:B------:R-:W-:Y:S05]  /*1270*/  BSYNC.RECONVERGENT B0 ;  /* 0x0000000000007941 */ /* 0x000fea0003800200 */
.L_x_678:
        /* <DEDUP_REMOVED lines=74> */
[----:B------:R-:W-:-:S04]  /*1720*/  IMAD.U32 R4, RZ, RZ, UR4 ;  /* 0x00000004ff047e24 */ /* 0x000fc8000f8e00ff */
[----:B------:R-:W-:-:S05]  /*1730*/  MOV R5, UR5 ;  /* 0x0000000500057c02 */ /* 0x000fca0008000f00 */
[----:B-1----:R-:W-:Y:S01]  /*1740*/  STG.E.64 desc[UR8][R4.64], R2 ;  /* 0x0000000204007986 */ /* 0x002fe2000c101b08 */
[----:B------:R-:W-:Y:S05]  /*1750*/  EXIT ;  /* 0x000000000000794d */ /* 0x000fea0003800000 */
        .weak           $__internal_71_$__cuda_sm20_div_s64
        .type           $__internal_71_$__cuda_sm20_div_s64,@function
        .size           $__internal_71_$__cuda_sm20_div_s64,($__internal_72_$__cuda_sm20_div_u64 - $__internal_71_$__cuda_sm20_div_s64)
$__internal_71_$__cuda_sm20_div_s64:
        /* <DEDUP_REMOVED lines=24> */
[----:B------:R-:W-:Y:S02]  /*18e0*/  IADD3 R11, P2, PT, R19, R10, RZ ;  /* 0x0000000a130b7210 */ /* 0x000fe40007f5e0ff */
[----:B------:R-:W-:Y:S02]  /*18f0*/  IADD3.X R10, PT, PT, R17, R9, RZ, P0, !PT ;  /* 0x00000009110a7210 */ /* 0x000fe400007fe4ff */
[----:B------:R-:W-:Y:S01]  /*1900*/  IADD3 R19, P4, PT, RZ, -R0, RZ ;  /* 0x80000000ff137210 */ /* 0x000fe20007f9e0ff */
[----:B------:R-:W-:Y:S01]  /*1910*/  IMAD.WIDE.U32 R8, R11, R2, RZ ;  /* 0x000000020b087225 */ /* 0x000fe200078e00ff */
[----:B------:R-:W-:Y:S02]  /*1920*/  IADD3.X R13, PT, PT, RZ, RZ, R10, P2, P1 ;  /* 0x000000ffff0d7210 */ /* 0x000fe400017e240a */
[----:B------:R-:W-:Y:S01]  /*1930*/  SEL R19, R19, R0, !P3 ;  /* 0x0000000013137207 */ /* 0x000fe20005800000 */
[----:B------:R-:W-:Y:S01]  /*1940*/  IMAD R9, R11, R3, R9 ;  /* 0x000000030b097224 */ /* 0x000fe200078e0209 */
[----:B------:R-:W-:Y:S01]  /*1950*/  IADD3 R17, P0, PT, RZ, -R8, RZ ;  /* 0x80000008ff117210 */ /* 0x000fe20007f1e0ff */
[----:B------:R-:W-:-:S02]  /*1960*/  IMAD.X R12, RZ, RZ, ~R5, P4 ;  /* 0x000000ffff0c7224 */ /* 0x000fc400020e0e05 */
        /* <DEDUP_REMOVED lines=25> */
[----:B------:R-:W-:Y:S01]  /*1b00*/  IMAD R9, R13, R2, R9 ;  /* 0x000000020d097224 */ /* 0x000fe200078e0209 */
[----:B------:R-:W-:-:S03]  /*1b10*/  IADD3.X R10, PT, PT, RZ, R13, RZ, P2, !PT ;  /* 0x0000000dff0a7210 */ /* 0x000fc600017fe4ff */
[----:B------:R-:W-:Y:S01]  /*1b20*/  IMAD.X R21, R12, 0x1, ~R9, P1 ;  /* 0x000000010c157824 */ /* 0x000fe200008e0e09 */
[----:B------:R-:W-:-:S04]  /*1b30*/  IADD3 R9, P1, PT, R19, -R2, RZ ;  /* 0x8000000213097210 */ /* 0x000fc80007f3e0ff */
        /* <DEDUP_REMOVED lines=20> */
[----:B------:R-:W-:Y:S02]  /*1c80*/  SEL R7, R8, R3, !P1 ;  /* 0x0000000308077207 */ /* 0x000fe40004800000 */
[----:B------:R-:W-:Y:S02]  /*1c90*/  MOV R3, 0x0 ;  /* 0x0000000000037802 */ /* 0x000fe40000000f00 */
[----:B------:R-:W-:Y:S02]  /*1ca0*/  SEL R6, R6, 0xffffffff, P0 ;  /* 0xffffffff06067807 */ /* 0x000fe40000000000 */
[----:B------:R-:W-:Y:S01]  /*1cb0*/  SEL R7, R7, 0xffffffff, P0 ;  /* 0xffffffff07077807 */ /* 0x000fe20000000000 */
[----:B------:R-:W-:Y:S06]  /*1cc0*/  RET.REL.NODEC R2 `(_ZN2at6native55_GLOBAL__N__6c1c77d0_17_DistanceKernel_cu_7dd49032_311422cdist_kernel_cuda_implIdNS1_5distsIdE3oneEEEvPT_PKS6_S9_S6_lllll) ;  /* 0xffffffe002cc7950 */ /* 0x000fec0003c3ffff */
        .weak           $__internal_72_$__cuda_sm20_div_u64
        .type           $__internal_72_$__cuda_sm20_div_u64,@function
        .size           $__internal_72_$__cuda_sm20_div_u64,(.L_x_870 - $__internal_72_$__cuda_sm20_div_u64)
$__internal_72_$__cuda_sm20_div_u64:
        /* <DEDUP_REMOVED lines=15> */
[----:B------:R-:W-:-:S05]  /*1dc0*/  IMAD.WIDE.U32 R22, P0, R20, R33, R22 ;  /* 0x0000002114167225 */ /* 0x000fca0007800016 */
[----:B------:R-:W-:Y:S01]  /*1dd0*/  IADD3.X R29, PT, PT, R29, R21, RZ, P0, !PT ;  /* 0x000000151d1d7210 */ /* 0x000fe200007fe4ff */
[----:B------:R-:W-:-:S04]  /*1de0*/  IMAD.HI.U32 R22, P1, R21, R31, R22 ;  /* 0x0000001f15167227 */ /* 0x000fc80007820016 */
[----:B------:R-:W-:-:S05]  /*1df0*/  IMAD R21, R21, R33, RZ ;  /* 0x0000002115157224 */ /* 0x000fca00078e02ff */
[----:B------:R-:W-:-:S04]  /*1e00*/  IADD3 R21, P0, PT, R21, R22, RZ ;  /* 0x0000001615157210 */ /* 0x000fc80007f1e0ff */
[----:B------:R-:W-:Y:S01]  /*1e10*/  IADD3.X R29, PT, PT, RZ, RZ, R29, P0, P1 ;  /* 0x000000ffff1d7210 */ /* 0x000fe200007e241d */
[----:B------:R-:W-:-:S04]  /*1e20*/  IMAD.WIDE.U32 R22, R21, R18, RZ ;  /* 0x0000001215167225 */ /* 0x000fc800078e00ff */
[----:B------:R-:W-:Y:S01]  /*1e30*/  IMAD R20, R21, R19, R23 ;  /* 0x0000001315147224 */ /* 0x000fe200078e0217 */
[----:B------:R-:W-:-:S03]  /*1e40*/  IADD3 R23, P0, PT, RZ, -R22, RZ ;  /* 0x80000016ff177210 */ /* 0x000fc60007f1e0ff */
[----:B------:R-:W-:-:S04]  /*1e50*/  IMAD R20, R29, R18, R20 ;  /* 0x000000121d147224 */ /* 0x000fc800078e0214 */
[----:B------:R-:W-:Y:S02]  /*1e60*/  IMAD.X R30, RZ, RZ, ~R20, P0 ;  /* 0x000000ffff1e7224 */ /* 0x000fe400000e0e14 */
        /* <DEDUP_REMOVED lines=17> */
[----:B------:R-:W-:-:S05]  /*1f80*/  IMAD.HI.U32 R20, R29, R28, RZ ;  /* 0x0000001c1d147227 */ /* 0x000fca00078e00ff */
[----:B------:R-:W-:Y:S02]  /*1f90*/  IADD3.X R20, PT, PT, R20, RZ, RZ, P0, !PT ;  /* 0x000000ff14147210 */ /* 0x000fe400007fe4ff */
        /* <DEDUP_REMOVED lines=10> */
[----:B------:R-:W-:Y:S02]  /*2040*/  SEL R23, R20, R23, P0 ;  /* 0x0000001714177207 */ /* 0x000fe40000000000 */
[-C--:B------:R-:W-:Y:S02]  /*2050*/  IADD3.X R22, PT, PT, RZ, R21.reuse, RZ, P2, !PT ;  /* 0x00000015ff167210 */ /* 0x080fe400017fe4ff */
[----:B------:R-:W-:Y:S02]  /*2060*/  IADD3 R20, P2, PT, R23, 0x1, RZ ;  /* 0x0000000117147810 */ /* 0x000fe40007f5e0ff */
[----:B------:R-:W-:Y:S02]  /*2070*/  SEL R22, R22, R21, P0 ;  /* 0x0000001516167207 */ /* 0x000fe40000000000 */
[----:B------:R-:W-:Y:S02]  /*2080*/  SEL R27, R27, R29, P0 ;  /* 0x0000001d1b1b7207 */ /* 0x000fe40000000000 */
[----:B------:R-:W-:Y:S01]  /*2090*/  ISETP.NE.U32.AND P0, PT, R18, RZ, PT ;  /* 0x000000ff1200720c */ /* 0x000fe20003f05070 */
[----:B------:R-:W-:Y:S01]  /*20a0*/  IMAD.X R21, RZ, RZ, R22, P2 ;  /* 0x000000ffff157224 */ /* 0x000fe200010e0616 */
[----:B------:R-:W-:Y:S01]  /*20b0*/  ISETP.GE.U32.AND.EX P1, PT, R27, R19, PT, P1 ;  /* 0x000000131b00720c */ /* 0x000fe20003f26110 */
[----:B------:R-:W-:Y:S01]  /*20c0*/  IMAD.MOV.U32 R27, RZ, RZ, 0x0 ;  /* 0x00000000ff1b7424 */ /* 0x000fe200078e00ff */
[----:B------:R-:W-:-:S02]  /*20d0*/  ISETP.NE.AND.EX P0, PT, R19, RZ, PT, P0 ;  /* 0x000000ff1300720c */ /* 0x000fc40003f05300 */
[----:B------:R-:W-:Y:S02]  /*20e0*/  SEL R20, R20, R23, P1 ;  /* 0x0000001714147207 */ /* 0x000fe40000800000 */
[----:B------:R-:W-:Y:S02]  /*20f0*/  SEL R21, R21, R22, P1 ;  /* 0x0000001615157207 */ /* 0x000fe40000800000 */
[----:B------:R-:W-:Y:S02]  /*2100*/  SEL R20, R20, 0xffffffff, P0 ;  /* 0xffffffff14147807 */ /* 0x000fe40000000000 */
[----:B------:R-:W-:Y:S01]  /*2110*/  SEL R21, R21, 0xffffffff, P0 ;  /* 0xffffffff15157807 */ /* 0x000fe20000000000 */
[----:B------:R-:W-:Y:S06]  /*2120*/  RET.REL.NODEC R26 `(_ZN2at6native55_GLOBAL__N__6c1c77d0_17_DistanceKernel_cu_7dd49032_311422cdist_kernel_cuda_implIdNS1_5distsIdE3oneEEEvPT_PKS6_S9_S6_lllll) ;  /* 0xffffffdc1ab47950 */ /* 0x000fec0003c3ffff */
.L_x_688:
        /* <DEDUP_REMOVED lines=13> */
.L_x_870:


//--------------------- .text._ZN2at6native55_GLOBAL__N__6c1c77d0_17_DistanceKernel_cu_7dd49032_311422cdist_kernel_cuda_implIdNS1_5distsIdE4zeroEEEvPT_PKS6_S9_S6_lllll --------------------------
	.section	.text._ZN2at6native55_GLOBAL__N__6c1c77d0_17_DistanceKernel_cu_7dd49032_311422cdist_kernel_cuda_implIdNS1_5distsIdE4zeroEEEvPT_PKS6_S9_S6_lllll,"ax",@progbits
	.align	128
.text._ZN2at6native55_GLOBAL__N__6c1c77d0_17_DistanceKernel_cu_7dd49032_311422cdist_kernel_cuda_implIdNS1_5distsIdE4zeroEEEvPT_PKS6_S9_S6_lllll:
        .type           _ZN2at6native55_GLOBAL__N__6c1c77d0_17_DistanceKernel_cu_7dd49032_311422cdist_kernel_cuda_implIdNS1_5distsIdE4zeroEEEvPT_PKS6_S9_S6_lllll,@function
        .size           _ZN2at6native55_GLOBAL__N__6c1c77d0_17_DistanceKernel_cu_7dd49032_311422cdist_kernel_cuda_implIdNS1_5distsIdE4zeroEEEvPT_PKS6_S9_S6_lllll,(.L_x_873 - _ZN2at6native55_GLOBAL__N__6c1c77d0_17_DistanceKernel_cu_7dd49032_311422cdist_kernel_cuda_implIdNS1_5distsIdE4zeroEEEvPT_PKS6_S9_S6_lllll)
        .other          _ZN2at6native55_GLOBAL__N__6c1c77d0_17_DistanceKernel_cu_7dd49032_311422cdist_kernel_cuda_implIdNS1_5distsIdE4zeroEEEvPT_PKS6_S9_S6_lllll,@"STO_CUDA_ENTRY STV_DEFAULT"
_ZN2at6native55_GLOBAL__N__6c1c77d0_17_DistanceKernel_cu_7dd49032_311422cdist_kernel_cuda_implIdNS1_5distsIdE4zeroEEEvPT_PKS6_S9_S6_lllll:
        /* <DEDUP_REMOVED lines=29> */
.L_x_689:
[----:B------:R-:W0:Y:S01]  /*01d0*/  LDC R7, c[0x0][0x3b0] ;  /* 0x0000ec00ff077b82 */ /* 0x000e220000000800 */
[----:B-1----:R-:W-:Y:S01]  /*01e0*/  IMAD.U32 R0, RZ, RZ, UR6 ;  /* 0x00000006ff007e24 */ /* 0x002fe2000f8e00ff */
[----:B------:R-:W-:Y:S01]  /*01f0*/  MOV R4, 0x230 ;  /* 0x0000023000047802 */ /* 0x000fe20000000f00 */
[----:B------:R-:W-:-:S05]  /*0200*/  IMAD.MOV.U32 R5, RZ, RZ, RZ ;  /* 0x000000ffff057224 */ /* 0x000fca00078e00ff */
[----:B------:R-:W1:Y:S02]  /*0210*/  LDC R6, c[0x0][0x3b4] ;  /* 0x0000ed00ff067b82 */ /* 0x000e640000000800 */
[----:B01----:R-:W-:Y:S05]  /*0220*/  CALL.REL.NOINC `($__internal_73_$__cuda_sm20_div_s64) ;  /* 0x0000001800787944 */ /* 0x003fea0003c00000 */
        /* <DEDUP_REMOVED lines=12> */
.L_x_690:
        /* <DEDUP_REMOVED lines=29> */
.L_x_691:
[----:B------:R-:W0:Y:S01]  /*04c0*/  LDC R7, c[0x0][0x3a0] ;  /* 0x0000e800ff077b82 */ /* 0x000e220000000800 */
[----:B------:R-:W-:-:S07]  /*04d0*/  MOV R4, 0x500 ;  /* 0x0000050000047802 */ /* 0x000fce0000000f00 */
[----:B------:R-:W1:Y:S02]  /*04e0*/  LDC R6, c[0x0][0x3a4] ;  /* 0x0000e900ff067b82 */ /* 0x000e640000000800 */
[----:B01----:R-:W-:Y:S05]  /*04f0*/  CALL.REL.NOINC `($__internal_73_$__cuda_sm20_div_s64) ;  /* 0x0000001400c47944 */ /* 0x003fea0003c00000 */
        /* <DEDUP_REMOVED lines=10> */
.L_x_692:
        /* <DEDUP_REMOVED lines=28> */
[----:B------:R-:W-:Y:S01]  /*0760*/  SHF.L.U32 R4, R6, 0x3, RZ ;  /* 0x0000000306047819 */ /* 0x000fe200000006ff */
[----:B------:R-:W-:Y:S02]  /*0770*/  IMAD.IADD R5, R17, 0x1, R19 ;  /* 0x0000000111057824 */ /* 0x000fe400078e0213 */
[----:B------:R-:W-:-:S03]  /*0780*/  IMAD.IADD R7, R7, 0x1, R9 ;  /* 0x0000000107077824 */ /* 0x000fc600078e0209 */
[----:B------:R-:W-:Y:S02]  /*0790*/  IADD3.X R8, PT, PT, R5, R2, RZ, P1, P2 ;  /* 0x0000000205087210 */ /* 0x000fe40000fe44ff */
        /* <DEDUP_REMOVED lines=8> */
[----:B------:R-:W-:Y:S01]  /*0820*/  IMAD.SHL.U32 R7, R10, 0x8, RZ ;  /* 0x000000080a077824 */ /* 0x000fe200078e00ff */
[----:B------:R-:W-:Y:S01]  /*0830*/  MOV R13, R21 ;  /* 0x00000015000d7202 */ /* 0x000fe20000000f00 */
[----:B------:R-:W-:-:S03]  /*0840*/  IMAD.WIDE.U32 R18, R0, 0x8, RZ ;  /* 0x0000000800127825 */ /* 0x000fc600078e00ff */
[----:B------:R-:W-:Y:S01]  /*0850*/  IADD3 R27, P0, PT, R7, R4, RZ ;  /* 0x00000004071b7210 */ /* 0x000fe20007f1e0ff */
[----:B------:R-:W-:-:S04]  /*0860*/  IMAD.MOV.U32 R9, RZ, RZ, R20 ;  /* 0x000000ffff097224 */ /* 0x000fc800078e0014 */
        /* <DEDUP_REMOVED lines=36> */
.L_x_696:
[----:B------:R-:W-:-:S07]  /*0ab0*/  MOV R26, 0xad0 ;  /* 0x00000ad0001a7802 */ /* 0x000fce0000000f00 */
[----:B------:R-:W-:Y:S05]  /*0ac0*/  CALL.REL.NOINC `($__internal_74_$__cuda_sm20_div_u64) ;  /* 0x0000001400ac7944 */ /* 0x000fea0003c00000 */
.L_x_697:
[----:B------:R-:W-:Y:S05]  /*0ad0*/  BSYNC.RECONVERGENT B1 ;  /* 0x0000000000017941 */ /* 0x000fea0003800200 */
.L_x_695:
        /* <DEDUP_REMOVED lines=23> */
.L_x_703:
[----:B------:R-:W-:Y:S01]  /*0c50*/  IADD3 R14, P0, PT, R9, R24, RZ ;  /* 0x00000018090e7210 */ /* 0x000fe20007f1e0ff */
[----:B------:R-:W-:Y:S02]  /*0c60*/  IMAD.MOV.U32 R30, RZ, RZ, R10 ;  /* 0x000000ffff1e7224 */ /* 0x000fe400078e000a */
[----:B------:R-:W-:Y:S01]  /*0c70*/  IMAD.MOV.U32 R31, RZ, RZ, R23 ;  /* 0x000000ffff1f7224 */ /* 0x000fe200078e0017 */
[----:B------:R-:W-:-:S04]  /*0c80*/  IADD3.X R15, PT, PT, R13, R32, RZ, P0, !PT ;  /* 0x000000200d0f7210 */ /* 0x000fc800007fe4ff */
        /* <DEDUP_REMOVED lines=31> */
.L_x_702:
[----:B------:R-:W-:Y:S05]  /*0e80*/  BSYNC.RECONVERGENT B3 ;  /* 0x0000000000037941 */ /* 0x000fea0003800200 */
.L_x_701:
[C---:B------:R-:W-:Y:S02]  /*0e90*/  IADD3.X R23, PT, PT, R19.reuse, R6, R13, P2, P1 ;  /* 0x0000000613177210 */ /* 0x040fe400017e240d */
[----:B------:R-:W-:Y:S01]  /*0ea0*/  IADD3.X R13, PT, PT, R19, R13, RZ, P4, !PT ;  /* 0x0000000d130d7210 */ /* 0x000fe200027fe4ff */
[----:B------:R-:W-:Y:S06]  /*0eb0*/  @P0 BRA `(.L_x_703) ;  /* 0xfffffffc00640947 */ /* 0x000fec000383ffff */
[----:B------:R-:W-:Y:S05]  /*0ec0*/  BSYNC.RECONVERGENT B2 ;  /* 0x0000000000027941 */ /* 0x000fea0003800200 */
.L_x_700:
[----:B------:R-:W-:Y:S01]  /*0ed0*/  IADD3 R24, P0, PT, R24, R9, RZ ;  /* 0x0000000918187210 */ /* 0x000fe20007f1e0ff */
[----:B------:R-:W-:Y:S02]  /*0ee0*/  IMAD.MOV.U32 R8, RZ, RZ, R10 ;  /* 0x000000ffff087224 */ /* 0x000fe400078e000a */
[----:B------:R-:W-:Y:S02]  /*0ef0*/  IMAD.MOV.U32 R12, RZ, RZ, R23 ;  /* 0x000000ffff0c7224 */ /* 0x000fe400078e0017 */
[----:B------:R-:W-:-:S08]  /*0f00*/  IMAD.X R25, R32, 0x1, R13, P0 ;  /* 0x0000000120197824 */ /* 0x000fd000000e060d */
.L_x_699:
[----:B------:R-:W-:Y:S05]  /*0f10*/  BSYNC.RECONVERGENT B1 ;  /* 0x0000000000017941 */ /* 0x000fea0003800200 */
.L_x_698:
[----:B------:R-:W-:-:S04]  /*0f20*/  ISETP.GE.U32.AND P0, PT, R22, 0x3, PT ;  /* 0x000000031600780c */ /* 0x000fc80003f06070 */
[----:B------:R-:W-:-:S13]  /*0f30*/  ISETP.GE.U32.AND.EX P0, PT, R26, RZ, PT, P0 ;  /* 0x000000ff1a00720c */ /* 0x000fda0003f06100 */
[----:B------:R-:W-:Y:S05]  /*0f40*/  @!P0 BRA `(.L_x_694) ;  /* 0x0000000400f48947 */ /* 0x000fea0003800000 */
[----:B------:R-:W-:Y:S01]  /*0f50*/  IADD3 R2, P0, PT, R7, R4, RZ ;  /* 0x0000000407027210 */ /* 0x000fe20007f1e0ff */
[----:B------:R-:W-:Y:S01]  /*0f60*/  IMAD.MOV.U32 R22, RZ, RZ, RZ ;  /* 0x000000ffff167224 */ /* 0x000fe200078e00ff */
[----:B------:R-:W-:-:S03]  /*0f70*/  MOV R9, RZ ;  /* 0x000000ff00097202 */ /* 0x000fc60000000f00 */
[----:B------:R-:W-:-:S08]  /*0f80*/  IMAD.X R11, R11, 0x1, R6, P0 ;  /* 0x000000010b0b7824 */ /* 0x000fd000000e0606 */
.L_x_712:
[-C--:B-1----:R-:W-:Y:S02]  /*0f90*/  IADD3 R14, P1, PT, R10, R9.reuse, RZ ;  /* 0x000000090a0e7210 */ /* 0x082fe40007f3e0ff */
[----:B------:R-:W-:-:S03]  /*0fa0*/  IADD3 R6, P0, PT, R24, R9, RZ ;  /* 0x0000000918067210 */ /* 0x000fc60007f1e0ff */
[----:B------:R-:W-:Y:S01]  /*0fb0*/  IMAD.X R15, R23, 0x1, R22, P1 ;  /* 0x00000001170f7824 */ /* 0x000fe200008e0616 */
[----:B------:R-:W-:-:S04]  /*0fc0*/  IADD3.X R7, PT, PT, R25, R22, RZ, P0, !PT ;  /* 0x0000001619077210 */ /* 0x000fc800007fe4ff */
[----:B--2---:R-:W2:Y:S04]  /*0fd0*/  LDG.E.64 R4, desc[UR8][R14.64] ;  /* 0x000000080e047981 */ /* 0x004ea8000c1e1b00 */
[----:B------:R-:W2:Y:S01]  /*0fe0*/  LDG.E.64 R16, desc[UR8][R6.64] ;  /* 0x0000000806107981 */ /* 0x000ea2000c1e1b00 */
[C---:B0--3--:R-:W-:Y:S01]  /*0ff0*/  IADD3 R28, P1, PT, R18.reuse, R14, RZ ;  /* 0x0000000e121c7210 */ /* 0x049fe20007f3e0ff */
        /* <DEDUP_REMOVED lines=24> */
.L_x_705:
[----:B------:R-:W-:Y:S05]  /*1180*/  BSYNC.RECONVERGENT B1 ;  /* 0x0000000000017941 */ /* 0x000fea0003800200 */
.L_x_704:
[----:B01----:R-:W3:Y:S04]  /*1190*/  LDG.E.64 R20, desc[UR8][R28.64] ;  /* 0x000000081c147981 */ /* 0x003ee8000c1e1b00 */
[----:B------:R-:W3:Y:S01]  /*11a0*/  LDG.E.64 R4, desc[UR8][R26.64] ;  /* 0x000000081a047981 */ /* 0x000ee2000c1e1b00 */
[C---:B------:R-:W-:Y:S01]  /*11b0*/  IADD3 R6, P2, PT, R18.reuse, R26, RZ ;  /* 0x0000001a12067210 */ /* 0x040fe20007f5e0ff */
[----:B------:R-:W-:Y:S04]  /*11c0*/  BSSY.RECONVERGENT B1, `(.L_x_706) ;  /* 0x0000017000017945 */ /* 0x000fe80003800200 */
[----:B------:R-:W-:Y:S01]  /*11d0*/  IMAD.X R7, R19, 0x1, R27, P2 ;  /* 0x0000000113077824 */ /* 0x000fe200010e061b */
[----:B---3--:R0:W1:Y:S02]  /*11e0*/  DADD R20, R20, -R4 ;  /* 0x0000000014147229 */ /* 0x0080640000000804 */
[----:B0-----:R-:W-:-:S05]  /*11f0*/  IADD3 R4, P1, PT, R18, R28, RZ ;  /* 0x0000001c12047210 */ /* 0x001fca0007f3e0ff */
[----:B------:R-:W-:-:S15]  /*1200*/  IMAD.X R5, R19, 0x1, R29, P1 ;  /* 0x0000000113057824 */ /* 0x000fde00008e061d */
[----:B------:R-:W-:-:S15]  /*1210*/  NOP ;  /* 0x0000000000007918 */ /* 0x000fde0000000000 */
[----:B------:R-:W-:-:S15]  /*1220*/  NOP ;  /* 0x0000000000007918 */ /* 0x000fde0000000000 */
[----:B------:R-:W-:-:S12]  /*1230*/  NOP ;  /* 0x0000000000007918 */ /* 0x000fd80000000000 */
[----:B-1----:R-:W0:-:S15]  /*1240*/  DSETP.NAN.AND P0, PT, R20, R20, PT ;  /* 0x000000141400722a */ /* 0x002e1e0003f08000 */
[----:B------:R-:W-:-:S15]  /*1250*/  NOP ;  /* 0x0000000000007918 */ /* 0x000fde0000000000 */
[----:B------:R-:W-:-:S15]  /*1260*/  NOP ;  /* 0x0000000000007918 */ /* 0x000fde0000000000 */
[----:B------:R-:W-:-:S15]  /*1270*/  NOP ;  /* 0x0000000000007918 */ /* 0x000fde0000000000 */
[----:B------:R-:W-:-:S04]  /*1280*/  NOP ;  /* 0x0000000000007918 */ /* 0x000fc80000000000 */
[----:B------:R1:W3:Y:S02]  /*1290*/  DADD R14, -RZ, |R20| ;  /* 0x00000000ff0e7229 */ /* 0x0002e40000000514 */
[----:B01-3--:R-:W-:Y:S05]  /*12a0*/  @P0 BRA `(.L_x_707) ;  /* 0x0000000000200947 */ /* 0x00bfea0003800000 */
[----:B--2---:R-:W-:Y:S01]  /*12b0*/  IMAD.MOV.U32 R14, RZ, RZ, R16 ;  /* 0x000000ffff0e7224 */ /* 0x004fe200078e0010 */
[----:B------:R-:W-:Y:S01]  /*12c0*/  MOV R15, R17 ;  /* 0x00000011000f7202 */ /* 0x000fe20000000f00 */
[----:B------:R-:W0:-:S15]  /*12d0*/  DSETP.NEU.AND P0, PT, R20, RZ, PT ;  /* 0x000000ff1400722a */ /* 0x000e1e0003f0d000 */
[----:B------:R-:W-:-:S15]  /*12e0*/  NOP ;  /* 0x0000000000007918 */ /* 0x000fde0000000000 */
[----:B------:R-:W-:-:S15]  /*12f0*/  NOP ;  /* 0x0000000000007918 */ /* 0x000fde0000000000 */
[----:B------:R-:W-:-:S15]  /*1300*/  NOP ;  /* 0x0000000000007918 */ /* 0x000fde0000000000 */
[----:B------:R-:W-:-:S04]  /*1310*/  NOP ;  /* 0x0000000000007918 */ /* 0x000fc80000000000 */
[----:B0-----:R0:W1:Y:S02]  /*1320*/  @P0 DADD R14, R16, 1 ;  /* 0x3ff00000100e0429 */ /* 0x0010640000000000 */
.L_x_707:
[----:B------:R-:W-:Y:S05]  /*1330*/  BSYNC.RECONVERGENT B1 ;  /* 0x0000000000017941 */ /* 0x000fea0003800200 */
.L_x_706:
[C---:B0-2---:R-:W-:Y:S02]  /*1340*/  IADD3 R16, P0, PT, R18.reuse, R4, RZ ;  /* 0x0000000412107210 */ /* 0x045fe40007f1e0ff */
[----:B------:R-:W-:-:S03]  /*1350*/  IADD3 R20, P1, PT, R18, R6, RZ ;  /* 0x0000000612147210 */ /* 0x000fc60007f3e0ff */
[C---:B------:R-:W-:Y:S02]  /*1360*/  IMAD.X R17, R19.reuse, 0x1, R5, P0 ;  /* 0x0000000113117824 */ /* 0x040fe400000e0605 */
[----:B------:R-:W-:Y:S01]  /*1370*/  IMAD.X R21, R19, 0x1, R7, P1 ;  /* 0x0000000113157824 */ /* 0x000fe200008e0607 */
        /* <DEDUP_REMOVED lines=28> */
[----:B------:R-:W-:Y:S01]  /*1540*/  MOV R29, R15 ;  /* 0x0000000f001d7202 */ /* 0x000fe20000000f00 */
[----:B------:R-:W0:-:S15]  /*1550*/  DSETP.NEU.AND P0, PT, R26, RZ, PT ;  /* 0x000000ff1a00722a */ /* 0x000e1e0003f0d000 */
[----:B------:R-:W-:-:S15]  /*1560*/  NOP ;  /* 0x0000000000007918 */ /* 0x000fde0000000000 */
[----:B------:R-:W-:-:S15]  /*1570*/  NOP ;  /* 0x0000000000007918 */ /* 0x000fde0000000000 */
[----:B------:R-:W-:-:S15]  /*1580*/  NOP ;  /* 0x0000000000007918 */ /* 0x000fde0000000000 */
[----:B------:R-:W-:-:S04]  /*1590*/  NOP ;  /* 0x0000000000007918 */ /* 0x000fc80000000000 */
[----:B0-----:R0:W3:Y:S02]  /*15a0*/  @P0 DADD R28, R14, 1 ;  /* 0x3ff000000e1c0429 */ /* 0x0010e40000000000 */
.L_x_709:
[----:B------:R-:W-:Y:S05]  /*15b0*/  BSYNC.RECONVERGENT B1 ;  /* 0x0000000000017941 */ /* 0x000fea0003800200 */
.L_x_708:
        /* <DEDUP_REMOVED lines=11> */
.L_x_711:
[----:B------:R-:W-:Y:S05]  /*1670*/  BSYNC.RECONVERGENT B1 ;  /* 0x0000000000017941 */ /* 0x000fea0003800200 */
.L_x_710:
[----:B------:R-:W-:Y:S01]  /*1680*/  MOV R5, R22 ;  /* 0x0000001600057202 */ /* 0x000fe20000000f00 */
[----:B------:R-:W-:-:S04]  /*1690*/  IMAD.MOV.U32 R4, RZ, RZ, R9 ;  /* 0x000000ffff047224 */ /* 0x000fc800078e0009 */
[----:B------:R-:W-:-:S04]  /*16a0*/  IMAD.WIDE.U32 R4, R0, 0x20, R4 ;  /* 0x0000002000047825 */ /* 0x000fc800078e0004 */
[----:B------:R-:W-:Y:S01]  /*16b0*/  IMAD.MOV.U32 R9, RZ, RZ, R4 ;  /* 0x000000ffff097224 */ /* 0x000fe200078e0004 */
[----:B------:R-:W-:Y:S01]  /*16c0*/  IADD3 R7, P1, PT, R4, R8, RZ ;  /* 0x0000000804077210 */ /* 0x000fe20007f3e0ff */
[----:B------:R-:W-:-:S03]  /*16d0*/  IMAD.MOV.U32 R22, RZ, RZ, R5 ;  /* 0x000000ffff167224 */ /* 0x000fc600078e0005 */
[----:B------:R-:W-:Y:S01]  /*16e0*/  ISETP.GE.U32.AND P0, PT, R7, R2, PT ;  /* 0x000000020700720c */ /* 0x000fe20003f06070 */
[----:B------:R-:W-:-:S05]  /*16f0*/  IMAD.X R6, R5, 0x1, R12, P1 ;  /* 0x0000000105067824 */ /* 0x000fca00008e060c */
[----:B------:R-:W-:-:S13]  /*1700*/  ISETP.GE.U32.AND.EX P0, PT, R6, R11, PT, P0 ;  /* 0x0000000b0600720c */ /* 0x000fda0003f06100 */
[----:B------:R-:W-:Y:S05]  /*1710*/  @!P0 BRA `(.L_x_712) ;  /* 0xfffffff8001c8947 */ /* 0x000fea000383ffff */
.L_x_694:
[----:B------:R-:W-:Y:S05]  /*1720*/  BSYNC.RECONVERGENT B0 ;  /* 0x0000000000007941 */ /* 0x000fea0003800200 */
.L_x_693:
[----:B-1--4-:R-:W-:Y:S01]  /*1730*/  SHFL.DOWN PT, R5, R21, 0x10, 0x1f ;  /* 0x0a001f0015057f89 */ /* 0x012fe200000e0000 */
[----:B------:R-:W-:-:S03]  /*1740*/  SHF.R.U32.HI R0, RZ, 0x5, R0 ;  /* 0x00000005ff007819 */ /* 0x000fc60000011600 */
[----:B------:R-:W1:Y:S01]  /*1750*/  SHFL.DOWN PT, R4, R20, 0x10, 0x1f ;  /* 0x0a001f0014047f89 */ /* 0x000e6200000e0000 */
[----:B------:R-:W-:Y:S01]  /*1760*/  BAR.SYNC.DEFER_BLOCKING 0x0 ;  /* 0x0000000000007b1d */ /* 0x000fe20000010000 */
[C---:B------:R-:W-:Y:S02]  /*1770*/  ISETP.GE.U32.AND P1, PT, R3.reuse, R0, PT ;  /* 0x000000000300720c */ /* 0x040fe40003f26070 */
[----:B------:R-:W-:-:S11]  /*1780*/  LOP3.LUT P0, R0, R3, 0x1f, RZ, 0xc0, !PT ;  /* 0x0000001f03007812 */ /* 0x000fd6000780c0ff */
[----:B------:R-:W4:Y:S02]  /*1790*/  @!P1 S2R R15, SR_CgaCtaId ;  /* 0x00000000000f9919 */ /* 0x000f240000008800 */
[----:B------:R-:W-:Y:S01]  /*17a0*/  @!P0 MOV R2, 0x400 ;  /* 0x0000040000028802 */ /* 0x000fe20000000f00 */
[----:B------:R-:W5:Y:S01]  /*17b0*/  @!P0 S2R R13, SR_CgaCtaId ;  /* 0x00000000000d8919 */ /* 0x000f620000008800 */
[----:B-1----:R-:W1:Y:S02]  /*17c0*/  DADD R4, R4, R20 ;  /* 0x0000000004047229 */ /* 0x002e640000000014 */
[----:B-1----:R-:W-:Y:S04]  /*17d0*/  SHFL.DOWN PT, R7, R5, 0x8, 0x1f ;  /* 0x09001f0005077f89 */ /* 0x002fe800000e0000 */
[----:B------:R-:W1:Y:S01]  /*17e0*/  SHFL.DOWN PT, R6, R4, 0x8, 0x1f ;  /* 0x09001f0004067f89 */ /* 0x000e6200000e0000 */
[----:B-----5:R-:W-:-:S15]  /*17f0*/  @!P0 LEA R2, R13, R2, 0x18 ;  /* 0x000000020d028211 */ /* 0x020fde00078ec0ff */
[----:B------:R-:W-:-:S15]  /*1800*/  NOP ;  /* 0x0000000000007918 */ /* 0x000fde0000000000 */
[----:B------:R-:W-:-:S15]  /*1810*/  NOP ;  /* 0x0000000000007918 */ /* 0x000fde0000000000 */
[----:B------:R-:W-:-:S12]  /*1820*/  NOP ;  /* 0x0000000000007918 */ /* 0x000fd80000000000 */
        /* <DEDUP_REMOVED lines=8> */
[----:B------:R-:W-:-:S03]  /*18b0*/  @!P1 MOV R6, 0x400 ;  /* 0x0000040000069802 */ /* 0x000fc60000000f00 */
[----:B------:R-:W1:Y:S01]  /*18c0*/  SHFL.DOWN PT, R10, R8, 0x2, 0x1f ;  /* 0x08401f00080a7f89 */ /* 0x000e6200000e0000 */
[----:B----4-:R-:W-:Y:S02]  /*18d0*/  @!P1 LEA R15, R15, R6, 0x18 ;  /* 0x000000060f0f9211 */ /* 0x010fe400078ec0ff */
[----:B------:R-:W-:Y:S02]  /*18e0*/  CS2R R6, SRZ ;  /* 0x0000000000067805 */ /* 0x000fe4000001ff00 */
[----:B------:R-:W-:-:S15]  /*18f0*/  @!P1 LEA R0, R0, R15, 0x3 ;  /* 0x0000000f00009211 */ /* 0x000fde00078e18ff */
[----:B------:R-:W-:-:S15]  /*1900*/  NOP ;  /* 0x0000000000007918 */ /* 0x000fde0000000000 */
[----:B------:R-:W-:-:S15]  /*1910*/  NOP ;  /* 0x0000000000007918 */ /* 0x000fde0000000000 */
[----:B------:R-:W-:-:S08]  /*1920*/  NOP ;  /* 0x0000000000007918 */ /* 0x000fd00000000000 */
[----:B-1----:R-:W1:Y:S02]  /*1930*/  DADD R10, R8, R10 ;  /* 0x00000000080a7229 */ /* 0x002e64000000000a */
[----:B-1----:R-:W-:Y:S01]  /*1940*/  SHFL.DOWN PT, R5, R11, 0x1, 0x1f ;  /* 0x08201f000b057f89 */ /* 0x002fe200000e0000 */
[----:B------:R-:W-:-:S03]  /*1950*/  @!P0 LEA.HI R9, R3, R2, RZ, 0x1e ;  /* 0x0000000203098211 */ /* 0x000fc600078ff0ff */
        /* <DEDUP_REMOVED lines=43> */
        .weak           $__internal_73_$__cuda_sm20_div_s64
        .type           $__internal_73_$__cuda_sm20_div_s64,@function
        .size           $__internal_73_$__cuda_sm20_div_s64,($__internal_74_$__cuda_sm20_div_u64 - $__internal_73_$__cuda_sm20_div_s64)
$__internal_73_$__cuda_sm20_div_s64:
        /* <DEDUP_REMOVED lines=35> */
[----:B------:R-:W-:-:S02]  /*1e40*/  SEL R12, R12, R5, !P3 ;  /* 0x000000050c0c7207 */ /* 0x000fc40005800000 */
[----:B------:R-:W-:Y:S01]  /*1e50*/  IADD3.X R8, PT, PT, RZ, ~R9, RZ, P0, !PT ;  /* 0x80000009ff087210 */ /* 0x000fe200007fe4ff */
[----:B------:R-:W-:-:S04]  /*1e60*/  IMAD.MOV.U32 R9, RZ, RZ, RZ ;  /* 0x000000ffff097224 */ /* 0x000fc800078e00ff */
        /* <DEDUP_REMOVED lines=48> */
[----:B------:R-:W-:Y:S06]  /*2170*/  RET.REL.NODEC R2 `(_ZN2at6native55_GLOBAL__N__6c1c77d0_17_DistanceKernel_cu_7dd49032_311422cdist_kernel_cuda_implIdNS1_5distsIdE4zeroEEEvPT_PKS6_S9_S6_lllll) ;  /* 0xffffffdc02a07950 */ /* 0x000fec0003c3ffff */
        .weak           $__internal_74_$__cuda_sm20_div_u64
        .type           $__internal_74_$__cuda_sm20_div_u64,@function
        .size           $__internal_74_$__cuda_sm20_div_u64,(.L_x_873 - $__internal_74_$__cuda_sm20_div_u64)
$__internal_74_$__cuda_sm20_div_u64:
        /* <DEDUP_REMOVED lines=69> */
[----:B------:R-:W-:Y:S06]  /*25d0*/  RET.REL.NODEC R26 `(_ZN2at6native55_GLOBAL__N__6c1c77d0_17_DistanceKernel_cu_7dd49032_311422cdist_kernel_cuda_implIdNS1_5distsIdE4zeroEEEvPT_PKS6_S9_S6_lllll) ;  /* 0xffffffd81a887950 */ /* 0x000fec0003c3ffff */
.L_x_713:
        /* <DEDUP_REMOVED lines=10> */
.L_x_873:


//--------------------- .text._ZN2at6native55_GLOBAL__N__6c1c77d0_17_DistanceKernel_cu_7dd49032_311422cdist_kernel_cuda_implIdNS1_5distsIdE1pEEEvPT_PKS6_S9_S6_lllll --------------------------
	.section	.text._ZN2at6native55_GLOBAL__N__6c1c77d0_17_DistanceKernel_cu_7dd49032_311422cdist_kernel_cuda_implIdNS1_5distsIdE1pEEEvPT_PKS6_S9_S6_lllll,"ax",@progbits
	.align	128
.text._ZN2at6native55_GLOBAL__N__6c1c77d0_17_DistanceKernel_cu_7dd49032_311422cdist_kernel_cuda_implIdNS1_5distsIdE1pEEEvPT_PKS6_S9_S6_lllll:
        .type           _ZN2at6native55_GLOBAL__N__6c1c77d0_17_DistanceKernel_cu_7dd49032_311422cdist_kernel_cuda_implIdNS1_5distsIdE1pEEEvPT_PKS6_S9_S6_lllll,@function
        .size           _ZN2at6native55_GLOBAL__N__6c1c77d0_17_DistanceKernel_cu_7dd49032_311422cdist_kernel_cuda_implIdNS1_5distsIdE1pEEEvPT_PKS6_S9_S6_lllll,(.L_x_876 - _ZN2at6native55_GLOBAL__N__6c1c77d0_17_DistanceKernel_cu_7dd49032_311422cdist_kernel_cuda_implIdNS1_5distsIdE1pEEEvPT_PKS6_S9_S6_lllll)
        .other          _ZN2at6native55_GLOBAL__N__6c1c77d0_17_DistanceKernel_cu_7dd49032_311422cdist_kernel_cuda_implIdNS1_5distsIdE1pEEEvPT_PKS6_S9_S6_lllll,@"STO_CUDA_ENTRY STV_DEFAULT"
_ZN2at6native55_GLOBAL__N__6c1c77d0_17_DistanceKernel_cu_7dd49032_311422cdist_kernel_cuda_implIdNS1_5distsIdE1pEEEvPT_PKS6_S9_S6_lllll:
        /* <DEDUP_REMOVED lines=15> */
[----:B------:R-:W-:-:S06]  /*00f0*/  IMAD.HI.U32 R3, R3, R5, R2 ;  /* 0x0000000503037227 */ /* 0x000fcc00078e0002 */
        /* <DEDUP_REMOVED lines=10> */
[----:B------:R-:W-:Y:S02]  /*01a0*/  IMAD R0, R4, R3, UR6 ;  /* 0x0000000604007e24 */ /* 0x000fe4000f8e0203 */
[----:B------:R-:W-:Y:S01]  /*01b0*/  IMAD.MOV.U32 R3, RZ, RZ, RZ ;  /* 0x000000ffff037224 */ /* 0x000fe200078e00ff */
[----:B------:R-:W-:Y:S06]  /*01c0*/  BRA `(.L_x_715) ;  /* 0x0000000000487947 */ /* 0x000fec0003800000 */
.L_x_714:
[----:B------:R-:W0:Y:S01]  /*01d0*/  LDC R9, c[0x0][0x3b0] ;  /* 0x0000ec00ff097b82 */ /* 0x000e220000000800 */
[----:B-1----:R-:W-:Y:S01]  /*01e0*/  IMAD.U32 R0, RZ, RZ, UR6 ;  /* 0x00000006ff007e24 */ /* 0x002fe2000f8e00ff */
[----:B------:R-:W-:Y:S01]  /*01f0*/  MOV R6, 0x230 ;  /* 0x0000023000067802 */ /* 0x000fe20000000f00 */
[----:B------:R-:W-:-:S05]  /*0200*/  IMAD.MOV.U32 R7, RZ, RZ, RZ ;  /* 0x000000ffff077224 */ /* 0x000fca00078e00ff */
[----:B------:R-:W1:Y:S02]  /*0210*/  LDC R8, c[0x0][0x3b4] ;  /* 0x0000ed00ff087b82 */ /* 0x000e640000000800 */
[----:B01----:R-:W-:Y:S05]  /*0220*/  CALL.REL.NOINC `($__internal_76_$__cuda_sm20_div_s64) ;  /* 0x0000002c00e47944 */ /* 0x003fea0003c00000 */
[----:B------:R-:W0:Y:S01]  /*0230*/  LDC.64 R4, c[0x0][0x3b0] ;  /* 0x0000ec00ff047b82 */ /* 0x000e220000000a00 */
[----:B------:R-:W-:Y:S01]  /*0240*/  IADD3 R7, P0, PT, RZ, -R8, RZ ;  /* 0x80000008ff077210 */ /* 0x000fe20007f1e0ff */
[----:B------:R-:W-:-:S04]  /*0250*/  IMAD.U32 R2, RZ, RZ, UR6 ;  /* 0x00000006ff027e24 */ /* 0x000fc8000f8e00ff */
[----:B------:R-:W-:-:S04]  /*0260*/  IMAD.X R3, RZ, RZ, ~R9, P0 ;  /* 0x000000ffff037224 */ /* 0x000fc800000e0e09 */
[-C--:B0-----:R-:W-:Y:S02]  /*0270*/  IMAD R0, R3, R4.reuse, RZ ;  /* 0x0000000403007224 */ /* 0x081fe400078e02ff */
[----:B------:R-:W-:Y:S02]  /*0280*/  IMAD.MOV.U32 R3, RZ, RZ, RZ ;  /* 0x000000ffff037224 */ /* 0x000fe400078e00ff */
[----:B------:R-:W-:-:S04]  /*0290*/  IMAD.WIDE.U32 R2, R7, R4, R2 ;  /* 0x0000000407027225 */ /* 0x000fc800078e0002 */
[----:B------:R-:W-:Y:S02]  /*02a0*/  IMAD R7, R7, R5, R0 ;  /* 0x0000000507077224 */ /* 0x000fe400078e0200 */
[----:B------:R-:W-:Y:S02]  /*02b0*/  IMAD.MOV.U32 R0, RZ, RZ, R2 ;  /* 0x000000ffff007224 */ /* 0x000fe400078e0002 */
[----:B------:R-:W-:Y:S02]  /*02c0*/  IMAD.IADD R7, R3, 0x1, R7 ;  /* 0x0000000103077824 */ /* 0x000fe400078e0207 */
[----:B------:R-:W-:Y:S02]  /*02d0*/  IMAD.MOV.U32 R2, RZ, RZ, R8 ;  /* 0x000000ffff027224 */ /* 0x000fe400078e0008 */
[----:B------:R-:W-:-:S07]  /*02e0*/  IMAD.MOV.U32 R3, RZ, RZ, R9 ;  /* 0x000000ffff037224 */ /* 0x000fce00078e0009 */
.L_x_715:
[----:B------:R-:W0:Y:S02]  /*02f0*/  LDCU UR4, c[0x0][0x3a4] ;  /* 0x00007480ff0477ac */ /* 0x000e240008000800 */
[----:B0-----:R-:W-:-:S04]  /*0300*/  LOP3.LUT R4, R7, UR4, RZ, 0xfc, !PT ;  /* 0x0000000407047c12 */ /* 0x001fc8000f8efcff */
[----:B------:R-:W-:-:S13]  /*0310*/  ISETP.NE.U32.AND P0, PT, R4, RZ, PT ;  /* 0x000000ff0400720c */ /* 0x000fda0003f05070 */
[----:B------:R-:W-:Y:S05]  /*0320*/  @P0 BRA `(.L_x_716) ;  /* 0x0000000000600947 */ /* 0x000fea0003800000 */
        /* <DEDUP_REMOVED lines=24> */
.L_x_716:
[----:B------:R-:W0:Y:S01]  /*04b0*/  LDC R9, c[0x0][0x3a0] ;  /* 0x0000e800ff097b82 */ /* 0x000e220000000800 */
[----:B------:R-:W-:-:S07]  /*04c0*/  MOV R6, 0x4f0 ;  /* 0x000004f000067802 */ /* 0x000fce0000000f00 */
[----:B------:R-:W1:Y:S02]  /*04d0*/  LDC R8, c[0x0][0x3a4] ;  /* 0x0000e900ff087b82 */ /* 0x000e640000000800 */
[----:B01----:R-:W-:Y:S05]  /*04e0*/  CALL.REL.NOINC `($__internal_76_$__cuda_sm20_div_s64) ;  /* 0x0000002c00347944 */ /* 0x003fea0003c00000 */
        /* <DEDUP_REMOVED lines=8> */
[----:B------:R-:W-:-:S07]  /*0570*/  IMAD.IADD R19, R5, 0x1, R19 ;  /* 0x0000000105137824 */ /* 0x000fce00078e0213 */
.L_x_717:
[----:B------:R-:W0:Y:S01]  /*0580*/  S2R R12, SR_TID.X ;  /* 0x00000000000c7919 */ /* 0x000e220000002100 */
[----:B------:R-:W1:Y:S01]  /*0590*/  LDCU.64 UR4, c[0x0][0x3b8] ;  /* 0x00007700ff0477ac */ /* 0x000e620008000a00 */
[----:B------:R-:W2:Y:S01]  /*05a0*/  LDC.64 R4, c[0x0][0x3a8] ;  /* 0x0000ea00ff047b82 */ /* 0x000ea20000000a00 */
[----:B------:R-:W-:Y:S01]  /*05b0*/  IMAD.MOV.U32 R13, RZ, RZ, RZ ;  /* 0x000000ffff0d7224 */ /* 0x000fe200078e00ff */
[----:B------:R-:W-:Y:S01]  /*05c0*/  BSSY.RECONVERGENT B0, `(.L_x_718) ;  /* 0x000018f000007945 */ /* 0x000fe20003800200 */
[----:B------:R-:W3:Y:S01]  /*05d0*/  LDCU.64 UR8, c[0x0][0x3c0] ;  /* 0x00007800ff0877ac */ /* 0x000ee20008000a00 */
[----:B------:R-:W4:Y:S01]  /*05e0*/  LDCU.64 UR12, c[0x0][0x398] ;  /* 0x00007300ff0c77ac */ /* 0x000f220008000a00 */
[----:B------:R-:W0:Y:S01]  /*05f0*/  LDCU UR7, c[0x0][0x39c] ;  /* 0x00007380ff0777ac */ /* 0x000e220008000800 */
[----:B-1----:R-:W-:Y:S02]  /*0600*/  IMAD R7, R3, UR4, RZ ;  /* 0x0000000403077c24 */ /* 0x002fe4000f8e02ff */
[----:B------:R-:W-:-:S04]  /*0610*/  IMAD.WIDE.U32 R10, R2, UR4, RZ ;  /* 0x00000004020a7c25 */ /* 0x000fc8000f8e00ff */
[----:B---3--:R-:W-:Y:S02]  /*0620*/  IMAD R21, R3, UR8, RZ ;  /* 0x0000000803157c24 */ /* 0x008fe4000f8e02ff */
[C---:B------:R-:W-:Y:S01]  /*0630*/  IMAD R3, R2.reuse, UR5, R7 ;  /* 0x0000000502037c24 */ /* 0x040fe2000f8e0207 */
[----:B------:R-:W1:Y:S01]  /*0640*/  LDCU.64 UR4, c[0x0][0x390] ;  /* 0x00007200ff0477ac */ /* 0x000e620008000a00 */
[----:B------:R-:W3:Y:S01]  /*0650*/  LDC.64 R6, c[0x0][0x388] ;  /* 0x0000e200ff067b82 */ /* 0x000ee20000000a00 */
[C---:B------:R-:W-:Y:S02]  /*0660*/  IMAD R21, R2.reuse, UR9, R21 ;  /* 0x0000000902157c24 */ /* 0x040fe4000f8e0215 */
[----:B0-----:R-:W-:Y:S01]  /*0670*/  IMAD.WIDE.U32 R14, R2, UR8, R12 ;  /* 0x00000008020e7c25 */ /* 0x001fe2000f8e000c */
[-C--:B--2---:R-:W-:Y:S01]  /*0680*/  ISETP.GE.U32.AND P0, PT, R12, R4.reuse, PT ;  /* 0x000000040c00720c */ /* 0x084fe20003f06070 */
[----:B------:R-:W0:Y:S02]  /*0690*/  LDCU.64 UR8, c[0x0][0x358] ;  /* 0x00006b00ff0877ac */ /* 0x000e240008000a00 */
[-C--:B------:R-:W-:Y:S01]  /*06a0*/  IMAD R2, R19, R4.reuse, RZ ;  /* 0x0000000413027224 */ /* 0x080fe200078e02ff */
[----:B------:R-:W-:Y:S01]  /*06b0*/  ISETP.GE.AND.EX P0, PT, RZ, R5, PT, P0 ;  /* 0x00000005ff00720c */ /* 0x000fe20003f06300 */
[----:B------:R-:W-:-:S02]  /*06c0*/  IMAD R0, R9, R4, RZ ;  /* 0x0000000409007224 */ /* 0x000fc400078e02ff */
[----:B------:R-:W-:Y:S02]  /*06d0*/  IMAD.IADD R11, R11, 0x1, R3 ;  /* 0x000000010b0b7824 */ /* 0x000fe400078e0203 */
[-C--:B------:R-:W-:Y:S02]  /*06e0*/  IMAD R19, R17, R5.reuse, R2 ;  /* 0x0000000511137224 */ /* 0x080fe400078e0202 */
[C---:B------:R-:W-:Y:S01]  /*06f0*/  IMAD R3, R8.reuse, R5, R0 ;  /* 0x0000000508037224 */ /* 0x040fe200078e0200 */
[----:B------:R-:W2:Y:S01]  /*0700*/  LDC R2, c[0x0][0x360] ;  /* 0x0000d800ff027b82 */ /* 0x000ea20000000800 */
[----:B------:R-:W-:Y:S01]  /*0710*/  IMAD.WIDE.U32 R8, R8, R4, R10 ;  /* 0x0000000408087225 */ /* 0x000fe200078e000a */
[----:B------:R-:W-:-:S03]  /*0720*/  SHF.L.U64.HI R5, R4, 0x3, R5 ;  /* 0x0000000304057819 */ /* 0x000fc60000010205 */
[----:B------:R-:W-:Y:S01]  /*0730*/  IMAD.IADD R15, R15, 0x1, R21 ;  /* 0x000000010f0f7824 */ /* 0x000fe200078e0215 */
[----:B------:R-:W-:Y:S01]  /*0740*/  CS2R R20, SRZ ;  /* 0x0000000000147805 */ /* 0x000fe2000001ff00 */
[----:B------:R-:W-:Y:S02]  /*0750*/  IMAD.IADD R3, R9, 0x1, R3 ;  /* 0x0000000109037824 */ /* 0x000fe400078e0203 */
[C---:B------:R-:W-:Y:S02]  /*0760*/  IMAD.SHL.U32 R9, R8.reuse, 0x8, RZ ;  /* 0x0000000808097824 */ /* 0x040fe400078e00ff */
[----:B------:R-:W-:Y:S01]  /*0770*/  IMAD.WIDE.U32 R10, R17, R4, R14 ;  /* 0x00000004110a7225 */ /* 0x000fe200078e000e */
[----:B------:R-:W-:Y:S02]  /*0780*/  SHF.L.U64.HI R8, R8, 0x3, R3 ;  /* 0x0000000308087819 */ /* 0x000fe40000010203 */
[----:B---3--:R-:W-:Y:S01]  /*0790*/  IADD3 R6, P1, PT, R9, R6, RZ ;  /* 0x0000000609067210 */ /* 0x008fe20007f3e0ff */
[----:B------:R-:W-:Y:S01]  /*07a0*/  IMAD.IADD R3, R11, 0x1, R19 ;  /* 0x000000010b037824 */ /* 0x000fe200078e0213 */
[----:B-1----:R-:W-:-:S02]  /*07b0*/  LEA R18, P3, R10, UR4, 0x3 ;  /* 0x000000040a127c11 */ /* 0x002fc4000f8618ff */
[----:B------:R-:W-:Y:S01]  /*07c0*/  LEA R0, P2, R4, R6, 0x3 ;  /* 0x0000000604007211 */ /* 0x000fe200078418ff */
[----:B------:R-:W-:Y:S01]  /*07d0*/  IMAD.X R7, R8, 0x1, R7, P1 ;  /* 0x0000000108077824 */ /* 0x000fe200008e0607 */
[----:B------:R-:W-:-:S03]  /*07e0*/  LEA.HI.X R22, R10, UR5, R3, 0x3, P3 ;  /* 0x000000050a167c11 */ /* 0x000fc600098f1c03 */
[----:B------:R-:W-:Y:S01]  /*07f0*/  IMAD.X R3, R5, 0x1, R7, P2 ;  /* 0x0000000105037824 */ /* 0x000fe200010e0607 */
[----:B0---4-:R-:W-:Y:S07]  /*0800*/  @P0 BRA `(.L_x_719) ;  /* 0x0000001400a80947 */ /* 0x011fee0003800000 */
[----:B------:R-:W0:Y:S01]  /*0810*/  LDC.64 R20, c[0x0][0x398] ;  /* 0x0000e600ff147b82 */ /* 0x000e220000000a00 */
[----:B------:R-:W-:Y:S01]  /*0820*/  IMAD.WIDE.U32 R8, R12, 0x8, R6 ;  /* 0x000000080c087825 */ /* 0x000fe200078e0006 */
[----:B------:R-:W-:Y:S03]  /*0830*/  BSSY.RECONVERGENT B1, `(.L_x_720) ;  /* 0x0000032000017945 */ /* 0x000fe60003800200 */
[----:B--2---:R-:W-:-:S03]  /*0840*/  IMAD.WIDE.U32 R16, R2, 0x8, RZ ;  /* 0x0000000802107825 */ /* 0x004fc600078e00ff */
[----:B------:R-:W1:Y:S01]  /*0850*/  LDC.64 R14, c[0x0][0x398] ;  /* 0x0000e600ff0e7b82 */ /* 0x000e620000000a00 */
[----:B------:R-:W-:-:S04]  /*0860*/  IADD3 R7, P1, PT, R8, R16, RZ ;  /* 0x0000001008077210 */ /* 0x000fc80007f3e0ff */
[-C--:B------:R-:W-:Y:S01]  /*0870*/  ISETP.GE.U32.AND P0, PT, R7, R0.reuse, PT ;  /* 0x000000000700720c */ /* 0x080fe20003f06070 */
[----:B------:R-:W-:Y:S01]  /*0880*/  IMAD.X R10, R9, 0x1, R17, P1 ;  /* 0x00000001090a7824 */ /* 0x000fe200008e0611 */
[----:B------:R-:W-:-:S04]  /*0890*/  ISETP.GT.U32.AND P1, PT, R7, R0, PT ;  /* 0x000000000700720c */ /* 0x000fc80003f24070 */
[CC--:B------:R-:W-:Y:S02]  /*08a0*/  ISETP.GE.U32.AND.EX P0, PT, R10.reuse, R3.reuse, PT, P0 ;  /* 0x000000030a00720c */ /* 0x0c0fe40003f06100 */
[----:B------:R-:W-:Y:S02]  /*08b0*/  ISETP.GT.U32.AND.EX P1, PT, R10, R3, PT, P1 ;  /* 0x000000030a00720c */ /* 0x000fe40003f24110 */
[----:B0-----:R-:W-:Y:S02]  /*08c0*/  SHF.R.U32.HI R4, RZ, 0x14, R21 ;  /* 0x00000014ff047819 */ /* 0x001fe40000011615 */
[----:B------:R-:W-:Y:S02]  /*08d0*/  SEL R19, RZ, 0x1, P0 ;  /* 0x00000001ff137807 */ /* 0x000fe40000000000 */
[----:B------:R-:W-:-:S05]  /*08e0*/  LOP3.LUT R4, R4, 0x7ff, RZ, 0xc0, !PT ;  /* 0x000007ff04047812 */ /* 0x000fca00078ec0ff */
[----:B------:R-:W-:Y:S01]  /*08f0*/  VIADD R11, R4, 0xfffffc0c ;  /* 0xfffffc0c040b7836 */ /* 0x000fe20000000000 */
[----:B------:R-:W-:-:S04]  /*0900*/  SEL R4, R7, R0, P1 ;  /* 0x0000000007047207 */ /* 0x000fc80000800000 */
[----:B------:R-:W-:Y:S02]  /*0910*/  IADD3 R7, P2, P3, R4, -R7, -R19 ;  /* 0x8000000704077210 */ /* 0x000fe40007b5e813 */
[----:B------:R-:W-:Y:S02]  /*0920*/  SHF.L.U32 R5, R20, R11, RZ ;  /* 0x0000000b14057219 */ /* 0x000fe400000006ff */
[----:B------:R-:W-:Y:S02]  /*0930*/  SEL R4, R10, R3, P1 ;  /* 0x000000030a047207 */ /* 0x000fe40000800000 */
[----:B------:R-:W-:Y:S01]  /*0940*/  SHF.L.U64.HI R6, R20, R11, R21 ;  /* 0x0000000b14067219 */ /* 0x000fe20000010215 */
[----:B------:R-:W-:Y:S01]  /*0950*/  IMAD.MOV.U32 R11, RZ, RZ, R22 ;  /* 0x000000ffff0b7224 */ /* 0x000fe200078e0016 */
[----:B------:R-:W-:Y:S02]  /*0960*/  ISETP.NE.U32.AND P0, PT, R5, RZ, PT ;  /* 0x000000ff0500720c */ /* 0x000fe40003f05070 */
[----:B------:R-:W-:Y:S01]  /*0970*/  IADD3.X R4, PT, PT, R4, -0x1, ~R10, P2, P3 ;  /* 0xffffffff04047810 */ /* 0x000fe200017e6c0a */
[----:B------:R-:W-:Y:S01]  /*0980*/  IMAD.MOV.U32 R10, RZ, RZ, R18 ;  /* 0x000000ffff0a7224 */ /* 0x000fe200078e0012 */
[----:B------:R-:W-:-:S02]  /*0990*/  ISETP.NE.AND.EX P0, PT, R6, -0x80000000, PT, P0 ;  /* 0x800000000600780c */ /* 0x000fc40003f05300 */
[----:B------:R-:W-:-:S11]  /*09a0*/  ISETP.NE.U32.AND P1, PT, R4, RZ, PT ;  /* 0x000000ff0400720c */ /* 0x000fd60003f25070 */
[----:B-1----:R0:W1:Y:S02]  /*09b0*/  DSETP.NEU.AND P0, PT, |R14|, 0.5, !P0 ;  /* 0x3fe000000e00742a */ /* 0x002064000470d200 */
[----:B-1----:R-:W-:Y:S05]  /*09c0*/  @P1 BRA `(.L_x_721) ;  /* 0x0000000000501947 */ /* 0x002fea0003800000 */
[----:B------:R-:W1:Y:S01]  /*09d0*/  I2F.U32.RP R4, R16 ;  /* 0x0000001000047306 */ /* 0x000e620000209000 */
[----:B------:R-:W-:Y:S01]  /*09e0*/  IMAD.MOV R21, RZ, RZ, -R16 ;  /* 0x000000ffff157224 */ /* 0x000fe200078e0a10 */
[----:B------:R-:W-:-:S06]  /*09f0*/  ISETP.NE.U32.AND P3, PT, R16, RZ, PT ;  /* 0x000000ff1000720c */ /* 0x000fcc0003f65070 */
        /* <DEDUP_REMOVED lines=17> */
.L_x_721:
[----:B0-----:R-:W-:-:S07]  /*0b10*/  MOV R14, 0xb30 ;  /* 0x00000b30000e7802 */ /* 0x001fce0000000f00 */
[----:B------:R-:W-:Y:S05]  /*0b20*/  CALL.REL.NOINC `($__internal_77_$__cuda_sm20_div_u64) ;  /* 0x0000002c00007944 */ /* 0x000fea0003c00000 */
[----:B------:R-:W-:Y:S02]  /*0b30*/  IMAD.MOV.U32 R14, RZ, RZ, R4 ;  /* 0x000000ffff0e7224 */ /* 0x000fe400078e0004 */
[----:B------:R-:W-:-:S07]  /*0b40*/  IMAD.MOV.U32 R15, RZ, RZ, R7 ;  /* 0x000000ffff0f7224 */ /* 0x000fce00078e0007 */
.L_x_722:
[----:B------:R-:W-:Y:S05]  /*0b50*/  BSYNC.RECONVERGENT B1 ;  /* 0x0000000000017941 */ /* 0x000fea0003800200 */
.L_x_720:
[----:B------:R-:W0:Y:S01]  /*0b60*/  LDCU.64 UR4, c[0x0][0x398] ;  /* 0x00007300ff0477ac */ /* 0x000e220008000a00 */
[----:B------:R-:W1:Y:S01]  /*0b70*/  LDC R38, c[0x0][0x39c] ;  /* 0x0000e700ff267b82 */ /* 0x000e620000000800 */
[----:B------:R-:W-:Y:S01]  /*0b80*/  IADD3 R19, P2, PT, R14, R19, RZ ;  /* 0x000000130e137210 */ /* 0x000fe20007f5e0ff */
[----:B------:R-:W-:Y:S01]  /*0b90*/  BSSY.RECONVERGENT B1, `(.L_x_723) ;  /* 0x000006a000017945 */ /* 0x000fe20003800200 */
[----:B------:R-:W-:Y:S02]  /*0ba0*/  CS2R R20, SRZ ;  /* 0x0000000000147805 */ /* 0x000fe4000001ff00 */
[----:B------:R-:W-:Y:S01]  /*0bb0*/  LOP3.LUT R4, R19, 0x1, RZ, 0xc0, !PT ;  /* 0x0000000113047812 */ /* 0x000fe200078ec0ff */
[----:B------:R-:W-:-:S03]  /*0bc0*/  IMAD.X R18, RZ, RZ, R15, P2 ;  /* 0x000000ffff127224 */ /* 0x000fc600010e060f */
[----:B------:R-:W-:-:S04]  /*0bd0*/  ISETP.NE.U32.AND P1, PT, R4, 0x1, PT ;  /* 0x000000010400780c */ /* 0x000fc80003f25070 */
[----:B------:R-:W-:Y:S01]  /*0be0*/  ISETP.NE.U32.AND.EX P1, PT, RZ, RZ, PT, P1 ;  /* 0x000000ffff00720c */ /* 0x000fe20003f25110 */
[----:B0-----:R-:W-:Y:S02]  /*0bf0*/  IMAD.U32 R24, RZ, RZ, UR4 ;  /* 0x00000004ff187e24 */ /* 0x001fe4000f8e00ff */
[----:B------:R-:W-:-:S04]  /*0c00*/  IMAD.U32 R25, RZ, RZ, UR5 ;  /* 0x00000005ff197e24 */ /* 0x000fc8000f8e00ff */
[----:B------:R0:W2:Y:S01]  /*0c10*/  FRND.F64.TRUNC R14, R24 ;  /* 0x00000018000e7313 */ /* 0x0000a2000030d800 */
[C---:B-1----:R-:W-:Y:S02]  /*0c20*/  ISETP.GE.AND P3, PT, R38.reuse, RZ, PT ;  /* 0x000000ff2600720c */ /* 0x042fe40003f66270 */
[----:B------:R-:W-:Y:S02]  /*0c30*/  LOP3.LUT R38, R38, 0x7fffffff, RZ, 0xc0, !PT ;  /* 0x7fffffff26267812 */ /* 0x000fe400078ec0ff */
[----:B------:R-:W-:-:S05]  /*0c40*/  SEL R7, RZ, 0x7ff00000, !P3 ;  /* 0x7ff00000ff077807 */ /* 0x000fca0005800000 */
[----:B------:R-:W-:Y:S01]  /*0c50*/  VIADD R40, R7, 0x80000000 ;  /* 0x8000000007287836 */ /* 0x000fe20000000000 */
[----:B0-2---:R-:W-:Y:S06]  /*0c60*/  @!P1 BRA `(.L_x_724) ;  /* 0x0000000400709947 */ /* 0x005fec0003800000 */
        /* <DEDUP_REMOVED lines=22> */
[----:B------:R-:W-:Y:S05]  /*0dd0*/  CALL.REL.NOINC `($_ZN2at6native55_GLOBAL__N__6c1c77d0_17_DistanceKernel_cu_7dd49032_311422cdist_kernel_cuda_implIdNS1_5distsIdE1pEEEvPT_PKS6_S9_S6_lllll$__internal_accurate_pow) ;  /* 0x0000002c006c7944 */ /* 0x000fea0003c00000 */
[----:B------:R-:W-:Y:S05]  /*0de0*/  BSYNC.RECONVERGENT B3 ;  /* 0x0000000000037941 */ /* 0x000fea0003800200 */
.L_x_727:
        /* <DEDUP_REMOVED lines=19> */
.L_x_726:
[----:B------:R-:W-:Y:S01]  /*0f20*/  SEL R23, R45, RZ, P0 ;  /* 0x000000ff2d177207 */ /* 0x000fe20000000000 */
[----:B------:R-:W-:Y:S01]  /*0f30*/  IMAD.MOV.U32 R22, RZ, RZ, RZ ;  /* 0x000000ffff167224 */ /* 0x000fe200078e00ff */
[----:B------:R-:W-:Y:S02]  /*0f40*/  PLOP3.LUT P1, PT, P0, PT, PT, 0x80, 0x8 ;  /* 0x000000000008781c */ /* 0x000fe4000072f070 */
[----:B------:R-:W-:-:S11]  /*0f50*/  @!P3 LOP3.LUT R23, R23, 0x7ff00000, RZ, 0xfc, !PT ;  /* 0x7ff000001717b812 */ /* 0x000fd600078efcff */
.L_x_728:
[----:B------:R-:W-:Y:S05]  /*0f60*/  BSYNC.RECONVERGENT B2 ;  /* 0x0000000000027941 */ /* 0x000fea0003800200 */
.L_x_725:
        /* <DEDUP_REMOVED lines=18> */
.L_x_732:
[----:B------:R-:W0:Y:S01]  /*1090*/  LDCU UR4, c[0x0][0x39c] ;  /* 0x00007380ff0477ac */ /* 0x000e220008000800 */
[----:B------:R-:W1:Y:S01]  /*10a0*/  DSETP.GT.AND P1, PT, |R20|, 1, PT ;  /* 0x3ff000001400742a */ /* 0x000e620003f24200 */
[----:B------:R-:W-:Y:S01]  /*10b0*/  IMAD.MOV.U32 R22, RZ, RZ, RZ ;  /* 0x000000ffff167224 */ /* 0x000fe200078e00ff */
[----:B-1----:R-:W-:Y:S02]  /*10c0*/  SEL R23, RZ, 0x7ff00000, !P1 ;  /* 0x7ff00000ff177807 */ /* 0x002fe40004800000 */
[----:B0-----:R-:W-:-:S13]  /*10d0*/  ISETP.LE.AND P2, PT, RZ, UR4, PT ;  /* 0x00000004ff007c0c */ /* 0x001fda000bf43270 */
[----:B------:R-:W-:Y:S01]  /*10e0*/  @!P2 LOP3.LUT R23, R23, 0x7ff00000, RZ, 0x3c, !PT ;  /* 0x7ff000001717a812 */ /* 0x000fe200078e3cff */
[----:B------:R-:W-:Y:S06]  /*10f0*/  BRA `(.L_x_730) ;  /* 0x0000000000047947 */ /* 0x000fec0003800000 */
.L_x_731:
[----:B------:R0:W1:Y:S02]  /*1100*/  DADD R22, |R20|, R24 ;  /* 0x0000000014167229 */ /* 0x0000640000000218 */
.L_x_730:
[----:B------:R-:W-:Y:S05]  /*1110*/  BSYNC.RECONVERGENT B2 ;  /* 0x0000000000027941 */ /* 0x000fea0003800200 */
.L_x_729:
        /* <DEDUP_REMOVED lines=17> */
.L_x_724:
[----:B------:R-:W-:Y:S05]  /*1230*/  BSYNC.RECONVERGENT B1 ;  /* 0x0000000000017941 */ /* 0x000fea0003800200 */
.L_x_723:
[----:B------:R-:W-:-:S04]  /*1240*/  ISETP.NE.U32.AND P1, PT, R19, RZ, PT ;  /* 0x000000ff1300720c */ /* 0x000fc80003f25070 */
[----:B------:R-:W-:-:S13]  /*1250*/  ISETP.NE.AND.EX P1, PT, R18, RZ, PT, P1 ;  /* 0x000000ff1200720c */ /* 0x000fda0003f25310 */
[----:B------:R-:W-:Y:S05]  /*1260*/  @!P1 BRA `(.L_x_719) ;  /* 0x0000000c00109947 */ /* 0x000fea0003800000 */
[----:B------:R-:W-:Y:S02]  /*1270*/  IMAD.MOV.U32 R41, RZ, RZ, RZ ;  /* 0x000000ffff297224 */ /* 0x000fe400078e00ff */
[----:B------:R-:W-:-:S07]  /*1280*/  IMAD.MOV.U32 R44, RZ, RZ, RZ ;  /* 0x000000ffff2c7224 */ /* 0x000fce00078e00ff */
.L_x_744:
        /* <DEDUP_REMOVED lines=34> */
.L_x_735:
        /* <DEDUP_REMOVED lines=15> */
.L_x_734:
[----:B------:R-:W-:Y:S05]  /*15a0*/  BSYNC.RECONVERGENT B1 ;  /* 0x0000000000017941 */ /* 0x000fea0003800200 */
.L_x_733:
        /* <DEDUP_REMOVED lines=21> */
.L_x_738:
[----:B------:R-:W0:Y:S02]  /*1700*/  DSETP.NEU.AND P2, PT, |R16|, +INF , PT ;  /* 0x7ff000001000742a */ /* 0x000e240003f4d200 */
[----:B0-----:R-:W-:Y:S01]  /*1710*/  @!P2 ISETP.NE.AND P3, PT, R38, 0x3fe00000, PT ;  /* 0x3fe000002600a80c */ /* 0x001fe20003f65270 */
[----:B------:R-:W-:-:S03]  /*1720*/  @!P2 IMAD.MOV.U32 R22, RZ, RZ, RZ ;  /* 0x000000ffff16a224 */ /* 0x000fc600078e00ff */
[-C--:B------:R-:W-:Y:S02]  /*1730*/  @!P2 SEL R4, R40, R7.reuse, P3 ;  /* 0x000000072804a207 */ /* 0x080fe40001800000 */
[----:B------:R-:W-:Y:S02]  /*1740*/  @!P2 ISETP.GE.AND P3, PT, R19, RZ, PT ;  /* 0x000000ff1300a20c */ /* 0x000fe40003f66270 */
[----:B------:R-:W-:-:S04]  /*1750*/  @!P2 SEL R4, R4, R7, P1 ;  /* 0x000000070404a207 */ /* 0x000fc80000800000 */
[----:B------:R-:W-:-:S07]  /*1760*/  @!P2 SEL R23, R4, R7, !P3 ;  /* 0x000000070417a207 */ /* 0x000fce0005800000 */
.L_x_737:
[----:B------:R-:W-:Y:S05]  /*1770*/  BSYNC.RECONVERGENT B1 ;  /* 0x0000000000017941 */ /* 0x000fea0003800200 */
.L_x_736:
        /* <DEDUP_REMOVED lines=40> */
[----:B------:R-:W-:Y:S05]  /*1a00*/  CALL.REL.NOINC `($_ZN2at6native55_GLOBAL__N__6c1c77d0_17_DistanceKernel_cu_7dd49032_311422cdist_kernel_cuda_implIdNS1_5distsIdE1pEEEvPT_PKS6_S9_S6_lllll$__internal_accurate_pow) ;  /* 0x0000002000607944 */ /* 0x000fea0003c00000 */
[----:B------:R-:W-:Y:S05]  /*1a10*/  BSYNC.RECONVERGENT B1 ;  /* 0x0000000000017941 */ /* 0x000fea0003800200 */
.L_x_739:
        /* <DEDUP_REMOVED lines=47> */
.L_x_743:
[----:B------:R-:W-:Y:S01]  /*1d10*/  ISETP.LE.AND P2, PT, RZ, UR7, PT ;  /* 0x00000007ff007c0c */ /* 0x000fe2000bf43270 */
[----:B------:R-:W0:Y:S01]  /*1d20*/  DSETP.GT.AND P1, PT, |R16|, 1, PT ;  /* 0x3ff000001000742a */ /* 0x000e220003f24200 */
[----:B------:R-:W-:Y:S01]  /*1d30*/  IMAD.MOV.U32 R18, RZ, RZ, RZ ;  /* 0x000000ffff127224 */ /* 0x000fe200078e00ff */
[----:B0-----:R-:W-:-:S10]  /*1d40*/  SEL R19, RZ, 0x7ff00000, !P1 ;  /* 0x7ff00000ff137807 */ /* 0x001fd40004800000 */
[----:B------:R-:W-:Y:S01]  /*1d50*/  @!P2 LOP3.LUT R19, R19, 0x7ff00000, RZ, 0x3c, !PT ;  /* 0x7ff000001313a812 */ /* 0x000fe200078e3cff */
[----:B------:R-:W-:Y:S06]  /*1d60*/  BRA `(.L_x_741) ;  /* 0x0000000000047947 */ /* 0x000fec0003800000 */
.L_x_742:
[----:B------:R0:W1:Y:S02]  /*1d70*/  DADD R18, |R16|, R24 ;  /* 0x0000000010127229 */ /* 0x0000640000000218 */
.L_x_741:
[----:B------:R-:W-:Y:S05]  /*1d80*/  BSYNC.RECONVERGENT B1 ;  /* 0x0000000000017941 */ /* 0x000fea0003800200 */
.L_x_740:
[----:B------:R0:W1:Y:S02]  /*1d90*/  DSETP.NEU.AND P2, PT, |R16|, 1, PT ;  /* 0x3ff000001000742a */ /* 0x0000640003f4d200 */
[----:B0-----:R-:W-:Y:S01]  /*1da0*/  IMAD.MOV.U32 R16, RZ, RZ, R41 ;  /* 0x000000ffff107224 */ /* 0x001fe200078e0029 */
[----:B-1----:R-:W-:Y:S01]  /*1db0*/  FSEL R18, R18, RZ, P2 ;  /* 0x000000ff12127208 */ /* 0x002fe20001000000 */
[----:B------:R-:W-:Y:S01]  /*1dc0*/  IMAD.MOV.U32 R17, RZ, RZ, R44 ;  /* 0x000000ffff117224 */ /* 0x000fe200078e002c */
[----:B------:R-:W-:Y:S02]  /*1dd0*/  FSEL R19, R19, 1.875, P2 ;  /* 0x3ff0000013137808 */ /* 0x000fe40001000000 */
[----:B------:R-:W-:Y:S01]  /*1de0*/  FSEL R18, R18, RZ, P3 ;  /* 0x000000ff12127208 */ /* 0x000fe20001800000 */
[----:B------:R-:W-:Y:S01]  /*1df0*/  IMAD.WIDE.U32 R16, R2, 0x10, R16 ;  /* 0x0000001002107825 */ /* 0x000fe200078e0010 */
[----:B------:R-:W-:-:S03]  /*1e00*/  FSEL R19, R19, 1.875, P3 ;  /* 0x3ff0000013137808 */ /* 0x000fc60001800000 */
[----:B------:R-:W-:Y:S01]  /*1e10*/  IMAD.MOV.U32 R41, RZ, RZ, R16 ;  /* 0x000000ffff297224 */ /* 0x000fe200078e0010 */
[----:B------:R-:W-:Y:S01]  /*1e20*/  IADD3 R23, P4, PT, R16, R8, RZ ;  /* 0x0000000810177210 */ /* 0x000fe20007f9e0ff */
[----:B------:R-:W-:-:S03]  /*1e30*/  IMAD.MOV.U32 R44, RZ, RZ, R17 ;  /* 0x000000ffff2c7224 */ /* 0x000fc600078e0011 */
[----:B------:R-:W-:Y:S01]  /*1e40*/  ISETP.GE.U32.AND P1, PT, R23, R0, PT ;  /* 0x000000001700720c */ /* 0x000fe20003f26070 */
[----:B------:R-:W-:-:S05]  /*1e50*/  IMAD.X R4, R17, 0x1, R9, P4 ;  /* 0x0000000111047824 */ /* 0x000fca00020e0609 */
[----:B------:R-:W-:-:S15]  /*1e60*/  ISETP.GE.U32.AND.EX P1, PT, R4, R3, PT, P1 ;  /* 0x000000030400720c */ /* 0x000fde0003f26110 */
[----:B------:R-:W-:-:S15]  /*1e70*/  NOP ;  /* 0x0000000000007918 */ /* 0x000fde0000000000 */
[----:B------:R-:W-:-:S11]  /*1e80*/  NOP ;  /* 0x0000000000007918 */ /* 0x000fd60000000000 */
[----:B------:R0:W1:Y:S02]  /*1e90*/  DADD R20, R20, R18 ;  /* 0x0000000014147229 */ /* 0x0000640000000012 */
[----:B01----:R-:W-:Y:S05]  /*1ea0*/  @!P1 BRA `(.L_x_744) ;  /* 0xfffffff000f89947 */ /* 0x003fea000383ffff */
.L_x_719:
[----:B------:R-:W-:Y:S05]  /*1eb0*/  BSYNC.RECONVERGENT B0 ;  /* 0x0000000000007941 */ /* 0x000fea0003800200 */
.L_x_718:
[----:B------:R-:W-:Y:S01]  /*1ec0*/  SHFL.DOWN PT, R5, R21, 0x10, 0x1f ;  /* 0x0a001f0015057f89 */ /* 0x000fe200000e0000 */
[----:B------:R-:W-:Y:S01]  /*1ed0*/  BAR.SYNC.DEFER_BLOCKING 0x0 ;  /* 0x0000000000007b1d */ /* 0x000fe20000010000 */
[----:B------:R-:W-:Y:S02]  /*1ee0*/  LOP3.LUT P0, R0, R12, 0x1f, RZ, 0xc0, !PT ;  /* 0x0000001f0c007812 */ /* 0x000fe4000780c0ff */
[----:B--2---:R-:W-:-:S04]  /*1ef0*/  SHF.R.U32.HI R3, RZ, 0x5, R2 ;  /* 0x00000005ff037819 */ /* 0x004fc80000011602 */
[----:B------:R-:W-:Y:S01]  /*1f00*/  ISETP.GE.U32.AND P1, PT, R12, R3, PT ;  /* 0x000000030c00720c */ /* 0x000fe20003f26070 */
[----:B------:R-:W0:-:S12]  /*1f10*/  SHFL.DOWN PT, R4, R20, 0x10, 0x1f ;  /* 0x0a001f0014047f89 */ /* 0x000e1800000e0000 */
[----:B------:R-:W1:Y:S01]  /*1f20*/  @!P1 S2R R15, SR_CgaCtaId ;  /* 0x00000000000f9919 */ /* 0x000e620000008800 */
        /* <DEDUP_REMOVED lines=10> */
[----:B------:R-:W2:Y:S02]  /*1fd0*/  @!P0 S2R R5, SR_CgaCtaId ;  /* 0x0000000000058919 */ /* 0x000ea40000008800 */
[----:B--2---:R-:W-:-:S15]  /*1fe0*/  @!P0 LEA R5, R5, R4, 0x18 ;  /* 0x0000000405058211 */ /* 0x004fde00078ec0ff */
[----:B------:R-:W-:-:S15]  /*1ff0*/  NOP ;  /* 0x0000000000007918 */ /* 0x000fde0000000000 */
[----:B------:R-:W-:-:S15]  /*2000*/  NOP ;  /* 0x0000000000007918 */ /* 0x000fde0000000000 */
[----:B------:R-:W-:-:S10]  /*2010*/  NOP ;  /* 0x0000000000007918 */ /* 0x000fd40000000000 */
[----:B0-----:R-:W0:Y:S02]  /*2020*/  DADD R8, R6, R8 ;  /* 0x0000000006087229 */ /* 0x001e240000000008 */
[----:B0-----:R-:W-:Y:S01]  /*2030*/  SHFL.DOWN PT, R11, R9, 0x2, 0x1f ;  /* 0x08401f00090b7f89 */ /* 0x001fe200000e0000 */
[----:B------:R-:W-:Y:S02]  /*2040*/  @!P0 LEA.HI R7, R12, R5, RZ, 0x1e ;  /* 0x000000050c078211 */ /* 0x000fe400078ff0ff */
[----:B------:R-:W-:Y:S02]  /*2050*/  CS2R R4, SRZ ;  /* 0x0000000000047805 */ /* 0x000fe4000001ff00 */
[----:B------:R-:W-:Y:S01]  /*2060*/  @!P1 MOV R6, 0x400 ;  /* 0x0000040000069802 */ /* 0x000fe20000000f00 */
[----:B------:R-:W0:Y:S03]  /*2070*/  SHFL.DOWN PT, R10, R8, 0x2, 0x1f ;  /* 0x08401f00080a7f89 */ /* 0x000e2600000e0000 */
[----:B-1----:R-:W-:-:S05]  /*2080*/  @!P1 LEA R15, R15, R6, 0x18 ;  /* 0x000000060f0f9211 */ /* 0x002fca00078ec0ff */
[----:B------:R-:W-:-:S15]  /*2090*/  @!P1 IMAD R0, R0, 0x8, R15 ;  /* 0x0000000800009824 */ /* 0x000fde00078e020f */
[----:B------:R-:W-:-:S15]  /*20a0*/  NOP ;  /* 0x0000000000007918 */ /* 0x000fde0000000000 */
[----:B------:R-:W-:-:S15]  /*20b0*/  NOP ;  /* 0x0000000000007918 */ /* 0x000fde0000000000 */
[----:B------:R-:W-:-:S03]  /*20c0*/  NOP ;  /* 0x0000000000007918 */ /* 0x000fc60000000000 */
        /* <DEDUP_REMOVED lines=71> */
[----:B------:R-:W-:Y:S05]  /*2540*/  CALL.REL.NOINC `($__internal_75_$__cuda_sm20_dblrcp_rn_slowpath_v3) ;  /* 0x00000004008c7944 */ /* 0x000fea0003c00000 */
.L_x_745:
        /* <DEDUP_REMOVED lines=24> */
[----:B------:R-:W-:Y:S05]  /*26d0*/  CALL.REL.NOINC `($_ZN2at6native55_GLOBAL__N__6c1c77d0_17_DistanceKernel_cu_7dd49032_311422cdist_kernel_cuda_implIdNS1_5distsIdE1pEEEvPT_PKS6_S9_S6_lllll$__internal_accurate_pow) ;  /* 0x00000014002c7944 */ /* 0x000fea0003c00000 */
[----:B------:R-:W-:Y:S05]  /*26e0*/  BSYNC.RECONVERGENT B1 ;  /* 0x0000000000017941 */ /* 0x000fea0003800200 */
.L_x_748:
        /* <DEDUP_REMOVED lines=19> */
.L_x_747:
[----:B------:R-:W-:Y:S05]  /*2820*/  BSYNC.RECONVERGENT B0 ;  /* 0x0000000000007941 */ /* 0x000fea0003800200 */
.L_x_746:
        /* <DEDUP_REMOVED lines=25> */
.L_x_751:
        /* <DEDUP_REMOVED lines=11> */
.L_x_750:
[----:B------:R-:W-:Y:S05]  /*2a70*/  BSYNC.RECONVERGENT B0 ;  /* 0x0000000000007941 */ /* 0x000fea0003800200 */
.L_x_749:
[----:B------:R-:W0:Y:S01]  /*2a80*/  LDCU.64 UR4, c[0x0][0x380] ;  /* 0x00007000ff0477ac */ /* 0x000e220008000a00 */
[----:B------:R-:W1:Y:S02]  /*2a90*/  DSETP.NEU.AND P0, PT, R2, 1, PT ;  /* 0x3ff000000200742a */ /* 0x000e640003f0d000 */
[----:B-1----:R-:W-:Y:S02]  /*2aa0*/  FSEL R2, R4, RZ, P0 ;  /* 0x000000ff04027208 */ /* 0x002fe40000000000 */
[----:B------:R-:W-:Y:S01]  /*2ab0*/  FSEL R4, R5, 1.875, P0 ;  /* 0x3ff0000005047808 */ /* 0x000fe20000000000 */
[----:B0-----:R-:W-:-:S04]  /*2ac0*/  ULEA UR4, UP0, UR6, UR4, 0x3 ;  /* 0x0000000406047291 */ /* 0x001fc8000f8018ff */
[----:B------:R-:W-:-:S06]  /*2ad0*/  ULEA.HI.X UR5, UR6, UR5, URZ, 0x3, UP0 ;  /* 0x0000000506057291 */ /* 0x000fcc00080f1cff */
[----:B------:R-:W-:-:S15]  /*2ae0*/  IMAD.U32 R5, RZ, RZ, UR5 ;  /* 0x00000005ff057e24 */ /* 0x000fde000f8e00ff */
[----:B------:R-:W-:-:S15]  /*2af0*/  NOP ;  /* 0x0000000000007918 */ /* 0x000fde0000000000 */
[----:B------:R-:W-:-:S15]  /*2b00*/  NOP ;  /* 0x0000000000007918 */ /* 0x000fde0000000000 */
[----:B------:R-:W-:-:S04]  /*2b10*/  NOP ;  /* 0x0000000000007918 */ /* 0x000fc80000000000 */
[----:B------:R-:W0:Y:S02]  /*2b20*/  DSETP.NEU.AND P0, PT, R6, RZ, PT ;  /* 0x000000ff0600722a */ /* 0x000e240003f0d000 */
[----:B0-----:R-:W-:Y:S01]  /*2b30*/  FSEL R3, R4, 1.875, P0 ;  /* 0x3ff0000004037808 */ /* 0x001fe20000000000 */
[----:B------:R-:W-:Y:S01]  /*2b40*/  IMAD.U32 R4, RZ, RZ, UR4 ;  /* 0x00000004ff047e24 */ /* 0x000fe2000f8e00ff */
[----:B------:R-:W-:-:S05]  /*2b50*/  FSEL R2, R2, RZ, P0 ;  /* 0x000000ff02027208 */ /* 0x000fca0000000000 */
[----:B------:R-:W-:Y:S01]  /*2b60*/  STG.E.64 desc[UR8][R4.64], R2 ;  /* 0x0000000204007986 */ /* 0x000fe2000c101b08 */
[----:B------:R-:W-:Y:S05]  /*2b70*/  EXIT ;  /* 0x000000000000794d */ /* 0x000fea0003800000 */
        .weak           $__internal_75_$__cuda_sm20_dblrcp_rn_slowpath_v3
        .type           $__internal_75_$__cuda_sm20_dblrcp_rn_slowpath_v3,@function
        .size           $__internal_75_$__cuda_sm20_dblrcp_rn_slowpath_v3,($__internal_76_$__cuda_sm20_div_s64 - $__internal_75_$__cuda_sm20_dblrcp_rn_slowpath_v3)
$__internal_75_$__cuda_sm20_dblrcp_rn_slowpath_v3:
        /* <DEDUP_REMOVED lines=59> */
.L_x_754:
        /* <DEDUP_REMOVED lines=34> */
.L_x_752:
[----:B------:R-:W0:Y:S01]  /*3150*/  LDC R4, c[0x0][0x398] ;  /* 0x0000e600ff047b82 */ /* 0x000e220000000800 */
[----:B-1----:R-:W-:-:S07]  /*3160*/  LOP3.LUT R5, R6, 0x80000, RZ, 0xfc, !PT ;  /* 0x0008000006057812 */ /* 0x002fce00078efcff */
.L_x_753:
[----:B0-----:R-:W-:Y:S02]  /*3170*/  IMAD.MOV.U32 R6, RZ, RZ, R4 ;  /* 0x000000ffff067224 */ /* 0x001fe400078e0004 */
[----:B------:R-:W-:Y:S02]  /*3180*/  IMAD.MOV.U32 R7, RZ, RZ, R5 ;  /* 0x000000ffff077224 */ /* 0x000fe400078e0005 */
[----:B------:R-:W-:Y:S02]  /*3190*/  IMAD.MOV.U32 R4, RZ, RZ, R0 ;  /* 0x000000ffff047224 */ /* 0x000fe400078e0000 */
[----:B------:R-:W-:-:S04]  /*31a0*/  IMAD.MOV.U32 R5, RZ, RZ, 0x0 ;  /* 0x00000000ff057424 */ /* 0x000fc800078e00ff */
[----:B------:R-:W-:Y:S05]  /*31b0*/  RET.REL.NODEC R4 `(_ZN2at6native55_GLOBAL__N__6c1c77d0_17_DistanceKernel_cu_7dd49032_311422cdist_kernel_cuda_implIdNS1_5distsIdE1pEEEvPT_PKS6_S9_S6_lllll) ;  /* 0xffffffcc04907950 */ /* 0x000fea0003c3ffff */
        .weak           $__internal_76_$__cuda_sm20_div_s64
        .type           $__internal_76_$__cuda_sm20_div_s64,@function
        .size           $__internal_76_$__cuda_sm20_div_s64,($__internal_77_$__cuda_sm20_div_u64 - $__internal_76_$__cuda_sm20_div_s64)
$__internal_76_$__cuda_sm20_div_s64:
        /* <DEDUP_REMOVED lines=58> */
[-C--:B------:R-:W-:Y:S02]  /*3560*/  IMAD R11, R15, R4.reuse, R11 ;  /* 0x000000040f0b7224 */ /* 0x080fe400078e020b */
[----:B------:R-:W-:Y:S02]  /*3570*/  IMAD.X R12, RZ, RZ, R15, P2 ;  /* 0x000000ffff0c7224 */ /* 0x000fe400010e060f */
        /* <DEDUP_REMOVED lines=26> */
[----:B------:R-:W-:Y:S06]  /*3720*/  RET.REL.NODEC R4 `(_ZN2at6native55_GLOBAL__N__6c1c77d0_17_DistanceKernel_cu_7dd49032_311422cdist_kernel_cuda_implIdNS1_5distsIdE1pEEEvPT_PKS6_S9_S6_lllll) ;  /* 0xffffffc804347950 */ /* 0x000fec0003c3ffff */
        .weak           $__internal_77_$__cuda_sm20_div_u64
        .type           $__internal_77_$__cuda_sm20_div_u64,@function
        .size           $__internal_77_$__cuda_sm20_div_u64,($_ZN2at6native55_GLOBAL__N__6c1c77d0_17_DistanceKernel_cu_7dd49032_311422cdist_kernel_cuda_implIdNS1_5distsIdE1pEEEvPT_PKS6_S9_S6_lllll$__internal_accurate_pow - $__internal_77_$__cuda_sm20_div_u64)
$__internal_77_$__cuda_sm20_div_u64:
        /* <DEDUP_REMOVED lines=69> */
[----:B------:R-:W-:Y:S06]  /*3b80*/  RET.REL.NODEC R14 `(_ZN2at6native55_GLOBAL__N__6c1c77d0_17_DistanceKernel_cu_7dd49032_311422cdist_kernel_cuda_implIdNS1_5distsIdE1pEEEvPT_PKS6_S9_S6_lllll) ;  /* 0xffffffc40e1c7950 */ /* 0x000fec0003c3ffff */
        .type           $_ZN2at6native55_GLOBAL__N__6c1c77d0_17_DistanceKernel_cu_7dd49032_311422cdist_kernel_cuda_implIdNS1_5distsIdE1pEEEvPT_PKS6_S9_S6_lllll$__internal_accurate_pow,@function
        .size           $_ZN2at6native55_GLOBAL__N__6c1c77d0_17_DistanceKernel_cu_7dd49032_311422cdist_kernel_cuda_implIdNS1_5distsIdE1pEEEvPT_PKS6_S9_S6_lllll$__internal_accurate_pow,(.L_x_876 - $_ZN2at6native55_GLOBAL__N__6c1c77d0_17_DistanceKernel_cu_7dd49032_311422cdist_kernel_cuda_implIdNS1_5distsIdE1pEEEvPT_PKS6_S9_S6_lllll$__internal_accurate_pow)
$_ZN2at6native55_GLOBAL__N__6c1c77d0_17_DistanceKernel_cu_7dd49032_311422cdist_kernel_cuda_implIdNS1_5distsIdE1pEEEvPT_PKS6_S9_S6_lllll$__internal_accurate_pow:
        /* <DEDUP_REMOVED lines=472> */
.L_x_755:
        /* <DEDUP_REMOVED lines=10> */
[----:B------:R-:W-:Y:S06]  /*59b0*/  RET.REL.NODEC R24 `(_ZN2at6native55_GLOBAL__N__6c1c77d0_17_DistanceKernel_cu_7dd49032_311422cdist_kernel_cuda_implIdNS1_5distsIdE1pEEEvPT_PKS6_S9_S6_lllll) ;  /* 0xffffffa418907950 */ /* 0x000fec0003c3ffff */
.L_x_756:
        /* <DEDUP_REMOVED lines=12> */
.L_x_876:


//--------------------- .nv.shared.reserved.0     --------------------------
	.section	.nv.shared.reserved.0,"aw",@nobits
	.weak		__nv_reservedSMEM_offset_0_alias
	.size		__nv_reservedSMEM_offset_0_alias, 0, 64
	.other		__nv_reservedSMEM_offset_0_alias,@"STO_CUDA_RESERVED_SHARED STV_DEFAULT"
__nv_reservedSMEM_offset_0_alias:
	.zero		0
	.zero		64


//--------------------- .nv.global                --------------------------
	.section	.nv.global,"aw",@nobits
.nv.global:
	.type		_ZN53_INTERNAL_6c1c77d0_17_DistanceKernel_cu_7dd49032_31144cuda3std3__48in_placeE,@object
	.size		_ZN53_INTERNAL_6c1c77d0_17_DistanceKernel_cu_7dd49032_31144cuda3std3__48in_placeE,(_ZN53_INTERNAL_6c1c77d0_17_DistanceKernel_cu_7dd49032_31144cuda3std6ranges3__45__cpo8distanceE - _ZN53_INTERNAL_6c1c77d0_17_DistanceKernel_cu_7dd49032_31144cuda3std3__48in_placeE)
_ZN53_INTERNAL_6c1c77d0_17_DistanceKernel_cu_7dd49032_31144cuda3std3__48in_placeE:
	.zero		1
	.type		_ZN53_INTERNAL_6c1c77d0_17_DistanceKernel_cu_7dd49032_31144cuda3std6ranges3__45__cpo8distanceE,@object
	.size		_ZN53_INTERNAL_6c1c77d0_17_DistanceKernel_cu_7dd49032_31144cuda3std6ranges3__45__cpo8distanceE,(_ZN53_INTERNAL_6c1c77d0_17_DistanceKernel_cu_7dd49032_31144cuda3std3__45__cpo6cbeginE - _ZN53_INTERNAL_6c1c77d0_17_DistanceKernel_cu_7dd49032_31144cuda3std6ranges3__45__cpo8distanceE)
_ZN53_INTERNAL_6c1c77d0_17_DistanceKernel_cu_7dd49032_31144cuda3std6ranges3__45__cpo8distanceE:
	.zero		1
	.type		_ZN53_INTERNAL_6c1c77d0_17_DistanceKernel_cu_7dd49032_31144cuda3std3__45__cpo6cbeginE,@object
	.size		_ZN53_INTERNAL_6c1c77d0_17_DistanceKernel_cu_7dd49032_31144cuda3std3__45__cpo6cbeginE,(_ZN53_INTERNAL_6c1c77d0_17_DistanceKernel_cu_7dd49032_31144cuda3std6ranges3__45__cpo7advanceE - _ZN53_INTERNAL_6c1c77d0_17_DistanceKernel_cu_7dd49032_31144cuda3std3__45__cpo6cbeginE)
_ZN53_INTERNAL_6c1c77d0_17_DistanceKernel_cu_7dd49032_31144cuda3std3__45__cpo6cbeginE:
	.zero		1
	.type		_ZN53_INTERNAL_6c1c77d0_17_DistanceKernel_cu_7dd49032_31144cuda3std6ranges3__45__cpo7advanceE,@object
	.size		_ZN53_INTERNAL_6c1c77d0_17_DistanceKernel_cu_7dd49032_31144cuda3std6ranges3__45__cpo7advanceE,(_ZN53_INTERNAL_6c1c77d0_17_DistanceKernel_cu_7dd49032_31144cuda3std3__45__cpo7crbeginE - _ZN53_INTERNAL_6c1c77d0_17_DistanceKernel_cu_7dd49032_31144cuda3std6ranges3__45__cpo7advanceE)
_ZN53_INTERNAL_6c1c77d0_17_DistanceKernel_cu_7dd49032_31144cuda3std6ranges3__45__cpo7advanceE:
	.zero		1
	.type		_ZN53_INTERNAL_6c1c77d0_17_DistanceKernel_cu_7dd49032_31144cuda3std3__45__cpo7crbeginE,@object
	.size		_ZN53_INTERNAL_6c1c77d0_17_DistanceKernel_cu_7dd49032_31144cuda3std3__45__cpo7crbeginE,(_ZN53_INTERNAL_6c1c77d0_17_DistanceKernel_cu_7dd49032_31144cuda3std6ranges3__45__cpo4dataE - _ZN53_INTERNAL_6c1c77d0_17_DistanceKernel_cu_7dd49032_31144cuda3std3__45__cpo7crbeginE)
_ZN53_INTERNAL_6c1c77d0_17_DistanceKernel_cu_7dd49032_31144cuda3std3__45__cpo7crbeginE:
	.zero		1
	.type		_ZN53_INTERNAL_6c1c77d0_17_DistanceKernel_cu_7dd49032_31144cuda3std6ranges3__45__cpo4dataE,@object
	.size		_ZN53_INTERNAL_6c1c77d0_17_DistanceKernel_cu_7dd49032_31144cuda3std6ranges3__45__cpo4dataE,(_ZN53_INTERNAL_6c1c77d0_17_DistanceKernel_cu_7dd49032_31144cuda3std6ranges3__45__cpo5beginE - _ZN53_INTERNAL_6c1c77d0_17_DistanceKernel_cu_7dd49032_31144cuda3std6ranges3__45__cpo4dataE)
_ZN53_INTERNAL_6c1c77d0_17_DistanceKernel_cu_7dd49032_31144cuda3std6ranges3__45__cpo4dataE:
	.zero		1
	.type		_ZN53_INTERNAL_6c1c77d0_17_DistanceKernel_cu_7dd49032_31144cuda3std6ranges3__45__cpo5beginE,@object
	.size		_ZN53_INTERNAL_6c1c77d0_17_DistanceKernel_cu_7dd49032_31144cuda3std6ranges3__45__cpo5beginE,(_ZN53_INTERNAL_6c1c77d0_17_DistanceKernel_cu_7dd49032_31144cuda3std3__455_GLOBAL__N__6c1c77d0_17_DistanceKernel_cu_7dd49032_31146ignoreE - _ZN53_INTERNAL_6c1c77d0_17_DistanceKernel_cu_7dd49032_31144cuda3std6ranges3__45__cpo5beginE)
_ZN53_INTERNAL_6c1c77d0_17_DistanceKernel_cu_7dd49032_31144cuda3std6ranges3__45__cpo5beginE:
	.zero		1
	.type		_ZN53_INTERNAL_6c1c77d0_17_DistanceKernel_cu_7dd49032_31144cuda3std3__455_GLOBAL__N__6c1c77d0_17_DistanceKernel_cu_7dd49032_31146ignoreE,@object
	.size		_ZN53_INTERNAL_6c1c77d0_17_DistanceKernel_cu_7dd49032_31144cuda3std3__455_GLOBAL__N__6c1c77d0_17_DistanceKernel_cu_7dd49032_31146ignoreE,(_ZN53_INTERNAL_6c1c77d0_17_DistanceKernel_cu_7dd49032_31144cuda3std6ranges3__45__cpo4sizeE - _ZN53_INTERNAL_6c1c77d0_17_DistanceKernel_cu_7dd49032_31144cuda3std3__455_GLOBAL__N__6c1c77d0_17_DistanceKernel_cu_7dd49032_31146ignoreE)
_ZN53_INTERNAL_6c1c77d0_17_DistanceKernel_cu_7dd49032_31144cuda3std3__455_GLOBAL__N__6c1c77d0_17_DistanceKernel_cu_7dd49032_31146ignoreE:
	.zero		1
	.type		_ZN53_INTERNAL_6c1c77d0_17_DistanceKernel_cu_7dd49032_31144cuda3std6ranges3__45__cpo4sizeE,@object
	.size		_ZN53_INTERNAL_6c1c77d0_17_DistanceKernel_cu_7dd49032_31144cuda3std6ranges3__45__cpo4sizeE,(_ZN53_INTERNAL_6c1c77d0_17_DistanceKernel_cu_7dd49032_31144cuda3std3__45__cpo5beginE - _ZN53_INTERNAL_6c1c77d0_17_DistanceKernel_cu_7dd49032_31144cuda3std6ranges3__45__cpo4sizeE)
_ZN53_INTERNAL_6c1c77d0_17_DistanceKernel_cu_7dd49032_31144cuda3std6ranges3__45__cpo4sizeE:
	.zero		1
	.type		_ZN53_INTERNAL_6c1c77d0_17_DistanceKernel_cu_7dd49032_31144cuda3std3__45__cpo5beginE,@object
	.size		_ZN53_INTERNAL_6c1c77d0_17_DistanceKernel_cu_7dd49032_31144cuda3std3__45__cpo5beginE,(_ZN53_INTERNAL_6c1c77d0_17_DistanceKernel_cu_7dd49032_31144cuda3std6ranges3__45__cpo6cbeginE - _ZN53_INTERNAL_6c1c77d0_17_DistanceKernel_cu_7dd49032_31144cuda3std3__45__cpo5beginE)
_ZN53_INTERNAL_6c1c77d0_17_DistanceKernel_cu_7dd49032_31144cuda3std3__45__cpo5beginE:
	.zero		1
	.type		_ZN53_INTERNAL_6c1c77d0_17_DistanceKernel_cu_7dd49032_31144cuda3std6ranges3__45__cpo6cbeginE,@object
	.size		_ZN53_INTERNAL_6c1c77d0_17_DistanceKernel_cu_7dd49032_31144cuda3std6ranges3__45__cpo6cbeginE,(_ZN53_INTERNAL_6c1c77d0_17_DistanceKernel_cu_7dd49032_31144cuda3std3__45__cpo6rbeginE - _ZN53_INTERNAL_6c1c77d0_17_DistanceKernel_cu_7dd49032_31144cuda3std6ranges3__45__cpo6cbeginE)
_ZN53_INTERNAL_6c1c77d0_17_DistanceKernel_cu_7dd49032_31144cuda3std6ranges3__45__cpo6cbeginE:
	.zero		1
	.type		_ZN53_INTERNAL_6c1c77d0_17_DistanceKernel_cu_7dd49032_31144cuda3std3__45__cpo6rbeginE,@object
	.size		_ZN53_INTERNAL_6c1c77d0_17_DistanceKernel_cu_7dd49032_31144cuda3std3__45__cpo6rbeginE,(_ZN53_INTERNAL_6c1c77d0_17_DistanceKernel_cu_7dd49032_31144cuda3std6ranges3__45__cpo4nextE - _ZN53_INTERNAL_6c1c77d0_17_DistanceKernel_cu_7dd49032_31144cuda3std3__45__cpo6rbeginE)
_ZN53_INTERNAL_6c1c77d0_17_DistanceKernel_cu_7dd49032_31144cuda3std3__45__cpo6rbeginE:
	.zero		1
	.type		_ZN53_INTERNAL_6c1c77d0_17_DistanceKernel_cu_7dd49032_31144cuda3std6ranges3__45__cpo4nextE,@object
	.size		_ZN53_INTERNAL_6c1c77d0_17_DistanceKernel_cu_7dd49032_31144cuda3std6ranges3__45__cpo4nextE,(_ZN53_INTERNAL_6c1c77d0_17_DistanceKernel_cu_7dd49032_31144cuda3std6ranges3__45__cpo4swapE - _ZN53_INTERNAL_6c1c77d0_17_DistanceKernel_cu_7dd49032_31144cuda3std6ranges3__45__cpo4nextE)
_ZN53_INTERNAL_6c1c77d0_17_DistanceKernel_cu_7dd49032_31144cuda3std6ranges3__45__cpo4nextE:
	.zero		1
	.type		_ZN53_INTERNAL_6c1c77d0_17_DistanceKernel_cu_7dd49032_31144cuda3std6ranges3__45__cpo4swapE,@object
	.size		_ZN53_INTERNAL_6c1c77d0_17_DistanceKernel_cu_7dd49032_31144cuda3std6ranges3__45__cpo4swapE,(_ZN53_INTERNAL_6c1c77d0_17_DistanceKernel_cu_7dd49032_31144cuda3std3__420unreachable_sentinelE - _ZN53_INTERNAL_6c1c77d0_17_DistanceKernel_cu_7dd49032_31144cuda3std6ranges3__45__cpo4swapE)
_ZN53_INTERNAL_6c1c77d0_17_DistanceKernel_cu_7dd49032_31144cuda3std6ranges3__45__cpo4swapE:
	.zero		1
	.type		_ZN53_INTERNAL_6c1c77d0_17_DistanceKernel_cu_7dd49032_31144cuda3std3__420unreachable_sentinelE,@object
	.size		_ZN53_INTERNAL_6c1c77d0_17_DistanceKernel_cu_7dd49032_31144cuda3std3__420unreachable_sentinelE,(_ZN53_INTERNAL_6c1c77d0_17_DistanceKernel_cu_7dd49032_31146thrust24THRUST_300001_SM_1030_NS6system6detail10sequential3seqE - _ZN53_INTERNAL_6c1c77d0_17_DistanceKernel_cu_7dd49032_31144cuda3std3__420unreachable_sentinelE)
_ZN53_INTERNAL_6c1c77d0_17_DistanceKernel_cu_7dd49032_31144cuda3std3__420unreachable_sentinelE:
	.zero		1
	.type		_ZN53_INTERNAL_6c1c77d0_17_DistanceKernel_cu_7dd49032_31146thrust24THRUST_300001_SM_1030_NS6system6detail10sequential3seqE,@object
	.size		_ZN53_INTERNAL_6c1c77d0_17_DistanceKernel_cu_7dd49032_31146thrust24THRUST_300001_SM_1030_NS6system6detail10sequential3seqE,(_ZN53_INTERNAL_6c1c77d0_17_DistanceKernel_cu_7dd49032_31144cuda3std3__45__cpo4cendE - _ZN53_INTERNAL_6c1c77d0_17_DistanceKernel_cu_7dd49032_31146thrust24THRUST_300001_SM_1030_NS6system6detail10sequential3seqE)
_ZN53_INTERNAL_6c1c77d0_17_DistanceKernel_cu_7dd49032_31146thrust24THRUST_300001_SM_1030_NS6system6detail10sequential3seqE:
	.zero		1
	.type		_ZN53_INTERNAL_6c1c77d0_17_DistanceKernel_cu_7dd49032_31144cuda3std3__45__cpo4cendE,@object
	.size		_ZN53_INTERNAL_6c1c77d0_17_DistanceKernel_cu_7dd49032_31144cuda3std3__45__cpo4cendE,(_ZN53_INTERNAL_6c1c77d0_17_DistanceKernel_cu_7dd49032_31144cuda3std6ranges3__45__cpo9iter_swapE - _ZN53_INTERNAL_6c1c77d0_17_DistanceKernel_cu_7dd49032_31144cuda3std3__45__cpo4cendE)
_ZN53_INTERNAL_6c1c77d0_17_DistanceKernel_cu_7dd49032_31144cuda3std3__45__cpo4cendE:
	.zero		1
	.type		_ZN53_INTERNAL_6c1c77d0_17_DistanceKernel_cu_7dd49032_31144cuda3std6ranges3__45__cpo9iter_swapE,@object
	.size		_ZN53_INTERNAL_6c1c77d0_17_DistanceKernel_cu_7dd49032_31144cuda3std6ranges3__45__cpo9iter_swapE,(_ZN53_INTERNAL_6c1c77d0_17_DistanceKernel_cu_7dd49032_31144cuda3std3__45__cpo5crendE - _ZN53_INTERNAL_6c1c77d0_17_DistanceKernel_cu_7dd49032_31144cuda3std6ranges3__45__cpo9iter_swapE)
_ZN53_INTERNAL_6c1c77d0_17_DistanceKernel_cu_7dd49032_31144cuda3std6ranges3__45__cpo9iter_swapE:
	.zero		1
	.type		_ZN53_INTERNAL_6c1c77d0_17_DistanceKernel_cu_7dd49032_31144cuda3std3__45__cpo5crendE,@object
	.size		_ZN53_INTERNAL_6c1c77d0_17_DistanceKernel_cu_7dd49032_31144cuda3std3__45__cpo5crendE,(_ZN53_INTERNAL_6c1c77d0_17_DistanceKernel_cu_7dd49032_31144cuda3std6ranges3__45__cpo5cdataE - _ZN53_INTERNAL_6c1c77d0_17_DistanceKernel_cu_7dd49032_31144cuda3std3__45__cpo5crendE)
_ZN53_INTERNAL_6c1c77d0_17_DistanceKernel_cu_7dd49032_31144cuda3std3__45__cpo5crendE:
	.zero		1
	.type		_ZN53_INTERNAL_6c1c77d0_17_DistanceKernel_cu_7dd49032_31144cuda3std6ranges3__45__cpo5cdataE,@object
	.size		_ZN53_INTERNAL_6c1c77d0_17_DistanceKernel_cu_7dd49032_31144cuda3std6ranges3__45__cpo5cdataE,(_ZN53_INTERNAL_6c1c77d0_17_DistanceKernel_cu_7dd49032_31144cuda3std6ranges3__45__cpo3endE - _ZN53_INTERNAL_6c1c77d0_17_DistanceKernel_cu_7dd49032_31144cuda3std6ranges3__45__cpo5cdataE)
_ZN53_INTERNAL_6c1c77d0_17_DistanceKernel_cu_7dd49032_31144cuda3std6ranges3__45__cpo5cdataE:
	.zero		1
	.type		_ZN53_INTERNAL_6c1c77d0_17_DistanceKernel_cu_7dd49032_31144cuda3std6ranges3__45__cpo3endE,@object
	.size		_ZN53_INTERNAL_6c1c77d0_17_DistanceKernel_cu_7dd49032_31144cuda3std6ranges3__45__cpo3endE,(_ZN53_INTERNAL_6c1c77d0_17_DistanceKernel_cu_7dd49032_31144cuda3std3__419piecewise_constructE - _ZN53_INTERNAL_6c1c77d0_17_DistanceKernel_cu_7dd49032_31144cuda3std6ranges3__45__cpo3endE)
_ZN53_INTERNAL_6c1c77d0_17_DistanceKernel_cu_7dd49032_31144cuda3std6ranges3__45__cpo3endE:
	.zero		1
	.type		_ZN53_INTERNAL_6c1c77d0_17_DistanceKernel_cu_7dd49032_31144cuda3std3__419piecewise_constructE,@object
	.size		_ZN53_INTERNAL_6c1c77d0_17_DistanceKernel_cu_7dd49032_31144cuda3std3__419piecewise_constructE,(_ZN53_INTERNAL_6c1c77d0_17_DistanceKernel_cu_7dd49032_31144cuda3std6ranges3__45__cpo5ssizeE - _ZN53_INTERNAL_6c1c77d0_17_DistanceKernel_cu_7dd49032_31144cuda3std3__419piecewise_constructE)
_ZN53_INTERNAL_6c1c77d0_17_DistanceKernel_cu_7dd49032_31144cuda3std3__419piecewise_constructE:
	.zero		1
	.type		_ZN53_INTERNAL_6c1c77d0_17_DistanceKernel_cu_7dd49032_31144cuda3std6ranges3__45__cpo5ssizeE,@object
	.size		_ZN53_INTERNAL_6c1c77d0_17_DistanceKernel_cu_7dd49032_31144cuda3std6ranges3__45__cpo5ssizeE,(_ZN53_INTERNAL_6c1c77d0_17_DistanceKernel_cu_7dd49032_31144cuda3std3__45__cpo3endE - _ZN53_INTERNAL_6c1c77d0_17_DistanceKernel_cu_7dd49032_31144cuda3std6ranges3__45__cpo5ssizeE)
_ZN53_INTERNAL_6c1c77d0_17_DistanceKernel_cu_7dd49032_31144cuda3std6ranges3__45__cpo5ssizeE:
	.zero		1
	.type		_ZN53_INTERNAL_6c1c77d0_17_DistanceKernel_cu_7dd49032_31144cuda3std3__45__cpo3endE,@object
	.size		_ZN53_INTERNAL_6c1c77d0_17_DistanceKernel_cu_7dd49032_31144cuda3std3__45__cpo3endE,(_ZN53_INTERNAL_6c1c77d0_17_DistanceKernel_cu_7dd49032_31144cuda3std6ranges3__45__cpo4cendE - _ZN53_INTERNAL_6c1c77d0_17_DistanceKernel_cu_7dd49032_31144cuda3std3__45__cpo3endE)
_ZN53_INTERNAL_6c1c77d0_17_DistanceKernel_cu_7dd49032_31144cuda3std3__45__cpo3endE:
	.zero		1
	.type		_ZN53_INTERNAL_6c1c77d0_17_DistanceKernel_cu_7dd49032_31144cuda3std6ranges3__45__cpo4cendE,@object
	.size		_ZN53_INTERNAL_6c1c77d0_17_DistanceKernel_cu_7dd49032_31144cuda3std6ranges3__45__cpo4cendE,(_ZN53_INTERNAL_6c1c77d0_17_DistanceKernel_cu_7dd49032_31144cuda3std3__45__cpo4rendE - _ZN53_INTERNAL_6c1c77d0_17_DistanceKernel_cu_7dd49032_31144cuda3std6ranges3__45__cpo4cendE)
_ZN53_INTERNAL_6c1c77d0_17_DistanceKernel_cu_7dd49032_31144cuda3std6ranges3__45__cpo4cendE:
	.zero		1
	.type		_ZN53_INTERNAL_6c1c77d0_17_DistanceKernel_cu_7dd49032_31144cuda3std3__45__cpo4rendE,@object
	.size		_ZN53_INTERNAL_6c1c77d0_17_DistanceKernel_cu_7dd49032_31144cuda3std3__45__cpo4rendE,(_ZN53_INTERNAL_6c1c77d0_17_DistanceKernel_cu_7dd49032_31144cuda3std6ranges3__45__cpo4prevE - _ZN53_INTERNAL_6c1c77d0_17_DistanceKernel_cu_7dd49032_31144cuda3std3__45__cpo4rendE)
_ZN53_INTERNAL_6c1c77d0_17_DistanceKernel_cu_7dd49032_31144cuda3std3__45__cpo4rendE:
	.zero		1
	.type		_ZN53_INTERNAL_6c1c77d0_17_DistanceKernel_cu_7dd49032_31144cuda3std6ranges3__45__cpo4prevE,@object
	.size		_ZN53_INTERNAL_6c1c77d0_17_DistanceKernel_cu_7dd49032_31144cuda3std6ranges3__45__cpo4prevE,(_ZN53_INTERNAL_6c1c77d0_17_DistanceKernel_cu_7dd49032_31144cuda3std6ranges3__45__cpo9iter_moveE - _ZN53_INTERNAL_6c1c77d0_17_DistanceKernel_cu_7dd49032_31144cuda3std6ranges3__45__cpo4prevE)
_ZN53_INTERNAL_6c1c77d0_17_DistanceKernel_cu_7dd49032_31144cuda3std6ranges3__45__cpo4prevE:
	.zero		1
	.type		_ZN53_INTERNAL_6c1c77d0_17_DistanceKernel_cu_7dd49032_31144cuda3std6ranges3__45__cpo9iter_moveE,@object
	.size		_ZN53_INTERNAL_6c1c77d0_17_DistanceKernel_cu_7dd49032_31144cuda3std6ranges3__45__cpo9iter_moveE,(.L_13 - _ZN53_INTERNAL_6c1c77d0_17_DistanceKernel_cu_7dd49032_31144cuda3std6ranges3__45__cpo9iter_moveE)
_ZN53_INTERNAL_6c1c77d0_17_DistanceKernel_cu_7dd49032_31144cuda3std6ranges3__45__cpo9iter_moveE:
	.zero		1
.L_13:


//--------------------- .nv.shared._ZN2at6native55_GLOBAL__N__6c1c77d0_17_DistanceKernel_cu_7dd49032_311422pdist_kernel_cuda_implIfNS1_5distsIfE3infEEEvPT_PKS6_llS6_dd --------------------------
	.section	.nv.shared._ZN2at6native55_GLOBAL__N__6c1c77d0_17_DistanceKernel_cu_7dd49032_311422pdist_kernel_cuda_implIfNS1_5distsIfE3infEEEvPT_PKS6_llS6_dd,"aw",@nobits
	.sectionflags	@""
	.align	4
.nv.shared._ZN2at6native55_GLOBAL__N__6c1c77d0_17_DistanceKernel_cu_7dd49032_311422pdist_kernel_cuda_implIfNS1_5distsIfE3infEEEvPT_PKS6_llS6_dd:
	.zero		2048


//--------------------- .nv.shared._ZN2at6native55_GLOBAL__N__6c1c77d0_17_DistanceKernel_cu_7dd49032_311422pdist_kernel_cuda_implIfNS1_5distsIfE3twoEEEvPT_PKS6_llS6_dd --------------------------
	.section	.nv.shared._ZN2at6native55_GLOBAL__N__6c1c77d0_17_DistanceKernel_cu_7dd49032_311422pdist_kernel_cuda_implIfNS1_5distsIfE3twoEEEvPT_PKS6_llS6_dd,"aw",@nobits
	.sectionflags	@""
	.align	4
.nv.shared._ZN2at6native55_GLOBAL__N__6c1c77d0_17_DistanceKernel_cu_7dd49032_311422pdist_kernel_cuda_implIfNS1_5distsIfE3twoEEEvPT_PKS6_llS6_dd:
	.zero		2048


//--------------------- .nv.shared._ZN2at6native55_GLOBAL__N__6c1c77d0_17_DistanceKernel_cu_7dd49032_311422pdist_kernel_cuda_implIfNS1_5distsIfE3oneEEEvPT_PKS6_llS6_dd --------------------------
	.section	.nv.shared._ZN2at6native55_GLOBAL__N__6c1c77d0_17_DistanceKernel_cu_7dd49032_311422pdist_kernel_cuda_implIfNS1_5distsIfE3oneEEEvPT_PKS6_llS6_dd,"aw",@nobits
	.sectionflags	@""
	.align	4
.nv.shared._ZN2at6native55_GLOBAL__N__6c1c77d0_17_DistanceKernel_cu_7dd49032_311422pdist_kernel_cuda_implIfNS1_5distsIfE3oneEEEvPT_PKS6_llS6_dd:
	.zero		2048


//--------------------- .nv.shared._ZN2at6native55_GLOBAL__N__6c1c77d0_17_DistanceKernel_cu_7dd49032_311422pdist_kernel_cuda_implIfNS1_5distsIfE4zeroEEEvPT_PKS6_llS6_dd --------------------------
	.section	.nv.shared._ZN2at6native55_GLOBAL__N__6c1c77d0_17_DistanceKernel_cu_7dd49032_311422pdist_kernel_cuda_implIfNS1_5distsIfE4zeroEEEvPT_PKS6_llS6_dd,"aw",@nobits
	.sectionflags	@""
	.align	4
.nv.shared._ZN2at6native55_GLOBAL__N__6c1c77d0_17_DistanceKernel_cu_7dd49032_311422pdist_kernel_cuda_implIfNS1_5distsIfE4zeroEEEvPT_PKS6_llS6_dd:
	.zero		2048


//--------------------- .nv.shared._ZN2at6native55_GLOBAL__N__6c1c77d0_17_DistanceKernel_cu_7dd49032_311422pdist_kernel_cuda_implIfNS1_5distsIfE1pEEEvPT_PKS6_llS6_dd --------------------------
	.section	.nv.shared._ZN2at6native55_GLOBAL__N__6c1c77d0_17_DistanceKernel_cu_7dd49032_311422pdist_kernel_cuda_implIfNS1_5distsIfE1pEEEvPT_PKS6_llS6_dd,"aw",@nobits
	.sectionflags	@""
	.align	4
.nv.shared._ZN2at6native55_GLOBAL__N__6c1c77d0_17_DistanceKernel_cu_7dd49032_311422pdist_kernel_cuda_implIfNS1_5distsIfE1pEEEvPT_PKS6_llS6_dd:
	.zero		2048


//--------------------- .nv.shared._ZN2at6native55_GLOBAL__N__6c1c77d0_17_DistanceKernel_cu_7dd49032_311422pdist_kernel_cuda_implIdNS1_5distsIdE3infEEEvPT_PKS6_llS6_dd --------------------------
	.section	.nv.shared._ZN2at6native55_GLOBAL__N__6c1c77d0_17_DistanceKernel_cu_7dd49032_311422pdist_kernel_cuda_implIdNS1_5distsIdE3infEEEvPT_PKS6_llS6_dd,"aw",@nobits
	.sectionflags	@""
	.align	8
.nv.shared._ZN2at6native55_GLOBAL__N__6c1c77d0_17_DistanceKernel_cu_7dd49032_311422pdist_kernel_cuda_implIdNS1_5distsIdE3infEEEvPT_PKS6_llS6_dd:
	.zero		3072


//--------------------- .nv.shared._ZN2at6native55_GLOBAL__N__6c1c77d0_17_DistanceKernel_cu_7dd49032_311422pdist_kernel_cuda_implIdNS1_5distsIdE3twoEEEvPT_PKS6_llS6_dd --------------------------
	.section	.nv.shared._ZN2at6native55_GLOBAL__N__6c1c77d0_17_DistanceKernel_cu_7dd49032_311422pdist_kernel_cuda_implIdNS1_5distsIdE3twoEEEvPT_PKS6_llS6_dd,"aw",@nobits
	.sectionflags	@""
	.align	8
.nv.shared._ZN2at6native55_GLOBAL__N__6c1c77d0_17_DistanceKernel_cu_7dd49032_311422pdist_kernel_cuda_implIdNS1_5distsIdE3twoEEEvPT_PKS6_llS6_dd:
	.zero		3072


//--------------------- .nv.shared._ZN2at6native55_GLOBAL__N__6c1c77d0_17_DistanceKernel_cu_7dd49032_311422pdist_kernel_cuda_implIdNS1_5distsIdE3oneEEEvPT_PKS6_llS6_dd --------------------------
	.section	.nv.shared._ZN2at6native55_GLOBAL__N__6c1c77d0_17_DistanceKernel_cu_7dd49032_311422pdist_kernel_cuda_implIdNS1_5distsIdE3oneEEEvPT_PKS6_llS6_dd,"aw",@nobits
	.sectionflags	@""
	.align	8
.nv.shared._ZN2at6native55_GLOBAL__N__6c1c77d0_17_DistanceKernel_cu_7dd49032_311422pdist_kernel_cuda_implIdNS1_5distsIdE3oneEEEvPT_PKS6_llS6_dd:
	.zero		3072


//--------------------- .nv.shared._ZN2at6native55_GLOBAL__N__6c1c77d0_17_DistanceKernel_cu_7dd49032_311422pdist_kernel_cuda_implIdNS1_5distsIdE4zeroEEEvPT_PKS6_llS6_dd --------------------------
	.section	.nv.shared._ZN2at6native55_GLOBAL__N__6c1c77d0_17_DistanceKernel_cu_7dd49032_311422pdist_kernel_cuda_implIdNS1_5distsIdE4zeroEEEvPT_PKS6_llS6_dd,"aw",@nobits
	.sectionflags	@""
	.align	8
.nv.shared._ZN2at6native55_GLOBAL__N__6c1c77d0_17_DistanceKernel_cu_7dd49032_311422pdist_kernel_cuda_implIdNS1_5distsIdE4zeroEEEvPT_PKS6_llS6_dd:
	.zero		3072


//--------------------- .nv.shared._ZN2at6native55_GLOBAL__N__6c1c77d0_17_DistanceKernel_cu_7dd49032_311422pdist_kernel_cuda_implIdNS1_5distsIdE1pEEEvPT_PKS6_llS6_dd --------------------------
	.section	.nv.shared._ZN2at6native55_GLOBAL__N__6c1c77d0_17_DistanceKernel_cu_7dd49032_311422pdist_kernel_cuda_implIdNS1_5distsIdE1pEEEvPT_PKS6_llS6_dd,"aw",@nobits
	.sectionflags	@""
	.align	8
.nv.shared._ZN2at6native55_GLOBAL__N__6c1c77d0_17_DistanceKernel_cu_7dd49032_311422pdist_kernel_cuda_implIdNS1_5distsIdE1pEEEvPT_PKS6_llS6_dd:
	.zero		3072


//--------------------- .nv.shared._ZN2at6native55_GLOBAL__N__6c1c77d0_17_DistanceKernel_cu_7dd49032_311422cdist_kernel_cuda_implIfNS1_5distsIfE3infEEEvPT_PKS6_S9_S6_lllll --------------------------
	.section	.nv.shared._ZN2at6native55_GLOBAL__N__6c1c77d0_17_DistanceKernel_cu_7dd49032_311422cdist_kernel_cuda_implIfNS1_5distsIfE3infEEEvPT_PKS6_S9_S6_lllll,"aw",@nobits
	.sectionflags	@""
	.align	4
.nv.shared._ZN2at6native55_GLOBAL__N__6c1c77d0_17_DistanceKernel_cu_7dd49032_311422cdist_kernel_cuda_implIfNS1_5distsIfE3infEEEvPT_PKS6_S9_S6_lllll:
	.zero		2048


//--------------------- .nv.shared._ZN2at6native55_GLOBAL__N__6c1c77d0_17_DistanceKernel_cu_7dd49032_311422cdist_kernel_cuda_implIfNS1_5distsIfE3twoEEEvPT_PKS6_S9_S6_lllll --------------------------
	.section	.nv.shared._ZN2at6native55_GLOBAL__N__6c1c77d0_17_DistanceKernel_cu_7dd49032_311422cdist_kernel_cuda_implIfNS1_5distsIfE3twoEEEvPT_PKS6_S9_S6_lllll,"aw",@nobits
	.sectionflags	@""
	.align	4
.nv.shared._ZN2at6native55_GLOBAL__N__6c1c77d0_17_DistanceKernel_cu_7dd49032_311422cdist_kernel_cuda_implIfNS1_5distsIfE3twoEEEvPT_PKS6_S9_S6_lllll:
	.zero		2048


//--------------------- .nv.shared._ZN2at6native55_GLOBAL__N__6c1c77d0_17_DistanceKernel_cu_7dd49032_311422cdist_kernel_cuda_implIfNS1_5distsIfE3oneEEEvPT_PKS6_S9_S6_lllll --------------------------
	.section	.nv.shared._ZN2at6native55_GLOBAL__N__6c1c77d0_17_DistanceKernel_cu_7dd49032_311422cdist_kernel_cuda_implIfNS1_5distsIfE3oneEEEvPT_PKS6_S9_S6_lllll,"aw",@nobits
	.sectionflags	@""
	.align	4
.nv.shared._ZN2at6native55_GLOBAL__N__6c1c77d0_17_DistanceKernel_cu_7dd49032_311422cdist_kernel_cuda_implIfNS1_5distsIfE3oneEEEvPT_PKS6_S9_S6_lllll:
	.zero		2048


//--------------------- .nv.shared._ZN2at6native55_GLOBAL__N__6c1c77d0_17_DistanceKernel_cu_7dd49032_311422cdist_kernel_cuda_implIfNS1_5distsIfE4zeroEEEvPT_PKS6_S9_S6_lllll --------------------------
	.section	.nv.shared._ZN2at6native55_GLOBAL__N__6c1c77d0_17_DistanceKernel_cu_7dd49032_311422cdist_kernel_cuda_implIfNS1_5distsIfE4zeroEEEvPT_PKS6_S9_S6_lllll,"aw",@nobits
	.sectionflags	@""
	.align	4
.nv.shared._ZN2at6native55_GLOBAL__N__6c1c77d0_17_DistanceKernel_cu_7dd49032_311422cdist_kernel_cuda_implIfNS1_5distsIfE4zeroEEEvPT_PKS6_S9_S6_lllll:
	.zero		2048


//--------------------- .nv.shared._ZN2at6native55_GLOBAL__N__6c1c77d0_17_DistanceKernel_cu_7dd49032_311422cdist_kernel_cuda_implIfNS1_5distsIfE1pEEEvPT_PKS6_S9_S6_lllll --------------------------
	.section	.nv.shared._ZN2at6native55_GLOBAL__N__6c1c77d0_17_DistanceKernel_cu_7dd49032_311422cdist_kernel_cuda_implIfNS1_5distsIfE1pEEEvPT_PKS6_S9_S6_lllll,"aw",@nobits
	.sectionflags	@""
	.align	4
.nv.shared._ZN2at6native55_GLOBAL__N__6c1c77d0_17_DistanceKernel_cu_7dd49032_311422cdist_kernel_cuda_implIfNS1_5distsIfE1pEEEvPT_PKS6_S9_S6_lllll:
	.zero		2048


//--------------------- .nv.shared._ZN2at6native55_GLOBAL__N__6c1c77d0_17_DistanceKernel_cu_7dd49032_311422cdist_kernel_cuda_implIdNS1_5distsIdE3infEEEvPT_PKS6_S9_S6_lllll --------------------------
	.section	.nv.shared._ZN2at6native55_GLOBAL__N__6c1c77d0_17_DistanceKernel_cu_7dd49032_311422cdist_kernel_cuda_implIdNS1_5distsIdE3infEEEvPT_PKS6_S9_S6_lllll,"aw",@nobits
	.sectionflags	@""
	.align	8
.nv.shared._ZN2at6native55_GLOBAL__N__6c1c77d0_17_DistanceKernel_cu_7dd49032_311422cdist_kernel_cuda_implIdNS1_5distsIdE3infEEEvPT_PKS6_S9_S6_lllll:
	.zero		3072


//--------------------- .nv.shared._ZN2at6native55_GLOBAL__N__6c1c77d0_17_DistanceKernel_cu_7dd49032_311422cdist_kernel_cuda_implIdNS1_5distsIdE3twoEEEvPT_PKS6_S9_S6_lllll --------------------------
	.section	.nv.shared._ZN2at6native55_GLOBAL__N__6c1c77d0_17_DistanceKernel_cu_7dd49032_311422cdist_kernel_cuda_implIdNS1_5distsIdE3twoEEEvPT_PKS6_S9_S6_lllll,"aw",@nobits
	.sectionflags	@""
	.align	8
.nv.shared._ZN2at6native55_GLOBAL__N__6c1c77d0_17_DistanceKernel_cu_7dd49032_311422cdist_kernel_cuda_implIdNS1_5distsIdE3twoEEEvPT_PKS6_S9_S6_lllll:
	.zero		3072


//--------------------- .nv.shared._ZN2at6native55_GLOBAL__N__6c1c77d0_17_DistanceKernel_cu_7dd49032_311422cdist_kernel_cuda_implIdNS1_5distsIdE3oneEEEvPT_PKS6_S9_S6_lllll --------------------------
	.section	.nv.shared._ZN2at6native55_GLOBAL__N__6c1c77d0_17_DistanceKernel_cu_7dd49032_311422cdist_kernel_cuda_implIdNS1_5distsIdE3oneEEEvPT_PKS6_S9_S6_lllll,"aw",@nobits
	.sectionflags	@""
	.align	8
.nv.shared._ZN2at6native55_GLOBAL__N__6c1c77d0_17_DistanceKernel_cu_7dd49032_311422cdist_kernel_cuda_implIdNS1_5distsIdE3oneEEEvPT_PKS6_S9_S6_lllll:
	.zero		3072


//--------------------- .nv.shared._ZN2at6native55_GLOBAL__N__6c1c77d0_17_DistanceKernel_cu_7dd49032_311422cdist_kernel_cuda_implIdNS1_5distsIdE4zeroEEEvPT_PKS6_S9_S6_lllll --------------------------
	.section	.nv.shared._ZN2at6native55_GLOBAL__N__6c1c77d0_17_DistanceKernel_cu_7dd49032_311422cdist_kernel_cuda_implIdNS1_5distsIdE4zeroEEEvPT_PKS6_S9_S6_lllll,"aw",@nobits
	.sectionflags	@""
	.align	8
.nv.shared._ZN2at6native55_GLOBAL__N__6c1c77d0_17_DistanceKernel_cu_7dd49032_311422cdist_kernel_cuda_implIdNS1_5distsIdE4zeroEEEvPT_PKS6_S9_S6_lllll:
	.zero		3072


//--------------------- .nv.shared._ZN2at6native55_GLOBAL__N__6c1c77d0_17_DistanceKernel_cu_7dd49032_311422cdist_kernel_cuda_implIdNS1_5distsIdE1pEEEvPT_PKS6_S9_S6_lllll --------------------------
	.section	.nv.shared._ZN2at6native55_GLOBAL__N__6c1c77d0_17_DistanceKernel_cu_7dd49032_311422cdist_kernel_cuda_implIdNS1_5distsIdE1pEEEvPT_PKS6_S9_S6_lllll,"aw",@nobits
	.sectionflags	@""
	.align	8
.nv.shared._ZN2at6native55_GLOBAL__N__6c1c77d0_17_DistanceKernel_cu_7dd49032_311422cdist_kernel_cuda_implIdNS1_5distsIdE1pEEEvPT_PKS6_S9_S6_lllll:
	.zero		3072


//--------------------- .nv.constant0._ZN2at6native55_GLOBAL__N__6c1c77d0_17_DistanceKernel_cu_7dd49032_311431cdist_backward_kernel_cuda_implIfNS1_5distsIfE3infEEEvPT_PKS6_S9_S9_S9_S6_lllllll --------------------------
	.section	.nv.constant0._ZN2at6native55_GLOBAL__N__6c1c77d0_17_DistanceKernel_cu_7dd49032_311431cdist_backward_kernel_cuda_implIfNS1_5distsIfE3infEEEvPT_PKS6_S9_S9_S9_S6_lllllll,"a",@progbits
	.sectionflags	@""
	.align	4
.nv.constant0._ZN2at6native55_GLOBAL__N__6c1c77d0_17_DistanceKernel_cu_7dd49032_311431cdist_backward_kernel_cuda_implIfNS1_5distsIfE3infEEEvPT_PKS6_S9_S9_S9_S6_lllllll:
	.zero		1000


//--------------------- .nv.constant0._ZN2at6native55_GLOBAL__N__6c1c77d0_17_DistanceKernel_cu_7dd49032_311431cdist_backward_kernel_cuda_implIfNS1_5distsIfE3twoEEEvPT_PKS6_S9_S9_S9_S6_lllllll --------------------------
	.section	.nv.constant0._ZN2at6native55_GLOBAL__N__6c1c77d0_17_DistanceKernel_cu_7dd49032_311431cdist_backward_kernel_cuda_implIfNS1_5distsIfE3twoEEEvPT_PKS6_S9_S9_S9_S6_lllllll,"a",@progbits
	.sectionflags	@""
	.align	4
.nv.constant0._ZN2at6native55_GLOBAL__N__6c1c77d0_17_DistanceKernel_cu_7dd49032_311431cdist_backward_kernel_cuda_implIfNS1_5distsIfE3twoEEEvPT_PKS6_S9_S9_S9_S6_lllllll:
	.zero		1000


//--------------------- .nv.constant0._ZN2at6native55_GLOBAL__N__6c1c77d0_17_DistanceKernel_cu_7dd49032_311431cdist_backward_kernel_cuda_implIfNS1_5distsIfE6lt_twoEEEvPT_PKS6_S9_S9_S9_S6_lllllll --------------------------
	.section	.nv.constant0._ZN2at6native55_GLOBAL__N__6c1c77d0_17_DistanceKernel_cu_7dd49032_311431cdist_backward_kernel_cuda_implIfNS1_5distsIfE6lt_twoEEEvPT_PKS6_S9_S9_S9_S6_lllllll,"a",@progbits
	.sectionflags	@""
	.align	4
.nv.constant0._ZN2at6native55_GLOBAL__N__6c1c77d0_17_DistanceKernel_cu_7dd49032_311431cdist_backward_kernel_cuda_implIfNS1_5distsIfE6lt_twoEEEvPT_PKS6_S9_S9_S9_S6_lllllll:
	.zero		1000


//--------------------- .nv.constant0._ZN2at6native55_GLOBAL__N__6c1c77d0_17_DistanceKernel_cu_7dd49032_311431cdist_backward_kernel_cuda_implIfNS1_5distsIfE3oneEEEvPT_PKS6_S9_S9_S9_S6_lllllll --------------------------
	.section	.nv.constant0._ZN2at6native55_GLOBAL__N__6c1c77d0_17_DistanceKernel_cu_7dd49032_311431cdist_backward_kernel_cuda_implIfNS1_5distsIfE3oneEEEvPT_PKS6_S9_S9_S9_S6_lllllll,"a",@progbits
	.sectionflags	@""
	.align	4
.nv.constant0._ZN2at6native55_GLOBAL__N__6c1c77d0_17_DistanceKernel_cu_7dd49032_311431cdist_backward_kernel_cuda_implIfNS1_5distsIfE3oneEEEvPT_PKS6_S9_S9_S9_S6_lllllll:
	.zero		1000


//--------------------- .nv.constant0._ZN2at6native55_GLOBAL__N__6c1c77d0_17_DistanceKernel_cu_7dd49032_311431cdist_backward_kernel_cuda_implIfNS1_5distsIfE1pEEEvPT_PKS6_S9_S9_S9_S6_lllllll --------------------------
	.section	.nv.constant0._ZN2at6native55_GLOBAL__N__6c1c77d0_17_DistanceKernel_cu_7dd49032_311431cdist_backward_kernel_cuda_implIfNS1_5distsIfE1pEEEvPT_PKS6_S9_S9_S9_S6_lllllll,"a",@progbits
	.sectionflags	@""
	.align	4
.nv.constant0._ZN2at6native55_GLOBAL__N__6c1c77d0_17_DistanceKernel_cu_7dd49032_311431cdist_backward_kernel_cuda_implIfNS1_5distsIfE1pEEEvPT_PKS6_S9_S9_S9_S6_lllllll:
	.zero		1000


//--------------------- .nv.constant0._ZN2at6native55_GLOBAL__N__6c1c77d0_17_DistanceKernel_cu_7dd49032_311431cdist_backward_kernel_cuda_implIdNS1_5distsIdE3infEEEvPT_PKS6_S9_S9_S9_S6_lllllll --------------------------
	.section	.nv.constant0._ZN2at6native55_GLOBAL__N__6c1c77d0_17_DistanceKernel_cu_7dd49032_311431cdist_backward_kernel_cuda_implIdNS1_5distsIdE3infEEEvPT_PKS6_S9_S9_S9_S6_lllllll,"a",@progbits
	.sectionflags	@""
	.align	4
.nv.constant0._ZN2at6native55_GLOBAL__N__6c1c77d0_17_DistanceKernel_cu_7dd49032_311431cdist_backward_kernel_cuda_implIdNS1_5distsIdE3infEEEvPT_PKS6_S9_S9_S9_S6_lllllll:
	.zero		1000


//--------------------- .nv.constant0._ZN2at6native55_GLOBAL__N__6c1c77d0_17_DistanceKernel_cu_7dd49032_311431cdist_backward_kernel_cuda_implIdNS1_5distsIdE3twoEEEvPT_PKS6_S9_S9_S9_S6_lllllll --------------------------
	.section	.nv.constant0._ZN2at6native55_GLOBAL__N__6c1c77d0_17_DistanceKernel_cu_7dd49032_311431cdist_backward_kernel_cuda_implIdNS1_5distsIdE3twoEEEvPT_PKS6_S9_S9_S9_S6_lllllll,"a",@progbits
	.sectionflags	@""
	.align	4
.nv.constant0._ZN2at6native55_GLOBAL__N__6c1c77d0_17_DistanceKernel_cu_7dd49032_311431cdist_backward_kernel_cuda_implIdNS1_5distsIdE3twoEEEvPT_PKS6_S9_S9_S9_S6_lllllll:
	.zero		1000


//--------------------- .nv.constant0._ZN2at6native55_GLOBAL__N__6c1c77d0_17_DistanceKernel_cu_7dd49032_311431cdist_backward_kernel_cuda_implIdNS1_5distsIdE6lt_twoEEEvPT_PKS6_S9_S9_S9_S6_lllllll --------------------------
	.section	.nv.constant0._ZN2at6native55_GLOBAL__N__6c1c77d0_17_DistanceKernel_cu_7dd49032_311431cdist_backward_kernel_cuda_implIdNS1_5distsIdE6lt_twoEEEvPT_PKS6_S9_S9_S9_S6_lllllll,"a",@progbits
	.sectionflags	@""
	.align	4
.nv.constant0._ZN2at6native55_GLOBAL__N__6c1c77d0_17_DistanceKernel_cu_7dd49032_311431cdist_backward_kernel_cuda_implIdNS1_5distsIdE6lt_twoEEEvPT_PKS6_S9_S9_S9_S6_lllllll:
	.zero		1000


//--------------------- .nv.constant0._ZN2at6native55_GLOBAL__N__6c1c77d0_17_DistanceKernel_cu_7dd49032_311431cdist_backward_kernel_cuda_implIdNS1_5distsIdE3oneEEEvPT_PKS6_S9_S9_S9_S6_lllllll --------------------------
	.section	.nv.constant0._ZN2at6native55_GLOBAL__N__6c1c77d0_17_DistanceKernel_cu_7dd49032_311431cdist_backward_kernel_cuda_implIdNS1_5distsIdE3oneEEEvPT_PKS6_S9_S9_S9_S6_lllllll,"a",@progbits
	.sectionflags	@""
	.align	4
.nv.constant0._ZN2at6native55_GLOBAL__N__6c1c77d0_17_DistanceKernel_cu_7dd49032_311431cdist_backward_kernel_cuda_implIdNS1_5distsIdE3oneEEEvPT_PKS6_S9_S9_S9_S6_lllllll:
	.zero		1000


//--------------------- .nv.constant0._ZN2at6native55_GLOBAL__N__6c1c77d0_17_DistanceKernel_cu_7dd49032_311431cdist_backward_kernel_cuda_implIdNS1_5distsIdE1pEEEvPT_PKS6_S9_S9_S9_S6_lllllll --------------------------
	.section	.nv.constant0._ZN2at6native55_GLOBAL__N__6c1c77d0_17_DistanceKernel_cu_7dd49032_311431cdist_backward_kernel_cuda_implIdNS1_5distsIdE1pEEEvPT_PKS6_S9_S9_S9_S6_lllllll,"a",@progbits
	.sectionflags	@""
	.align	4
.nv.constant0._ZN2at6native55_GLOBAL__N__6c1c77d0_17_DistanceKernel_cu_7dd49032_311431cdist_backward_kernel_cuda_implIdNS1_5distsIdE1pEEEvPT_PKS6_S9_S9_S9_S6_lllllll:
	.zero		1000


//--------------------- .nv.constant0._ZN2at6native55_GLOBAL__N__6c1c77d0_17_DistanceKernel_cu_7dd49032_311431pdist_backward_kernel_cuda_implIfNS1_5distsIfE3infEEEvPT_PKS6_S9_S9_llllS6_dd --------------------------
	.section	.nv.constant0._ZN2at6native55_GLOBAL__N__6c1c77d0_17_DistanceKernel_cu_7dd49032_311431pdist_backward_kernel_cuda_implIfNS1_5distsIfE3infEEEvPT_PKS6_S9_S9_llllS6_dd,"a",@progbits
	.sectionflags	@""
	.align	4
.nv.constant0._ZN2at6native55_GLOBAL__N__6c1c77d0_17_DistanceKernel_cu_7dd49032_311431pdist_backward_kernel_cuda_implIfNS1_5distsIfE3infEEEvPT_PKS6_S9_S9_llllS6_dd:
	.zero		984


//--------------------- .nv.constant0._ZN2at6native55_GLOBAL__N__6c1c77d0_17_DistanceKernel_cu_7dd49032_311431pdist_backward_kernel_cuda_implIfNS1_5distsIfE3twoEEEvPT_PKS6_S9_S9_llllS6_dd --------------------------
	.section	.nv.constant0._ZN2at6native55_GLOBAL__N__6c1c77d0_17_DistanceKernel_cu_7dd49032_311431pdist_backward_kernel_cuda_implIfNS1_5distsIfE3twoEEEvPT_PKS6_S9_S9_llllS6_dd,"a",@progbits
	.sectionflags	@""
	.align	4
.nv.constant0._ZN2at6native55_GLOBAL__N__6c1c77d0_17_DistanceKernel_cu_7dd49032_311431pdist_backward_kernel_cuda_implIfNS1_5distsIfE3twoEEEvPT_PKS6_S9_S9_llllS6_dd:
	.zero		984


//--------------------- .nv.constant0._ZN2at6native55_GLOBAL__N__6c1c77d0_17_DistanceKernel_cu_7dd49032_311431pdist_backward_kernel_cuda_implIfNS1_5distsIfE6lt_twoEEEvPT_PKS6_S9_S9_llllS6_dd --------------------------
	.section	.nv.constant0._ZN2at6native55_GLOBAL__N__6c1c77d0_17_DistanceKernel_cu_7dd49032_311431pdist_backward_kernel_cuda_implIfNS1_5distsIfE6lt_twoEEEvPT_PKS6_S9_S9_llllS6_dd,"a",@progbits
	.sectionflags	@""
	.align	4
.nv.constant0._ZN2at6native55_GLOBAL__N__6c1c77d0_17_DistanceKernel_cu_7dd49032_311431pdist_backward_kernel_cuda_implIfNS1_5distsIfE6lt_twoEEEvPT_PKS6_S9_S9_llllS6_dd:
	.zero		984


//--------------------- .nv.constant0._ZN2at6native55_GLOBAL__N__6c1c77d0_17_DistanceKernel_cu_7dd49032_311431pdist_backward_kernel_cuda_implIfNS1_5distsIfE3oneEEEvPT_PKS6_S9_S9_llllS6_dd --------------------------
	.section	.nv.constant0._ZN2at6native55_GLOBAL__N__6c1c77d0_17_DistanceKernel_cu_7dd49032_311431pdist_backward_kernel_cuda_implIfNS1_5distsIfE3oneEEEvPT_PKS6_S9_S9_llllS6_dd,"a",@progbits
	.sectionflags	@""
	.align	4
.nv.constant0._ZN2at6native55_GLOBAL__N__6c1c77d0_17_DistanceKernel_cu_7dd49032_311431pdist_backward_kernel_cuda_implIfNS1_5distsIfE3oneEEEvPT_PKS6_S9_S9_llllS6_dd:
	.zero		984


//--------------------- .nv.constant0._ZN2at6native55_GLOBAL__N__6c1c77d0_17_DistanceKernel_cu_7dd49032_311431pdist_backward_kernel_cuda_implIfNS1_5distsIfE1pEEEvPT_PKS6_S9_S9_llllS6_dd --------------------------
	.section	.nv.constant0._ZN2at6native55_GLOBAL__N__6c1c77d0_17_DistanceKernel_cu_7dd49032_311431pdist_backward_kernel_cuda_implIfNS1_5distsIfE1pEEEvPT_PKS6_S9_S9_llllS6_dd,"a",@progbits
	.sectionflags	@""
	.align	4
.nv.constant0._ZN2at6native55_GLOBAL__N__6c1c77d0_17_DistanceKernel_cu_7dd49032_311431pdist_backward_kernel_cuda_implIfNS1_5distsIfE1pEEEvPT_PKS6_S9_S9_llllS6_dd:
	.zero		984


//--------------------- .nv.constant0._ZN2at6native55_GLOBAL__N__6c1c77d0_17_DistanceKernel_cu_7dd49032_311431pdist_backward_kernel_cuda_implIdNS1_5distsIdE3infEEEvPT_PKS6_S9_S9_llllS6_dd --------------------------
	.section	.nv.constant0._ZN2at6native55_GLOBAL__N__6c1c77d0_17_DistanceKernel_cu_7dd49032_311431pdist_backward_kernel_cuda_implIdNS1_5distsIdE3infEEEvPT_PKS6_S9_S9_llllS6_dd,"a",@progbits
	.sectionflags	@""
	.align	4
.nv.constant0._ZN2at6native55_GLOBAL__N__6c1c77d0_17_DistanceKernel_cu_7dd49032_311431pdist_backward_kernel_cuda_implIdNS1_5distsIdE3infEEEvPT_PKS6_S9_S9_llllS6_dd:
	.zero		984


//--------------------- .nv.constant0._ZN2at6native55_GLOBAL__N__6c1c77d0_17_DistanceKernel_cu_7dd49032_311431pdist_backward_kernel_cuda_implIdNS1_5distsIdE3twoEEEvPT_PKS6_S9_S9_llllS6_dd --------------------------
	.section	.nv.constant0._ZN2at6native55_GLOBAL__N__6c1c77d0_17_DistanceKernel_cu_7dd49032_311431pdist_backward_kernel_cuda_implIdNS1_5distsIdE3twoEEEvPT_PKS6_S9_S9_llllS6_dd,"a",@progbits
	.sectionflags	@""
	.align	4
.nv.constant0._ZN2at6native55_GLOBAL__N__6c1c77d0_17_DistanceKernel_cu_7dd49032_311431pdist_backward_kernel_cuda_implIdNS1_5distsIdE3twoEEEvPT_PKS6_S9_S9_llllS6_dd:
	.zero		984


//--------------------- .nv.constant0._ZN2at6native55_GLOBAL__N__6c1c77d0_17_DistanceKernel_cu_7dd49032_311431pdist_backward_kernel_cuda_implIdNS1_5distsIdE6lt_twoEEEvPT_PKS6_S9_S9_llllS6_dd --------------------------
	.section	.nv.constant0._ZN2at6native55_GLOBAL__N__6c1c77d0_17_DistanceKernel_cu_7dd49032_311431pdist_backward_kernel_cuda_implIdNS1_5distsIdE6lt_twoEEEvPT_PKS6_S9_S9_llllS6_dd,"a",@progbits
	.sectionflags	@""
	.align	4
.nv.constant0._ZN2at6native55_GLOBAL__N__6c1c77d0_17_DistanceKernel_cu_7dd49032_311431pdist_backward_kernel_cuda_implIdNS1_5distsIdE6lt_twoEEEvPT_PKS6_S9_S9_llllS6_dd:
	.zero		984


//--------------------- .nv.constant0._ZN2at6native55_GLOBAL__N__6c1c77d0_17_DistanceKernel_cu_7dd49032_311431pdist_backward_kernel_cuda_implIdNS1_5distsIdE3oneEEEvPT_PKS6_S9_S9_llllS6_dd --------------------------
	.section	.nv.constant0._ZN2at6native55_GLOBAL__N__6c1c77d0_17_DistanceKernel_cu_7dd49032_311431pdist_backward_kernel_cuda_implIdNS1_5distsIdE3oneEEEvPT_PKS6_S9_S9_llllS6_dd,"a",@progbits
	.sectionflags	@""
	.align	4
.nv.constant0._ZN2at6native55_GLOBAL__N__6c1c77d0_17_DistanceKernel_cu_7dd49032_311431pdist_backward_kernel_cuda_implIdNS1_5distsIdE3oneEEEvPT_PKS6_S9_S9_llllS6_dd:
	.zero		984


//--------------------- .nv.constant0._ZN2at6native55_GLOBAL__N__6c1c77d0_17_DistanceKernel_cu_7dd49032_311431pdist_backward_kernel_cuda_implIdNS1_5distsIdE1pEEEvPT_PKS6_S9_S9_llllS6_dd --------------------------
	.section	.nv.constant0._ZN2at6native55_GLOBAL__N__6c1c77d0_17_DistanceKernel_cu_7dd49032_311431pdist_backward_kernel_cuda_implIdNS1_5distsIdE1pEEEvPT_PKS6_S9_S9_llllS6_dd,"a",@progbits
	.sectionflags	@""
	.align	4
.nv.constant0._ZN2at6native55_GLOBAL__N__6c1c77d0_17_DistanceKernel_cu_7dd49032_311431pdist_backward_kernel_cuda_implIdNS1_5distsIdE1pEEEvPT_PKS6_S9_S9_llllS6_dd:
	.zero		984


//--------------------- .nv.constant0._ZN2at6native55_GLOBAL__N__6c1c77d0_17_DistanceKernel_cu_7dd49032_311422pdist_kernel_cuda_implIfNS1_5distsIfE3infEEEvPT_PKS6_llS6_dd --------------------------
	.section	.nv.constant0._ZN2at6native55_GLOBAL__N__6c1c77d0_17_DistanceKernel_cu_7dd49032_311422pdist_kernel_cuda_implIfNS1_5distsIfE3infEEEvPT_PKS6_llS6_dd,"a",@progbits
	.sectionflags	@""
	.align	4
.nv.constant0._ZN2at6native55_GLOBAL__N__6c1c77d0_17_DistanceKernel_cu_7dd49032_311422pdist_kernel_cuda_implIfNS1_5distsIfE3infEEEvPT_PKS6_llS6_dd:
	.zero		952


//--------------------- .nv.constant0._ZN2at6native55_GLOBAL__N__6c1c77d0_17_DistanceKernel_cu_7dd49032_311422pdist_kernel_cuda_implIfNS1_5distsIfE3twoEEEvPT_PKS6_llS6_dd --------------------------
	.section	.nv.constant0._ZN2at6native55_GLOBAL__N__6c1c77d0_17_DistanceKernel_cu_7dd49032_311422pdist_kernel_cuda_implIfNS1_5distsIfE3twoEEEvPT_PKS6_llS6_dd,"a",@progbits
	.sectionflags	@""
	.align	4
.nv.constant0._ZN2at6native55_GLOBAL__N__6c1c77d0_17_DistanceKernel_cu_7dd49032_311422pdist_kernel_cuda_implIfNS1_5distsIfE3twoEEEvPT_PKS6_llS6_dd:
	.zero		952


//--------------------- .nv.constant0._ZN2at6native55_GLOBAL__N__6c1c77d0_17_DistanceKernel_cu_7dd49032_311422pdist_kernel_cuda_implIfNS1_5distsIfE3oneEEEvPT_PKS6_llS6_dd --------------------------
	.section	.nv.constant0._ZN2at6native55_GLOBAL__N__6c1c77d0_17_DistanceKernel_cu_7dd49032_311422pdist_kernel_cuda_implIfNS1_5distsIfE3oneEEEvPT_PKS6_llS6_dd,"a",@progbits
	.sectionflags	@""
	.align	4
.nv.constant0._ZN2at6native55_GLOBAL__N__6c1c77d0_17_DistanceKernel_cu_7dd49032_311422pdist_kernel_cuda_implIfNS1_5distsIfE3oneEEEvPT_PKS6_llS6_dd:
	.zero		952


//--------------------- .nv.constant0._ZN2at6native55_GLOBAL__N__6c1c77d0_17_DistanceKernel_cu_7dd49032_311422pdist_kernel_cuda_implIfNS1_5distsIfE4zeroEEEvPT_PKS6_llS6_dd --------------------------
	.section	.nv.constant0._ZN2at6native55_GLOBAL__N__6c1c77d0_17_DistanceKernel_cu_7dd49032_311422pdist_kernel_cuda_implIfNS1_5distsIfE4zeroEEEvPT_PKS6_llS6_dd,"a",@progbits
	.sectionflags	@""
	.align	4
.nv.constant0._ZN2at6native55_GLOBAL__N__6c1c77d0_17_DistanceKernel_cu_7dd49032_311422pdist_kernel_cuda_implIfNS1_5distsIfE4zeroEEEvPT_PKS6_llS6_dd:
	.zero		952


//--------------------- .nv.constant0._ZN2at6native55_GLOBAL__N__6c1c77d0_17_DistanceKernel_cu_7dd49032_311422pdist_kernel_cuda_implIfNS1_5distsIfE1pEEEvPT_PKS6_llS6_dd --------------------------
	.section	.nv.constant0._ZN2at6native55_GLOBAL__N__6c1c77d0_17_DistanceKernel_cu_7dd49032_311422pdist_kernel_cuda_implIfNS1_5distsIfE1pEEEvPT_PKS6_llS6_dd,"a",@progbits
	.sectionflags	@""
	.align	4
.nv.constant0._ZN2at6native55_GLOBAL__N__6c1c77d0_17_DistanceKernel_cu_7dd49032_311422pdist_kernel_cuda_implIfNS1_5distsIfE1pEEEvPT_PKS6_llS6_dd:
	.zero		952


//--------------------- .nv.constant0._ZN2at6native55_GLOBAL__N__6c1c77d0_17_DistanceKernel_cu_7dd49032_311422pdist_kernel_cuda_implIdNS1_5distsIdE3infEEEvPT_PKS6_llS6_dd --------------------------
	.section	.nv.constant0._ZN2at6native55_GLOBAL__N__6c1c77d0_17_DistanceKernel_cu_7dd49032_311422pdist_kernel_cuda_implIdNS1_5distsIdE3infEEEvPT_PKS6_llS6_dd,"a",@progbits
	.sectionflags	@""
	.align	4
.nv.constant0._ZN2at6native55_GLOBAL__N__6c1c77d0_17_DistanceKernel_cu_7dd49032_311422pdist_kernel_cuda_implIdNS1_5distsIdE3infEEEvPT_PKS6_llS6_dd:
	.zero		952


//--------------------- .nv.constant0._ZN2at6native55_GLOBAL__N__6c1c77d0_17_DistanceKernel_cu_7dd49032_311422pdist_kernel_cuda_implIdNS1_5distsIdE3twoEEEvPT_PKS6_llS6_dd --------------------------
	.section	.nv.constant0._ZN2at6native55_GLOBAL__N__6c1c77d0_17_DistanceKernel_cu_7dd49032_311422pdist_kernel_cuda_implIdNS1_5distsIdE3twoEEEvPT_PKS6_llS6_dd,"a",@progbits
	.sectionflags	@""
	.align	4
.nv.constant0._ZN2at6native55_GLOBAL__N__6c1c77d0_17_DistanceKernel_cu_7dd49032_311422pdist_kernel_cuda_implIdNS1_5distsIdE3twoEEEvPT_PKS6_llS6_dd:
	.zero		952


//--------------------- .nv.constant0._ZN2at6native55_GLOBAL__N__6c1c77d0_17_DistanceKernel_cu_7dd49032_311422pdist_kernel_cuda_implIdNS1_5distsIdE3oneEEEvPT_PKS6_llS6_dd --------------------------
	.section	.nv.constant0._ZN2at6native55_GLOBAL__N__6c1c77d0_17_DistanceKernel_cu_7dd49032_311422pdist_kernel_cuda_implIdNS1_5distsIdE3oneEEEvPT_PKS6_llS6_dd,"a",@progbits
	.sectionflags	@""
	.align	4
.nv.constant0._ZN2at6native55_GLOBAL__N__6c1c77d0_17_DistanceKernel_cu_7dd49032_311422pdist_kernel_cuda_implIdNS1_5distsIdE3oneEEEvPT_PKS6_llS6_dd:
	.zero		952


//--------------------- .nv.constant0._ZN2at6native55_GLOBAL__N__6c1c77d0_17_DistanceKernel_cu_7dd49032_311422pdist_kernel_cuda_implIdNS1_5distsIdE4zeroEEEvPT_PKS6_llS6_dd --------------------------
	.section	.nv.constant0._ZN2at6native55_GLOBAL__N__6c1c77d0_17_DistanceKernel_cu_7dd49032_311422pdist_kernel_cuda_implIdNS1_5distsIdE4zeroEEEvPT_PKS6_llS6_dd,"a",@progbits
	.sectionflags	@""
	.align	4
.nv.constant0._ZN2at6native55_GLOBAL__N__6c1c77d0_17_DistanceKernel_cu_7dd49032_311422pdist_kernel_cuda_implIdNS1_5distsIdE4zeroEEEvPT_PKS6_llS6_dd:
	.zero		952


//--------------------- .nv.constant0._ZN2at6native55_GLOBAL__N__6c1c77d0_17_DistanceKernel_cu_7dd49032_311422pdist_kernel_cuda_implIdNS1_5distsIdE1pEEEvPT_PKS6_llS6_dd --------------------------
	.section	.nv.constant0._ZN2at6native55_GLOBAL__N__6c1c77d0_17_DistanceKernel_cu_7dd49032_311422pdist_kernel_cuda_implIdNS1_5distsIdE1pEEEvPT_PKS6_llS6_dd,"a",@progbits
	.sectionflags	@""
	.align	4
.nv.constant0._ZN2at6native55_GLOBAL__N__6c1c77d0_17_DistanceKernel_cu_7dd49032_311422pdist_kernel_cuda_implIdNS1_5distsIdE1pEEEvPT_PKS6_llS6_dd:
	.zero		952


//--------------------- .nv.constant0._ZN2at6native55_GLOBAL__N__6c1c77d0_17_DistanceKernel_cu_7dd49032_311422cdist_kernel_cuda_implIfNS1_5distsIfE3infEEEvPT_PKS6_S9_S6_lllll --------------------------
	.section	.nv.constant0._ZN2at6native55_GLOBAL__N__6c1c77d0_17_DistanceKernel_cu_7dd49032_311422cdist_kernel_cuda_implIfNS1_5distsIfE3infEEEvPT_PKS6_S9_S6_lllll,"a",@progbits
	.sectionflags	@""
	.align	4
.nv.constant0._ZN2at6native55_GLOBAL__N__6c1c77d0_17_DistanceKernel_cu_7dd49032_311422cdist_kernel_cuda_implIfNS1_5distsIfE3infEEEvPT_PKS6_S9_S6_lllll:
	.zero		968


//--------------------- .nv.constant0._ZN2at6native55_GLOBAL__N__6c1c77d0_17_DistanceKernel_cu_7dd49032_311422cdist_kernel_cuda_implIfNS1_5distsIfE3twoEEEvPT_PKS6_S9_S6_lllll --------------------------
	.section	.nv.constant0._ZN2at6native55_GLOBAL__N__6c1c77d0_17_DistanceKernel_cu_7dd49032_311422cdist_kernel_cuda_implIfNS1_5distsIfE3twoEEEvPT_PKS6_S9_S6_lllll,"a",@progbits
	.sectionflags	@""
	.align	4
.nv.constant0._ZN2at6native55_GLOBAL__N__6c1c77d0_17_DistanceKernel_cu_7dd49032_311422cdist_kernel_cuda_implIfNS1_5distsIfE3twoEEEvPT_PKS6_S9_S6_lllll:
	.zero		968


//--------------------- .nv.constant0._ZN2at6native55_GLOBAL__N__6c1c77d0_17_DistanceKernel_cu_7dd49032_311422cdist_kernel_cuda_implIfNS1_5distsIfE3oneEEEvPT_PKS6_S9_S6_lllll --------------------------
	.section	.nv.constant0._ZN2at6native55_GLOBAL__N__6c1c77d0_17_DistanceKernel_cu_7dd49032_311422cdist_kernel_cuda_implIfNS1_5distsIfE3oneEEEvPT_PKS6_S9_S6_lllll,"a",@progbits
	.sectionflags	@""
	.align	4
.nv.constant0._ZN2at6native55_GLOBAL__N__6c1c77d0_17_DistanceKernel_cu_7dd49032_311422cdist_kernel_cuda_implIfNS1_5distsIfE3oneEEEvPT_PKS6_S9_S6_lllll:
	.zero		968


//--------------------- .nv.constant0._ZN2at6native55_GLOBAL__N__6c1c77d0_17_DistanceKernel_cu_7dd49032_311422cdist_kernel_cuda_implIfNS1_5distsIfE4zeroEEEvPT_PKS6_S9_S6_lllll --------------------------
	.section	.nv.constant0._ZN2at6native55_GLOBAL__N__6c1c77d0_17_DistanceKernel_cu_7dd49032_311422cdist_kernel_cuda_implIfNS1_5distsIfE4zeroEEEvPT_PKS6_S9_S6_lllll,"a",@progbits
	.sectionflags	@""
	.align	4
.nv.constant0._ZN2at6native55_GLOBAL__N__6c1c77d0_17_DistanceKernel_cu_7dd49032_311422cdist_kernel_cuda_implIfNS1_5distsIfE4zeroEEEvPT_PKS6_S9_S6_lllll:
	.zero		968


//--------------------- .nv.constant0._ZN2at6native55_GLOBAL__N__6c1c77d0_17_DistanceKernel_cu_7dd49032_311422cdist_kernel_cuda_implIfNS1_5distsIfE1pEEEvPT_PKS6_S9_S6_lllll --------------------------
	.section	.nv.constant0._ZN2at6native55_GLOBAL__N__6c1c77d0_17_DistanceKernel_cu_7dd49032_311422cdist_kernel_cuda_implIfNS1_5distsIfE1pEEEvPT_PKS6_S9_S6_lllll,"a",@progbits
	.sectionflags	@""
	.align	4
.nv.constant0._ZN2at6native55_GLOBAL__N__6c1c77d0_17_DistanceKernel_cu_7dd49032_311422cdist_kernel_cuda_implIfNS1_5distsIfE1pEEEvPT_PKS6_S9_S6_lllll:
	.zero		968


//--------------------- .nv.constant0._ZN2at6native55_GLOBAL__N__6c1c77d0_17_DistanceKernel_cu_7dd49032_311422cdist_kernel_cuda_implIdNS1_5distsIdE3infEEEvPT_PKS6_S9_S6_lllll --------------------------
	.section	.nv.constant0._ZN2at6native55_GLOBAL__N__6c1c77d0_17_DistanceKernel_cu_7dd49032_311422cdist_kernel_cuda_implIdNS1_5distsIdE3infEEEvPT_PKS6_S9_S6_lllll,"a",@progbits
	.sectionflags	@""
	.align	4
.nv.constant0._ZN2at6native55_GLOBAL__N__6c1c77d0_17_DistanceKernel_cu_7dd49032_311422cdist_kernel_cuda_implIdNS1_5distsIdE3infEEEvPT_PKS6_S9_S6_lllll:
	.zero		968


//--------------------- .nv.constant0._ZN2at6native55_GLOBAL__N__6c1c77d0_17_DistanceKernel_cu_7dd49032_311422cdist_kernel_cuda_implIdNS1_5distsIdE3twoEEEvPT_PKS6_S9_S6_lllll --------------------------
	.section	.nv.constant0._ZN2at6native55_GLOBAL__N__6c1c77d0_17_DistanceKernel_cu_7dd49032_311422cdist_kernel_cuda_implIdNS1_5distsIdE3twoEEEvPT_PKS6_S9_S6_lllll,"a",@progbits
	.sectionflags	@""
	.align	4
.nv.constant0._ZN2at6native55_GLOBAL__N__6c1c77d0_17_DistanceKernel_cu_7dd49032_311422cdist_kernel_cuda_implIdNS1_5distsIdE3twoEEEvPT_PKS6_S9_S6_lllll:
	.zero		968


//--------------------- .nv.constant0._ZN2at6native55_GLOBAL__N__6c1c77d0_17_DistanceKernel_cu_7dd49032_311422cdist_kernel_cuda_implIdNS1_5distsIdE3oneEEEvPT_PKS6_S9_S6_lllll --------------------------
	.section	.nv.constant0._ZN2at6native55_GLOBAL__N__6c1c77d0_17_DistanceKernel_cu_7dd49032_311422cdist_kernel_cuda_implIdNS1_5distsIdE3oneEEEvPT_PKS6_S9_S6_lllll,"a",@progbits
	.sectionflags	@""
	.align	4
.nv.constant0._ZN2at6native55_GLOBAL__N__6c1c77d0_17_DistanceKernel_cu_7dd49032_311422cdist_kernel_cuda_implIdNS1_5distsIdE3oneEEEvPT_PKS6_S9_S6_lllll:
	.zero		968


//--------------------- .nv.constant0._ZN2at6native55_GLOBAL__N__6c1c77d0_17_DistanceKernel_cu_7dd49032_311422cdist_kernel_cuda_implIdNS1_5distsIdE4zeroEEEvPT_PKS6_S9_S6_lllll --------------------------
	.section	.nv.constant0._ZN2at6native55_GLOBAL__N__6c1c77d0_17_DistanceKernel_cu_7dd49032_311422cdist_kernel_cuda_implIdNS1_5distsIdE4zeroEEEvPT_PKS6_S9_S6_lllll,"a",@progbits
	.sectionflags	@""
	.align	4
.nv.constant0._ZN2at6native55_GLOBAL__N__6c1c77d0_17_DistanceKernel_cu_7dd49032_311422cdist_kernel_cuda_implIdNS1_5distsIdE4zeroEEEvPT_PKS6_S9_S6_lllll:
	.zero		968


//--------------------- .nv.constant0._ZN2at6native55_GLOBAL__N__6c1c77d0_17_DistanceKernel_cu_7dd49032_311422cdist_kernel_cuda_implIdNS1_5distsIdE1pEEEvPT_PKS6_S9_S6_lllll --------------------------
	.section	.nv.constant0._ZN2at6native55_GLOBAL__N__6c1c77d0_17_DistanceKernel_cu_7dd49032_311422cdist_kernel_cuda_implIdNS1_5distsIdE1pEEEvPT_PKS6_S9_S6_lllll,"a",@progbits
	.sectionflags	@""
	.align	4
.nv.constant0._ZN2at6native55_GLOBAL__N__6c1c77d0_17_DistanceKernel_cu_7dd49032_311422cdist_kernel_cuda_implIdNS1_5distsIdE1pEEEvPT_PKS6_S9_S6_lllll:
	.zero		968


//--------------------- SYMBOLS --------------------------

	.type		.nv.reservedSmem.offset0,@object
	.size		.nv.reservedSmem.offset0,0x4
	.type		.nv.reservedSmem.cap,@object
	.size		.nv.reservedSmem.cap,0x4
